def matmul_kernel(
    a_ptr,
    b_ptr,
    c_ptr,
    M,
    N,
    K,
    stride_am,
    stride_ak,
    stride_bk,
    stride_bn,
    stride_cm,
    stride_cn,
    BLOCK_M: tl.constexpr,
    BLOCK_N: tl.constexpr,
    BLOCK_K: tl.constexpr,
    GROUP_M: tl.constexpr,
):
    pid = tl.program_id(axis=0)
    num_pid_m = tl.cdiv(M, BLOCK_M)
    num_pid_n = tl.cdiv(N, BLOCK_N)
    num_pid_in_group = GROUP_M * num_pid_n
    group_id = pid // num_pid_in_group
    first_pid_m = group_id * GROUP_M
    group_size_m = min(num_pid_m - first_pid_m, GROUP_M)
    pid_m = first_pid_m + ((pid % num_pid_in_group) % group_size_m)
    pid_n = (pid % num_pid_in_group) // group_size_m

    offs_am = (pid_m * BLOCK_M + tl.arange(0, BLOCK_M)) % M
    offs_bn = (pid_n * BLOCK_N + tl.arange(0, BLOCK_N)) % N
    offs_k = tl.arange(0, BLOCK_K)
    a_ptrs = a_ptr + offs_am[:, None] * stride_am + offs_k[None, :] * stride_ak
    b_ptrs = b_ptr + offs_k[:, None] * stride_bk + offs_bn[None, :] * stride_bn

    acc = tl.zeros((BLOCK_M, BLOCK_N), dtype=tl.float32)
    for kk in range(0, tl.cdiv(K, BLOCK_K)):
        a = tl.load(a_ptrs, mask=offs_k[None, :] < K - kk * BLOCK_K, other=0.0)
        b = tl.load(b_ptrs, mask=offs_k[:, None] < K - kk * BLOCK_K, other=0.0)
        acc = tl.dot(a, b, acc)
        a_ptrs += BLOCK_K * stride_ak
        b_ptrs += BLOCK_K * stride_bk

    c = acc.to(c_ptr.dtype.element_ty)
    offs_cm = pid_m * BLOCK_M + tl.arange(0, BLOCK_M)
    offs_cn = pid_n * BLOCK_N + tl.arange(0, BLOCK_N)
    c_ptrs = c_ptr + offs_cm[:, None] * stride_cm + offs_cn[None, :] * stride_cn
    mask = (offs_cm[:, None] < M) & (offs_cn[None, :] < N)
    tl.store(c_ptrs, c, mask=mask)

# config = {"BLOCK_K": 32, "BLOCK_M": 512, "BLOCK_N": 64, "GROUP_M": 4, "arch": "sm_100", "dtype": "bf16", "num_ctas": 1, "num_stages": 3, "num_warps": 4}
# arch = sm_100


// ===== COMPILED SASS (sm_100a) =====

	.target	sm_100a

	.elftype	@"ET_EXEC"


//--------------------- .note.nv.tkinfo           --------------------------
	.section	.note.nv.tkinfo,"",@"SHT_NOTE"
	.sectionflags	@"SHF_NOTE_NV_TKINFO"
	.tkinfo
        /*0018*/ 	.word	0x00000081
        /*0030*/ 	.string	""
        /*0030*/ 	.string	"ptxas-blackwell"
        /*0030*/ 	.string	"Cuda compilation tools, release 12.9, V12.9.86"
        /*0030*/ 	.string	"Build cuda_12.9.r12.9/compiler.36037853_0"
        /*0030*/ 	.string	"-v  -suppress-debug-info  -lineinfo  -arch sm_100a "



//--------------------- .note.nv.cuver            --------------------------
	.section	.note.nv.cuver,"",@"SHT_NOTE"
	.sectionflags	@"SHF_NOTE_NV_CUVER"
        /*0018*/ 	.short	0x0001
        /*001a*/ 	.short	0x0064
        /*001c*/ 	.short	0x0001
        /*001e*/ 	.short	0x0000
        /*0020*/ 	.short	0x0001
        /*0022*/ 	.short	0x0000


//--------------------- .nv.info                  --------------------------
	.section	.nv.info,"",@"SHT_CUDA_INFO"
	.align	4


	//----- nvinfo : EIATTR_REGCOUNT
	.align		4
        /*0000*/ 	.byte	0x04, 0x2f
        /*0002*/ 	.short	(.L_4 - .L_3)
	.align		4
.L_3:
        /*0004*/ 	.word	index@(matmul_kernel)
        /*0008*/ 	.word	0x00000060


	//----- nvinfo : EIATTR_FRAME_SIZE
	.align		4
.L_4:
        /*000c*/ 	.byte	0x04, 0x11
        /*000e*/ 	.short	(.L_6 - .L_5)
	.align		4
.L_5:
        /*0010*/ 	.word	index@($__internal_2_$__cuda_sm10x_tcgen05_guardrail_trap_unallocated_columns_being_dealloced)
        /*0014*/ 	.word	0x00000c78


	//----- nvinfo : EIATTR_FRAME_SIZE
	.align		4
.L_6:
        /*0018*/ 	.byte	0x04, 0x11
        /*001a*/ 	.short	(.L_8 - .L_7)
	.align		4
.L_7:
        /*001c*/ 	.word	index@($__internal_1_$__cuda_sm10x_tcgen05_guardrail_trap_phase_invalid_during_alloc)
        /*0020*/ 	.word	0x00000c78


	//----- nvinfo : EIATTR_FRAME_SIZE
	.align		4
.L_8:
        /*0024*/ 	.byte	0x04, 0x11
        /*0026*/ 	.short	(.L_10 - .L_9)
	.align		4
.L_9:
        /*0028*/ 	.word	index@($__internal_0_$__cuda_sm10x_tcgen05_guardrail_trap_col_being_dealloced_not_returned_by_alloc)
        /*002c*/ 	.word	0x00000c78


	//----- nvinfo : EIATTR_FRAME_SIZE
	.align		4
.L_10:
        /*0030*/ 	.byte	0x04, 0x11
        /*0032*/ 	.short	(.L_12 - .L_11)
	.align		4
.L_11:
        /*0034*/ 	.word	index@(matmul_kernel)
        /*0038*/ 	.word	0x00000c78


	//----- nvinfo : EIATTR_MIN_STACK_SIZE
	.align		4
.L_12:
        /*003c*/ 	.byte	0x04, 0x12
        /*003e*/ 	.short	(.L_14 - .L_13)
	.align		4
.L_13:
        /*0040*/ 	.word	index@(matmul_kernel)
        /*0044*/ 	.word	0x00000c78
.L_14:


//--------------------- .nv.info.matmul_kernel    --------------------------
	.section	.nv.info.matmul_kernel,"",@"SHT_CUDA_INFO"
	.sectionflags	@""
	.align	4


	//----- nvinfo : EIATTR_CUDA_API_VERSION
	.align		4
        /*0000*/ 	.byte	0x04, 0x37
        /*0002*/ 	.short	(.L_16 - .L_15)
.L_15:
        /*0004*/ 	.word	0x00000081


	//----- nvinfo : EIATTR_KPARAM_INFO
	.align		4
.L_16:
        /*0008*/ 	.byte	0x04, 0x17
        /*000a*/ 	.short	(.L_18 - .L_17)
.L_17:
        /*000c*/ 	.word	0x00000000
        /*0010*/ 	.short	0x000d
        /*0012*/ 	.short	0x0048
        /*0014*/ 	.byte	0x00, 0xf4, 0x21, 0x00


	//----- nvinfo : EIATTR_KPARAM_INFO
	.align		4
.L_18:
        /*0018*/ 	.byte	0x04, 0x17
        /*001a*/ 	.short	(.L_20 - .L_19)
.L_19:
        /*001c*/ 	.word	0x00000000
        /*0020*/ 	.short	0x000c
        /*0022*/ 	.short	0x0040
        /*0024*/ 	.byte	0x00, 0xf4, 0x21, 0x00


	//----- nvinfo : EIATTR_KPARAM_INFO
	.align		4
.L_20:
        /*0028*/ 	.byte	0x04, 0x17
        /*002a*/ 	.short	(.L_22 - .L_21)
.L_21:
        /*002c*/ 	.word	0x00000000
        /*0030*/ 	.short	0x000b
        /*0032*/ 	.short	0x0038
        /*0034*/ 	.byte	0x00, 0xf0, 0x11, 0x00


	//----- nvinfo : EIATTR_KPARAM_INFO
	.align		4
.L_22:
        /*0038*/ 	.byte	0x04, 0x17
        /*003a*/ 	.short	(.L_24 - .L_23)
.L_23:
        /*003c*/ 	.word	0x00000000
        /*0040*/ 	.short	0x000a
        /*0042*/ 	.short	0x0034
        /*0044*/ 	.byte	0x00, 0xf0, 0x11, 0x00


	//----- nvinfo : EIATTR_KPARAM_INFO
	.align		4
.L_24:
        /*0048*/ 	.byte	0x04, 0x17
        /*004a*/ 	.short	(.L_26 - .L_25)
.L_25:
        /*004c*/ 	.word	0x00000000
        /*0050*/ 	.short	0x0009
        /*0052*/ 	.short	0x0030
        /*0054*/ 	.byte	0x00, 0xf0, 0x11, 0x00


	//----- nvinfo : EIATTR_KPARAM_INFO
	.align		4
.L_26:
        /*0058*/ 	.byte	0x04, 0x17
        /*005a*/ 	.short	(.L_28 - .L_27)
.L_27:
        /*005c*/ 	.word	0x00000000
        /*0060*/ 	.short	0x0008
        /*0062*/ 	.short	0x002c
        /*0064*/ 	.byte	0x00, 0xf0, 0x11, 0x00


	//----- nvinfo : EIATTR_KPARAM_INFO
	.align		4
.L_28:
        /*0068*/ 	.byte	0x04, 0x17
        /*006a*/ 	.short	(.L_30 - .L_29)
.L_29:
        /*006c*/ 	.word	0x00000000
        /*0070*/ 	.short	0x0007
        /*0072*/ 	.short	0x0028
        /*0074*/ 	.byte	0x00, 0xf0, 0x11, 0x00


	//----- nvinfo : EIATTR_KPARAM_INFO
	.align		4
.L_30:
        /*0078*/ 	.byte	0x04, 0x17
        /*007a*/ 	.short	(.L_32 - .L_31)
.L_31:
        /*007c*/ 	.word	0x00000000
        /*0080*/ 	.short	0x0006
        /*0082*/ 	.short	0x0024
        /*0084*/ 	.byte	0x00, 0xf0, 0x11, 0x00


	//----- nvinfo : EIATTR_KPARAM_INFO
	.align		4
.L_32:
        /*0088*/ 	.byte	0x04, 0x17
        /*008a*/ 	.short	(.L_34 - .L_33)
.L_33:
        /*008c*/ 	.word	0x00000000
        /*0090*/ 	.short	0x0005
        /*0092*/ 	.short	0x0020
        /*0094*/ 	.byte	0x00, 0xf0, 0x11, 0x00


	//----- nvinfo : EIATTR_KPARAM_INFO
	.align		4
.L_34:
        /*0098*/ 	.byte	0x04, 0x17
        /*009a*/ 	.short	(.L_36 - .L_35)
.L_35:
        /*009c*/ 	.word	0x00000000
        /*00a0*/ 	.short	0x0004
        /*00a2*/ 	.short	0x001c
        /*00a4*/ 	.byte	0x00, 0xf0, 0x11, 0x00


	//----- nvinfo : EIATTR_KPARAM_INFO
	.align		4
.L_36:
        /*00a8*/ 	.byte	0x04, 0x17
        /*00aa*/ 	.short	(.L_38 - .L_37)
.L_37:
        /*00ac*/ 	.word	0x00000000
        /*00b0*/ 	.short	0x0003
        /*00b2*/ 	.short	0x0018
        /*00b4*/ 	.byte	0x00, 0xf0, 0x11, 0x00


	//----- nvinfo : EIATTR_KPARAM_INFO
	.align		4
.L_38:
        /*00b8*/ 	.byte	0x04, 0x17
        /*00ba*/ 	.short	(.L_40 - .L_39)
.L_39:
        /*00bc*/ 	.word	0x00000000
        /*00c0*/ 	.short	0x0002
        /*00c2*/ 	.short	0x0010
        /*00c4*/ 	.byte	0x00, 0xf4, 0x21, 0x00


	//----- nvinfo : EIATTR_KPARAM_INFO
	.align		4
.L_40:
        /*00c8*/ 	.byte	0x04, 0x17
        /*00ca*/ 	.short	(.L_42 - .L_41)
.L_41:
        /*00cc*/ 	.word	0x00000000
        /*00d0*/ 	.short	0x0001
        /*00d2*/ 	.short	0x0008
        /*00d4*/ 	.byte	0x00, 0xf4, 0x21, 0x00


	//----- nvinfo : EIATTR_KPARAM_INFO
	.align		4
.L_42:
        /*00d8*/ 	.byte	0x04, 0x17
        /*00da*/ 	.short	(.L_44 - .L_43)
.L_43:
        /*00dc*/ 	.word	0x00000000
        /*00e0*/ 	.short	0x0000
        /*00e2*/ 	.short	0x0000
        /*00e4*/ 	.byte	0x00, 0xf4, 0x21, 0x00


	//----- nvinfo : EIATTR_AT_ENTRY_FRAGMENTS
	.align		4
.L_44:
        /*00e8*/ 	.byte	0x04, 0x4f
        /*00ea*/ 	.short	(.L_46 - .L_45)


	//   ....[0]....
.L_45:
        /*00ec*/ 	.word	0x00000004


	//----- nvinfo : EIATTR_RESERVED_SMEM_USED
	.align		4
.L_46:
        /*00f0*/ 	.byte	0x01, 0x41
	.zero		2


	//----- nvinfo : EIATTR_SPARSE_MMA_MASK
	.align		4
        /*00f4*/ 	.byte	0x03, 0x50
        /*00f6*/ 	.short	0x0000


	//----- nvinfo : EIATTR_TCGEN05_1CTA_USED
	.align		4
        /*00f8*/ 	.byte	0x01, 0x51
	.zero		2


	//----- nvinfo : EIATTR_MAXREG_COUNT
	.align		4
        /*00fc*/ 	.byte	0x03, 0x1b
        /*00fe*/ 	.short	0x00ff


	//----- nvinfo : EIATTR_NUM_BARRIERS
	.align		4
        /*0100*/ 	.byte	0x02, 0x4c
        /*0102*/ 	.byte	0x01
	.zero		1


	//----- nvinfo : EIATTR_ANNOTATIONS
	.align		4
        /*0104*/ 	.byte	0x04, 0x55
        /*0106*/ 	.short	(.L_48 - .L_47)


	//   ....[0]....
.L_47:
        /*0108*/ 	.word	0x00000001
        /*010c*/ 	.byte	0x60, 0x09, 0x00, 0x00, 0x01, 0x00, 0x00, 0x00, 0xe0, 0x0a, 0x00, 0x00, 0x01, 0x00, 0x00, 0x00
        /* <DEDUP_REMOVED lines=822> */
        /*347c*/ 	.byte	0x90, 0x4b, 0x01, 0x00


	//----- nvinfo : EIATTR_INT_WARP_WIDE_INSTR_OFFSETS
	.align		4
.L_48:
        /*3480*/ 	.byte	0x04, 0x31
        /*3482*/ 	.short	(.L_50 - .L_49)


	//   ....[0]....
.L_49:
        /*3484*/ 	.word	0x00001a80


	//   ....[1]....
        /*3488*/ 	.word	0x00001af0


	//   ....[2]....
        /*348c*/ 	.word	0x000044b0


	//   ....[3]....
        /*3490*/ 	.word	0x00014a40


	//   ....[4]....
        /*3494*/ 	.word	0x00014a90


	//----- nvinfo : EIATTR_COOP_GROUP_MASK_REGIDS
	.align		4
.L_50:
        /*3498*/ 	.byte	0x04, 0x29
        /*349a*/ 	.short	(.L_52 - .L_51)


	//   ....[0]....
.L_51:
        /*349c*/ 	.word	0xffffffff


	//   ....[1]....
        /*34a0*/ 	.word	0xffffffff


	//   ....[2]....
        /*34a4*/ 	.word	0xffffffff


	//   ....[3]....
        /*34a8*/ 	.word	0xffffffff


	//----- nvinfo : EIATTR_COOP_GROUP_INSTR_OFFSETS
	.align		4
.L_52:
        /*34ac*/ 	.byte	0x04, 0x28
        /*34ae*/ 	.short	(.L_54 - .L_53)


	//   ....[0]....
.L_53:
        /*34b0*/ 	.word	0x00000080


	//   ....[1]....
        /*34b4*/ 	.word	0x00000340


	//   ....[2]....
        /*34b8*/ 	.word	0x000148d0


	//   ....[3]....
        /*34bc*/ 	.word	0x00014b40


	//----- nvinfo : EIATTR_VRC_CTA_INIT_COUNT
	.align		4
.L_54:
        /*34c0*/ 	.byte	0x02, 0x4a
        /*34c2*/ 	.byte	0x80
	.zero		1


	//----- nvinfo : EIATTR_MBARRIER_INSTR_OFFSETS
	.align		4
        /*34c4*/ 	.byte	0x04, 0x39
        /*34c6*/ 	.short	(.L_56 - .L_55)


	//   ....[0]....
.L_55:
        /*34c8*/ 	.word	0x00001d40
        /*34cc*/ 	.word	0x000000ff
        /*34d0*/ 	.word	0x00000000
        /*34d4*/ 	.short	0x0100
        /*34d6*/ 	.byte	0x0b
	.zero		1


	//   ....[1]....
        /*34d8*/ 	.word	0x000044e0
        /*34dc*/ 	.word	0x000000ff
        /*34e0*/ 	.word	0x00012008
        /*34e4*/ 	.short	0x0100
        /*34e6*/ 	.byte	0x09
	.zero		1


	//   ....[2]....
        /*34e8*/ 	.word	0x00006bf0
        /*34ec*/ 	.word	0x000000ff
        /*34f0*/ 	.word	0x00000000
        /*34f4*/ 	.short	0x010a
        /*34f6*/ 	.byte	0x0b
	.zero		1


	//   ....[3]....
        /*34f8*/ 	.word	0x0000d220
        /*34fc*/ 	.word	0x000000ff
        /*3500*/ 	.word	0x00000000
        /*3504*/ 	.short	0x010a
        /*3506*/ 	.byte	0x0b
	.zero		1


	//   ....[4]....
        /*3508*/ 	.word	0x0000d2f0
        /*350c*/ 	.word	0x000000ff
        /*3510*/ 	.word	0x00012000
        /*3514*/ 	.short	0x0108
        /*3516*/ 	.byte	0x09
	.zero		1


	//   ....[5]....
        /*3518*/ 	.word	0x0000d500
        /*351c*/ 	.word	0x000000ff
        /*3520*/ 	.word	0x00012008
        /*3524*/ 	.short	0x0108
        /*3526*/ 	.byte	0x09
	.zero		1


	//   ....[6]....
        /*3528*/ 	.word	0x00014b80
        /*352c*/ 	.word	0x000000ff
        /*3530*/ 	.word	0x00000000
        /*3534*/ 	.short	0x010a
        /*3536*/ 	.byte	0x0b
	.zero		1


	//   ....[7]....
        /*3538*/ 	.word	0x00014bc0
        /*353c*/ 	.word	0x000000ff
        /*3540*/ 	.word	0x00000000
        /*3544*/ 	.short	0x010a
        /*3546*/ 	.byte	0x0b
	.zero		1


	//----- nvinfo : EIATTR_NUM_MBARRIERS
	.align		4
.L_56:
        /*3548*/ 	.byte	0x03, 0x38
        /*354a*/ 	.short	0x0002


	//----- nvinfo : EIATTR_EXIT_INSTR_OFFSETS
	.align		4
        /*354c*/ 	.byte	0x04, 0x1c
        /*354e*/ 	.short	(.L_58 - .L_57)


	//   ....[0]....
.L_57:
        /*3550*/ 	.word	0x00014b50


	//----- nvinfo : EIATTR_REQNTID
	.align		4
.L_58:
        /*3554*/ 	.byte	0x04, 0x10
        /*3556*/ 	.short	(.L_60 - .L_59)
.L_59:
        /*3558*/ 	.word	0x00000080
        /*355c*/ 	.word	0x00000001
        /*3560*/ 	.word	0x00000001


	//----- nvinfo : EIATTR_CRS_STACK_SIZE
	.align		4
.L_60:
        /*3564*/ 	.byte	0x04, 0x1e
        /*3566*/ 	.short	(.L_62 - .L_61)
.L_61:
        /*3568*/ 	.word	0x00000000


	//----- nvinfo : EIATTR_CBANK_PARAM_SIZE
	.align		4
.L_62:
        /*356c*/ 	.byte	0x03, 0x19
        /*356e*/ 	.short	0x0050


	//----- nvinfo : EIATTR_PARAM_CBANK
	.align		4
        /*3570*/ 	.byte	0x04, 0x0a
        /*3572*/ 	.short	(.L_64 - .L_63)
	.align		4
.L_63:
        /*3574*/ 	.word	index@(.nv.constant0.matmul_kernel)
        /*3578*/ 	.short	0x0380
        /*357a*/ 	.short	0x0050


	//----- nvinfo : EIATTR_SW_WAR
	.align		4
.L_64:
        /*357c*/ 	.byte	0x04, 0x36
        /*357e*/ 	.short	(.L_66 - .L_65)
.L_65:
        /*3580*/ 	.word	0x00000008
.L_66:


//--------------------- .nv.compat                --------------------------
	.section	.nv.compat,"",@"SHT_CUDA_COMPAT_INFO"
	.align	4
        /*0000*/ 	.byte	0x02, 0x02, 0x02, 0x00, 0x02, 0x05, 0x05, 0x00, 0x02, 0x03, 0x00, 0x00, 0x02, 0x06, 0x01, 0x00


//--------------------- .nv.callgraph             --------------------------
	.section	.nv.callgraph,"",@"SHT_CUDA_CALLGRAPH"
	.align	4
	.sectionentsize	8
	.align		4
        /*0000*/ 	.word	0x00000000
	.align		4
        /*0004*/ 	.word	0xffffffff
	.align		4
        /*0008*/ 	.word	0x00000000
	.align		4
        /*000c*/ 	.word	0xfffffffe
	.align		4
        /*0010*/ 	.word	0x00000000
	.align		4
        /*0014*/ 	.word	0xfffffffd
	.align		4
        /*0018*/ 	.word	0x00000000
	.align		4
        /*001c*/ 	.word	0xfffffffc


//--------------------- .text.matmul_kernel       --------------------------
	.section	.text.matmul_kernel,"ax",@progbits
	.align	128
        .global         matmul_kernel
        .type           matmul_kernel,@function
        .size           matmul_kernel,(.L_x_20 - matmul_kernel)
        .other          matmul_kernel,@"STO_CUDA_ENTRY STV_DEFAULT"
matmul_kernel:
.text.matmul_kernel:
[----:B------:R-:W0:Y:S01]  /*0000*/  LDC R1, c[0x0][0x37c] ;  /* 0x0000df00ff017b82 */ /* 0x000e220000000800 */
[----:B------:R-:W1:Y:S01]  /*0010*/  S2R R0, SR_TID.X ;  /* 0x0000000000007919 */ /* 0x000e620000002100 */
[----:B0-----:R-:W-:Y:S01]  /*0020*/  VIADD R1, R1, 0xfffff388 ;  /* 0xfffff38801017836 */ /* 0x001fe20000000000 */
[----:B------:R-:W0:Y:S01]  /*0030*/  LDCU.64 UR22, c[0x0][0x358] ;  /* 0x00006b00ff1677ac */ /* 0x000e220008000a00 */
[----:B-1----:R-:W-:-:S13]  /*0040*/  ISETP.GE.U32.AND P0, PT, R0, 0x20, PT ;  /* 0x000000200000780c */ /* 0x002fda0003f06070 */
[----:B------:R-:W-:Y:S02]  /*0050*/  VOTEU.ANY UP0, P0 ;  /* 0x0000000000ff7886 */ /* 0x000fe40000000100 */
[----:B------:R-:W-:Y:S05]  /*0060*/  BRA.U UP0, `(.L_x_0) ;  /* 0x0000000100b87547 */ /* 0x000fea000b800000 */
[----:B------:R-:W1:Y:S01]  /*0070*/  S2UR UR6, SR_CgaCtaId ;  /* 0x00000000000679c3 */ /* 0x000e620000008800 */
[----:B------:R-:W-:Y:S01]  /*0080*/  NOP ;  /* 0x0000000000007918 */ /* 0x000fe20000000000 */
[----:B------:R-:W-:Y:S02]  /*0090*/  UMOV UR4, 0x40 ;  /* 0x0000004000047882 */ /* 0x000fe40000000000 */
[----:B-1----:R-:W-:-:S09]  /*00a0*/  ULEA UR4, UR6, UR4, 0x18 ;  /* 0x0000000406047291 */ /* 0x002fd2000f8ec0ff */
[----:B------:R-:W1:Y:S01]  /*00b0*/  LDS.U8 R0, [UR4] ;  /* 0x00000004ff007984 */ /* 0x000e620008000000 */
[----:B------:R-:W-:Y:S02]  /*00c0*/  UMOV UR4, 0x400 ;  /* 0x0000040000047882 */ /* 0x000fe40000000000 */
[----:B------:R-:W-:Y:S01]  /*00d0*/  ULEA UR4, UR6, UR4, 0x18 ;  /* 0x0000000406047291 */ /* 0x000fe2000f8ec0ff */
[----:B-1----:R-:W-:-:S13]  /*00e0*/  ISETP.NE.AND P0, PT, R0, RZ, PT ;  /* 0x000000ff0000720c */ /* 0x002fda0003f05270 */
[----:B------:R-:W-:Y:S05]  /*00f0*/  @P0 BRA `(.L_x_1) ;  /* 0x00000000007c0947 */ /* 0x000fea0003800000 */
[----:B------:R-:W-:-:S13]  /*0100*/  ELECT P0, URZ, PT ;  /* 0x0000000000ff782f */ /* 0x000fda0003800000 */
[----:B------:R-:W-:Y:S05]  /*0110*/  @!P0 BRA `(.L_x_2) ;  /* 0x0000000000848947 */ /* 0x000fea0003800000 */
[----:B------:R-:W-:Y:S01]  /*0120*/  UMOV UR5, 0x8 ;  /* 0x0000000800057882 */ /* 0x000fe20000000000 */
[----:B------:R-:W-:Y:S02]  /*0130*/  IMAD.MOV.U32 R4, RZ, RZ, 0x1 ;  /* 0x00000001ff047424 */ /* 0x000fe400078e00ff */
[----:B------:R-:W-:Y:S02]  /*0140*/  IMAD.MOV.U32 R5, RZ, RZ, 0xff ;  /* 0x000000ffff057424 */ /* 0x000fe400078e00ff */
[----:B------:R-:W-:Y:S04]  /*0150*/  DEPBAR.LE SB1, 0x36 ;  /* 0x00009d800000791a */ /* 0x000fe80000000000 */
[----:B------:R-:W1:Y:S02]  /*0160*/  UTCATOMSWS.FIND_AND_SET.ALIGN UP1, UR5, UR5 ;  /* 0x00000005000575e3 */ /* 0x000e640008020800 */
[----:B-1----:R-:W-:-:S04]  /*0170*/  PLOP3.LUT P0, PT, PT, PT, UP1, 0x80, 0x8 ;  /* 0x000000000008781c */ /* 0x002fc80003f0f018 */
[----:B------:R-:W-:-:S04]  /*0180*/  SEL R0, RZ, 0xffffffff, !P0 ;  /* 0xffffffffff007807 */ /* 0x000fc80004000000 */
[----:B------:R-:W-:Y:S01]  /*0190*/  ISETP.NE.AND P0, PT, R0, RZ, PT ;  /* 0x000000ff0000720c */ /* 0x000fe20003f05270 */
[----:B------:R-:W-:-:S12]  /*01a0*/  IMAD.U32 R0, RZ, RZ, UR5 ;  /* 0x00000005ff007e24 */ /* 0x000fd8000f8e00ff */
[----:B------:R-:W-:Y:S05]  /*01b0*/  @P0 BRA `(.L_x_3) ;  /* 0x0000000000240947 */ /* 0x000fea0003800000 */
.L_x_4:
[----:B------:R-:W-:Y:S05]  /*01c0*/  NANOSLEEP 0x64 ;  /* 0x000000640000795d */ /* 0x000fea0003800000 */
[----:B------:R-:W-:-:S05]  /*01d0*/  UMOV UR5, 0x8 ;  /* 0x0000000800057882 */ /* 0x000fca0000000000 */
[----:B------:R-:W-:Y:S04]  /*01e0*/  DEPBAR.LE SB1, 0x36 ;  /* 0x00009d800000791a */ /* 0x000fe80000000000 */
[----:B------:R-:W1:Y:S02]  /*01f0*/  UTCATOMSWS.FIND_AND_SET.ALIGN UP1, UR5, UR5 ;  /* 0x00000005000575e3 */ /* 0x000e640008020800 */
[----:B-1----:R-:W-:-:S04]  /*0200*/  PLOP3.LUT P0, PT, PT, PT, UP1, 0x80, 0x8 ;  /* 0x000000000008781c */ /* 0x002fc80003f0f018 */
[----:B------:R-:W-:-:S04]  /*0210*/  SEL R0, RZ, 0xffffffff, !P0 ;  /* 0xffffffffff007807 */ /* 0x000fc80004000000 */
[----:B------:R-:W-:Y:S01]  /*0220*/  ISETP.NE.AND P0, PT, R0, RZ, PT ;  /* 0x000000ff0000720c */ /* 0x000fe20003f05270 */
[----:B------:R-:W-:-:S12]  /*0230*/  IMAD.U32 R0, RZ, RZ, UR5 ;  /* 0x00000005ff007e24 */ /* 0x000fd8000f8e00ff */
[----:B------:R-:W-:Y:S05]  /*0240*/  @!P0 BRA `(.L_x_4) ;  /* 0xfffffffc00dc8947 */ /* 0x000fea000383ffff */
.L_x_3:
[C---:B------:R-:W-:Y:S01]  /*0250*/  VIADD R3, R0.reuse, 0x10 ;  /* 0x0000001000037836 */ /* 0x040fe20000000000 */
[----:B------:R-:W-:Y:S01]  /*0260*/  UMOV UR5, 0x50 ;  /* 0x0000005000057882 */ /* 0x000fe20000000000 */
[----:B------:R-:W-:Y:S01]  /*0270*/  SHF.L.U32 R2, R5, R0, RZ ;  /* 0x0000000005027219 */ /* 0x000fe200000006ff */
[----:B------:R-:W-:Y:S01]  /*0280*/  ULEA UR5, UR6, UR5, 0x18 ;  /* 0x0000000506057291 */ /* 0x000fe2000f8ec0ff */
[----:B------:R-:W-:Y:S01]  /*0290*/  IMAD.SHL.U32 R0, R0, 0x20, RZ ;  /* 0x0000002000007824 */ /* 0x000fe200078e00ff */
[----:B------:R-:W-:-:S04]  /*02a0*/  SHF.L.U32 R3, R4, R3, RZ ;  /* 0x0000000304037219 */ /* 0x000fc800000006ff */
[----:B------:R-:W-:-:S05]  /*02b0*/  LOP3.LUT R2, R3, R2, RZ, 0xfc, !PT ;  /* 0x0000000203027212 */ /* 0x000fca00078efcff */
[----:B------:R1:W-:Y:S04]  /*02c0*/  ATOMS.OR RZ, [UR5], R2 ;  /* 0x00000002ffff798c */ /* 0x0003e8000b000005 */
[----:B------:R1:W-:Y:S01]  /*02d0*/  STS [UR4], R0 ;  /* 0x00000000ff007988 */ /* 0x0003e20008000804 */
[----:B------:R-:W-:Y:S05]  /*02e0*/  BRA `(.L_x_2) ;  /* 0x0000000000107947 */ /* 0x000fea0003800000 */
.L_x_1:
[----:B------:R-:W-:Y:S01]  /*02f0*/  IMAD.MOV.U32 R0, RZ, RZ, -0x1 ;  /* 0xffffffffff007424 */ /* 0x000fe200078e00ff */
[----:B------:R-:W-:-:S04]  /*0300*/  MOV R2, 0x330 ;  /* 0x0000033000027802 */ /* 0x000fc80000000f00 */
[----:B------:R1:W-:Y:S03]  /*0310*/  STS [UR4], R0 ;  /* 0x00000000ff007988 */ /* 0x0003e60008000804 */
[----:B01----:R-:W-:Y:S05]  /*0320*/  CALL.REL.NOINC `($__internal_1_$__cuda_sm10x_tcgen05_guardrail_trap_phase_invalid_during_alloc) ;  /* 0x00000148003c7944 */ /* 0x003fea0003c00000 */
.L_x_2:
[----:B------:R-:W-:Y:S05]  /*0330*/  WARPSYNC.ALL ;  /* 0x0000000000007948 */ /* 0x000fea0003800000 */
[----:B------:R-:W-:Y:S01]  /*0340*/  NOP ;  /* 0x0000000000007918 */ /* 0x000fe20000000000 */
.L_x_0:
[----:B------:R-:W2:Y:S01]  /*0350*/  LDC.64 R36, c[0x0][0x398] ;  /* 0x0000e600ff247b82 */ /* 0x000ea20000000a00 */
[----:B------:R-:W3:Y:S01]  /*0360*/  S2R R7, SR_CTAID.X ;  /* 0x0000000000077919 */ /* 0x000ee20000002500 */
[----:B------:R-:W-:Y:S01]  /*0370*/  UMOV UR9, 0x400 ;  /* 0x0000040000097882 */ /* 0x000fe20000000000 */
[----:B------:R-:W4:Y:S01]  /*0380*/  LDCU.128 UR12, c[0x0][0x380] ;  /* 0x00007000ff0c77ac */ /* 0x000f220008000c00 */
[----:B------:R-:W5:Y:S04]  /*0390*/  S2R R15, SR_TID.X ;  /* 0x00000000000f7919 */ /* 0x000f680000002100 */
[----:B------:R-:W1:Y:S08]  /*03a0*/  S2UR UR4, SR_CgaCtaId ;  /* 0x00000000000479c3 */ /* 0x000e700000008800 */
[----:B------:R-:W0:Y:S01]  /*03b0*/  LDC.64 R84, c[0x0][0x3a0] ;  /* 0x0000e800ff547b82 */ /* 0x000e220000000a00 */
[----:B-12---:R-:W-:-:S05]  /*03c0*/  VIADD R0, R37, 0x3f ;  /* 0x0000003f25007836 */ /* 0x006fca0000000000 */
[----:B------:R-:W-:Y:S01]  /*03d0*/  SHF.R.S32.HI R3, RZ, 0x1f, R0 ;  /* 0x0000001fff037819 */ /* 0x000fe20000011400 */
[----:B------:R-:W-:-:S03]  /*03e0*/  ULEA UR9, UR4, UR9, 0x18 ;  /* 0x0000000904097291 */ /* 0x000fc6000f8ec0ff */
[----:B------:R-:W-:Y:S02]  /*03f0*/  LEA.HI R3, R3, R0, RZ, 0x6 ;  /* 0x0000000003037211 */ /* 0x000fe400078f30ff */
[----:B---3--:R-:W-:Y:S02]  /*0400*/  IABS R8, R7 ;  /* 0x0000000700087213 */ /* 0x008fe40000000000 */
[----:B------:R-:W-:Y:S01]  /*0410*/  SHF.R.S32.HI R3, RZ, 0x6, R3 ;  /* 0x00000006ff037819 */ /* 0x000fe20000011403 */
[----:B0-----:R-:W-:-:S04]  /*0420*/  VIADD R21, R84, 0xfffffffe ;  /* 0xfffffffe54157836 */ /* 0x001fc80000000000 */
[----:B------:R-:W-:-:S05]  /*0430*/  IMAD.SHL.U32 R4, R3, 0x4, RZ ;  /* 0x0000000403047824 */ /* 0x000fca00078e00ff */
[-C--:B------:R-:W-:Y:S02]  /*0440*/  IABS R5, R4.reuse ;  /* 0x0000000400057213 */ /* 0x080fe40000000000 */
[----:B------:R-:W-:Y:S02]  /*0450*/  IABS R10, R4 ;  /* 0x00000004000a7213 */ /* 0x000fe40000000000 */
[----:B------:R-:W0:Y:S08]  /*0460*/  I2F.RP R0, R5 ;  /* 0x0000000500007306 */ /* 0x000e300000209400 */
[----:B0-----:R-:W0:Y:S02]  /*0470*/  MUFU.RCP R0, R0 ;  /* 0x0000000000007308 */ /* 0x001e240000001000 */
[----:B0-----:R-:W-:-:S02]  /*0480*/  VIADD R2, R0, 0xffffffe ;  /* 0x0ffffffe00027836 */ /* 0x001fc40000000000 */
[----:B------:R-:W-:-:S04]  /*0490*/  IMAD.MOV R0, RZ, RZ, -R10 ;  /* 0x000000ffff007224 */ /* 0x000fc800078e0a0a */
[----:B------:R0:W1:Y:S02]  /*04a0*/  F2I.FTZ.U32.TRUNC.NTZ R3, R2 ;  /* 0x0000000200037305 */ /* 0x000064000021f000 */
[----:B0-----:R-:W-:Y:S02]  /*04b0*/  IMAD.MOV.U32 R2, RZ, RZ, RZ ;  /* 0x000000ffff027224 */ /* 0x001fe400078e00ff */
[----:B-1----:R-:W-:-:S04]  /*04c0*/  IMAD.MOV R6, RZ, RZ, -R3 ;  /* 0x000000ffff067224 */ /* 0x002fc800078e0a03 */
[----:B------:R-:W-:Y:S02]  /*04d0*/  IMAD R9, R6, R5, RZ ;  /* 0x0000000506097224 */ /* 0x000fe400078e02ff */
[----:B------:R-:W-:Y:S01]  /*04e0*/  IMAD.MOV.U32 R6, RZ, RZ, R8 ;  /* 0x000000ffff067224 */ /* 0x000fe200078e0008 */
[----:B------:R-:W-:Y:S01]  /*04f0*/  IABS R8, R37 ;  /* 0x0000002500087213 */ /* 0x000fe20000000000 */
[----:B------:R-:W-:-:S06]  /*0500*/  IMAD.HI.U32 R3, R3, R9, R2 ;  /* 0x0000000903037227 */ /* 0x000fcc00078e0002 */
[----:B------:R-:W-:-:S04]  /*0510*/  IMAD.HI.U32 R3, R3, R6, RZ ;  /* 0x0000000603037227 */ /* 0x000fc800078e00ff */
[----:B------:R-:W-:Y:S01]  /*0520*/  IMAD R0, R3, R0, R6 ;  /* 0x0000000003007224 */ /* 0x000fe200078e0206 */
[----:B------:R-:W-:Y:S04]  /*0530*/  BAR.SYNC.DEFER_BLOCKING 0x0 ;  /* 0x0000000000007b1d */ /* 0x000fe80000010000 */
[----:B------:R-:W-:-:S13]  /*0540*/  ISETP.GT.U32.AND P1, PT, R5, R0, PT ;  /* 0x000000000500720c */ /* 0x000fda0003f24070 */
[----:B------:R-:W-:Y:S02]  /*0550*/  @!P1 IMAD.IADD R0, R0, 0x1, -R5 ;  /* 0x0000000100009824 */ /* 0x000fe400078e0a05 */
[----:B------:R-:W-:Y:S01]  /*0560*/  @!P1 VIADD R3, R3, 0x1 ;  /* 0x0000000103039836 */ /* 0x000fe20000000000 */
[----:B------:R-:W-:Y:S02]  /*0570*/  ISETP.NE.AND P1, PT, R4, RZ, PT ;  /* 0x000000ff0400720c */ /* 0x000fe40003f25270 */
[----:B------:R-:W-:Y:S02]  /*0580*/  ISETP.GE.U32.AND P0, PT, R0, R5, PT ;  /* 0x000000050000720c */ /* 0x000fe40003f06070 */
[----:B------:R-:W-:-:S04]  /*0590*/  LOP3.LUT R0, R7, R4, RZ, 0x3c, !PT ;  /* 0x0000000407007212 */ /* 0x000fc800078e3cff */
[----:B------:R-:W-:Y:S01]  /*05a0*/  ISETP.GE.AND P2, PT, R0, RZ, PT ;  /* 0x000000ff0000720c */ /* 0x000fe20003f46270 */
[----:B------:R-:W-:-:S06]  /*05b0*/  VIADD R0, R36, 0x1ff ;  /* 0x000001ff24007836 */ /* 0x000fcc0000000000 */
[----:B------:R-:W-:-:S04]  /*05c0*/  @P0 VIADD R3, R3, 0x1 ;  /* 0x0000000103030836 */ /* 0x000fc80000000000 */
[----:B------:R-:W-:Y:S01]  /*05d0*/  IMAD.MOV.U32 R2, RZ, RZ, R3 ;  /* 0x000000ffff027224 */ /* 0x000fe200078e0003 */
[----:B------:R-:W-:-:S03]  /*05e0*/  SHF.R.S32.HI R3, RZ, 0x1f, R0 ;  /* 0x0000001fff037819 */ /* 0x000fc60000011400 */
[----:B------:R-:W-:Y:S01]  /*05f0*/  @!P2 IMAD.MOV R2, RZ, RZ, -R2 ;  /* 0x000000ffff02a224 */ /* 0x000fe200078e0a02 */
[----:B------:R-:W-:Y:S02]  /*0600*/  @!P1 LOP3.LUT R2, RZ, R4, RZ, 0x33, !PT ;  /* 0x00000004ff029212 */ /* 0x000fe400078e33ff */
[----:B------:R-:W-:-:S03]  /*0610*/  LEA.HI R3, R3, R0, RZ, 0x9 ;  /* 0x0000000003037211 */ /* 0x000fc600078f48ff */
[----:B------:R-:W-:-:S05]  /*0620*/  IMAD.SHL.U32 R10, R2, 0x4, RZ ;  /* 0x00000004020a7824 */ /* 0x000fca00078e00ff */
[----:B------:R-:W-:-:S04]  /*0630*/  LEA.HI.SX32 R3, R3, -R10, 0x17 ;  /* 0x8000000a03037211 */ /* 0x000fc800078fbaff */
[----:B------:R-:W-:Y:S01]  /*0640*/  VIMNMX R11, PT, PT, R3, 0x4, PT ;  /* 0x00000004030b7848 */ /* 0x000fe20003fe0100 */
[----:B------:R-:W-:Y:S02]  /*0650*/  IMAD.MOV R3, RZ, RZ, -R2 ;  /* 0x000000ffff037224 */ /* 0x000fe400078e0a02 */
[----:B------:R-:W-:Y:S01]  /*0660*/  IMAD.MOV.U32 R2, RZ, RZ, R8 ;  /* 0x000000ffff027224 */ /* 0x000fe200078e0008 */
[----:B------:R-:W-:Y:S01]  /*0670*/  IABS R6, R11 ;  /* 0x0000000b00067213 */ /* 0x000fe20000000000 */
[----:B------:R-:W-:Y:S02]  /*0680*/  IMAD R12, R4, R3, R7 ;  /* 0x00000003040c7224 */ /* 0x000fe400078e0207 */
[----:B------:R-:W-:Y:S01]  /*0690*/  IMAD.MOV.U32 R4, RZ, RZ, RZ ;  /* 0x000000ffff047224 */ /* 0x000fe200078e00ff */
[----:B------:R-:W0:Y:S02]  /*06a0*/  I2F.RP R0, R6 ;  /* 0x0000000600007306 */ /* 0x000e240000209400 */
[----:B------:R-:W-:-:S06]  /*06b0*/  IABS R8, R12 ;  /* 0x0000000c00087213 */ /* 0x000fcc0000000000 */
[----:B------:R-:W1:Y:S08]  /*06c0*/  I2F.RP R7, R2 ;  /* 0x0000000200077306 */ /* 0x000e700000209400 */
[----:B0-----:R-:W0:Y:S08]  /*06d0*/  MUFU.RCP R0, R0 ;  /* 0x0000000000007308 */ /* 0x001e300000001000 */
[----:B-1----:R-:W-:Y:S01]  /*06e0*/  MUFU.RCP R7, R7 ;  /* 0x0000000700077308 */ /* 0x002fe20000001000 */
[----:B0-----:R-:W-:Y:S01]  /*06f0*/  VIADD R5, R0, 0xffffffe ;  /* 0x0ffffffe00057836 */ /* 0x001fe20000000000 */
[----:B------:R-:W-:-:S06]  /*0700*/  IABS R0, R36 ;  /* 0x0000002400007213 */ /* 0x000fcc0000000000 */
[----:B------:R-:W0:Y:S02]  /*0710*/  F2I.FTZ.U32.TRUNC.NTZ R5, R5 ;  /* 0x0000000500057305 */ /* 0x000e24000021f000 */
[----:B0-----:R-:W-:-:S04]  /*0720*/  IMAD.MOV R9, RZ, RZ, -R5 ;  /* 0x000000ffff097224 */ /* 0x001fc800078e0a05 */
[----:B------:R-:W-:Y:S01]  /*0730*/  IMAD R3, R9, R6, RZ ;  /* 0x0000000609037224 */ /* 0x000fe200078e02ff */
[----:B------:R-:W-:-:S03]  /*0740*/  IABS R9, R11 ;  /* 0x0000000b00097213 */ /* 0x000fc60000000000 */
[----:B------:R-:W-:-:S04]  /*0750*/  IMAD.HI.U32 R4, R5, R3, R4 ;  /* 0x0000000305047227 */ /* 0x000fc800078e0004 */
[----:B------:R-:W-:Y:S02]  /*0760*/  IMAD.MOV.U32 R3, RZ, RZ, R8 ;  /* 0x000000ffff037224 */ /* 0x000fe400078e0008 */
[----:B------:R-:W-:Y:S01]  /*0770*/  IMAD.MOV R5, RZ, RZ, -R9 ;  /* 0x000000ffff057224 */ /* 0x000fe200078e0a09 */
[----:B------:R-:W0:Y:S01]  /*0780*/  I2F.RP R8, R0 ;  /* 0x0000000000087306 */ /* 0x000e220000209400 */
[----:B------:R-:W-:-:S04]  /*0790*/  IMAD.HI.U32 R4, R4, R3, RZ ;  /* 0x0000000304047227 */ /* 0x000fc800078e00ff */
[----:B------:R-:W-:Y:S02]  /*07a0*/  IMAD R3, R4, R5, R3 ;  /* 0x0000000504037224 */ /* 0x000fe400078e0203 */
[----:B------:R-:W-:-:S03]  /*07b0*/  VIADD R5, R7, 0xffffffe ;  /* 0x0ffffffe07057836 */ /* 0x000fc60000000000 */
[----:B------:R-:W-:-:S03]  /*07c0*/  ISETP.GT.U32.AND P1, PT, R6, R3, PT ;  /* 0x000000030600720c */ /* 0x000fc60003f24070 */
[----:B------:R-:W1:Y:S08]  /*07d0*/  F2I.FTZ.U32.TRUNC.NTZ R5, R5 ;  /* 0x0000000500057305 */ /* 0x000e70000021f000 */
[----:B0-----:R-:W0:Y:S02]  /*07e0*/  MUFU.RCP R8, R8 ;  /* 0x0000000800087308 */ /* 0x001e240000001000 */
[----:B------:R-:W-:-:S02]  /*07f0*/  @!P1 IMAD.IADD R3, R3, 0x1, -R6 ;  /* 0x0000000103039824 */ /* 0x000fc400078e0a06 */
[----:B------:R-:W-:Y:S01]  /*0800*/  @!P1 VIADD R4, R4, 0x1 ;  /* 0x0000000104049836 */ /* 0x000fe20000000000 */
[----:B------:R-:W-:Y:S02]  /*0810*/  ISETP.NE.AND P1, PT, R11, RZ, PT ;  /* 0x000000ff0b00720c */ /* 0x000fe40003f25270 */
[----:B------:R-:W-:Y:S01]  /*0820*/  ISETP.GE.U32.AND P0, PT, R3, R6, PT ;  /* 0x000000060300720c */ /* 0x000fe20003f06070 */
[----:B-1----:R-:W-:Y:S01]  /*0830*/  IMAD.MOV R9, RZ, RZ, -R5 ;  /* 0x000000ffff097224 */ /* 0x002fe200078e0a05 */
[----:B------:R-:W-:-:S03]  /*0840*/  LOP3.LUT R3, R12, R11, RZ, 0x3c, !PT ;  /* 0x0000000b0c037212 */ /* 0x000fc600078e3cff */
[----:B------:R-:W-:Y:S01]  /*0850*/  IMAD R9, R9, R2, RZ ;  /* 0x0000000209097224 */ /* 0x000fe200078e02ff */
[----:B------:R-:W-:Y:S02]  /*0860*/  ISETP.GE.AND P2, PT, R3, RZ, PT ;  /* 0x000000ff0300720c */ /* 0x000fe40003f46270 */
[--C-:B-----5:R-:W-:Y:S01]  /*0870*/  SHF.R.U32.HI R3, RZ, 0x5, R15.reuse ;  /* 0x00000005ff037819 */ /* 0x120fe2000001160f */
[----:B0-----:R-:W-:Y:S01]  /*0880*/  VIADD R6, R8, 0xffffffe ;  /* 0x0ffffffe08067836 */ /* 0x001fe20000000000 */
[----:B------:R-:W-:-:S03]  /*0890*/  SHF.R.U32.HI R8, RZ, 0x5, R15 ;  /* 0x00000005ff087819 */ /* 0x000fc6000001160f */
[----:B------:R-:W-:Y:S01]  /*08a0*/  @P0 VIADD R4, R4, 0x1 ;  /* 0x0000000104040836 */ /* 0x000fe20000000000 */
[----:B------:R0:W1:Y:S01]  /*08b0*/  F2I.FTZ.U32.TRUNC.NTZ R7, R6 ;  /* 0x0000000600077305 */ /* 0x000062000021f000 */
[----:B------:R-:W-:Y:S02]  /*08c0*/  R2UR UR6, R8 ;  /* 0x00000000080672ca */ /* 0x000fe400000e0000 */
[----:B------:R-:W-:Y:S02]  /*08d0*/  SGXT.U32 R3, R3, 0x2 ;  /* 0x000000020303781a */ /* 0x000fe40000000000 */
[----:B------:R-:W-:Y:S01]  /*08e0*/  @!P2 IMAD.MOV R4, RZ, RZ, -R4 ;  /* 0x000000ffff04a224 */ /* 0x000fe200078e0a04 */
[----:B------:R-:W-:Y:S01]  /*08f0*/  @!P1 LOP3.LUT R4, RZ, R11, RZ, 0x33, !PT ;  /* 0x0000000bff049212 */ /* 0x000fe200078e33ff */
[----:B0-----:R-:W-:-:S04]  /*0900*/  IMAD.MOV.U32 R6, RZ, RZ, RZ ;  /* 0x000000ffff067224 */ /* 0x001fc800078e00ff */
[----:B------:R-:W-:Y:S02]  /*0910*/  IMAD.SHL.U32 R14, R4, 0x40, RZ ;  /* 0x00000040040e7824 */ /* 0x000fe400078e00ff */
[----:B------:R-:W-:Y:S02]  /*0920*/  IMAD.MOV R8, RZ, RZ, -R4 ;  /* 0x000000ffff087224 */ /* 0x000fe400078e0a04 */
[----:B------:R-:W-:Y:S01]  /*0930*/  IMAD.MOV.U32 R4, RZ, RZ, RZ ;  /* 0x000000ffff047224 */ /* 0x000fe200078e00ff */
[----:B------:R-:W-:Y:S01]  /*0940*/  LOP3.LUT R3, R14, R3, RZ, 0xfc, !PT ;  /* 0x000000030e037212 */ /* 0x000fe200078efcff */
[----:B-1----:R-:W-:Y:S01]  /*0950*/  IMAD.MOV R13, RZ, RZ, -R7 ;  /* 0x000000ffff0d7224 */ /* 0x002fe200078e0a07 */
[----:B------:R0:W-:Y:S01]  /*0960*/  STL [R1+0x520], R14 ;  /* 0x0005200e01007387 */ /* 0x0001e20000100800 */
[----:B------:R-:W-:Y:S01]  /*0970*/  IMAD.HI.U32 R4, R5, R9, R4 ;  /* 0x0000000905047227 */ /* 0x000fe200078e0004 */
[----:B------:R-:W-:Y:S02]  /*0980*/  IABS R51, R3 ;  /* 0x0000000300337213 */ /* 0x000fe40000000000 */
[----:B------:R-:W-:Y:S01]  /*0990*/  LOP3.LUT R56, R3, 0xc, RZ, 0xfc, !PT ;  /* 0x0000000c03387812 */ /* 0x000fe200078efcff */
[----:B------:R-:W-:Y:S01]  /*09a0*/  IMAD R5, R13, R0, RZ ;  /* 0x000000000d057224 */ /* 0x000fe200078e02ff */
[----:B------:R-:W-:Y:S01]  /*09b0*/  LOP3.LUT R55, R3, 0x4, RZ, 0xfc, !PT ;  /* 0x0000000403377812 */ /* 0x000fe200078efcff */
[----:B------:R-:W-:Y:S01]  /*09c0*/  IMAD R8, R11, R8, R12 ;  /* 0x000000080b087224 */ /* 0x000fe200078e020c */
[----:B------:R-:W-:Y:S01]  /*09d0*/  IABS R12, R56 ;  /* 0x00000038000c7213 */ /* 0x000fe20000000000 */
[----:B------:R-:W-:Y:S01]  /*09e0*/  IMAD.HI.U32 R5, R7, R5, R6 ;  /* 0x0000000507057227 */ /* 0x000fe200078e0006 */
[----:B------:R-:W-:-:S02]  /*09f0*/  LOP3.LUT R7, R15, 0x7f, RZ, 0xc0, !PT ;  /* 0x0000007f0f077812 */ /* 0x000fc400078ec0ff */
[----:B------:R-:W-:Y:S01]  /*0a00*/  IABS R11, R55 ;  /* 0x00000037000b7213 */ /* 0x000fe20000000000 */
[----:B------:R-:W-:Y:S01]  /*0a10*/  IMAD.IADD R8, R10, 0x1, R8 ;  /* 0x000000010a087824 */ /* 0x000fe200078e0208 */
[----:B------:R-:W-:Y:S01]  /*0a20*/  ISETP.NE.U32.AND P1, PT, R7, RZ, PT ;  /* 0x000000ff0700720c */ /* 0x000fe20003f25070 */
[----:B------:R-:W-:Y:S01]  /*0a30*/  IMAD.HI.U32 R6, R4, R51, RZ ;  /* 0x0000003304067227 */ /* 0x000fe200078e00ff */
[C---:B------:R-:W-:Y:S02]  /*0a40*/  LOP3.LUT R58, R3.reuse, 0x10, RZ, 0xfc, !PT ;  /* 0x00000010033a7812 */ /* 0x040fe400078efcff */
[C---:B------:R-:W-:Y:S01]  /*0a50*/  LOP3.LUT R61, R3.reuse, 0x20, RZ, 0xfc, !PT ;  /* 0x00000020033d7812 */ /* 0x040fe200078efcff */
[----:B------:R-:W-:Y:S01]  /*0a60*/  IMAD.MOV R6, RZ, RZ, -R6 ;  /* 0x000000ffff067224 */ /* 0x000fe200078e0a06 */
[C---:B------:R-:W-:Y:S01]  /*0a70*/  LOP3.LUT R57, R3.reuse, 0x14, RZ, 0xfc, !PT ;  /* 0x0000001403397812 */ /* 0x040fe200078efcff */
[----:B------:R-:W-:Y:S01]  /*0a80*/  IMAD R18, R8, 0x200, R7 ;  /* 0x0000020008127824 */ /* 0x000fe200078e0207 */
[----:B------:R-:W-:Y:S01]  /*0a90*/  IABS R47, R58 ;  /* 0x0000003a002f7213 */ /* 0x000fe20000000000 */
[----:B------:R-:W-:Y:S01]  /*0aa0*/  IMAD.MOV.U32 R7, RZ, RZ, R12 ;  /* 0x000000ffff077224 */ /* 0x000fe200078e000c */
[----:B------:R-:W-:Y:S01]  /*0ab0*/  IABS R13, R61 ;  /* 0x0000003d000d7213 */ /* 0x000fe20000000000 */
[----:B------:R-:W-:Y:S01]  /*0ac0*/  IMAD.HI.U32 R9, R4, R11, RZ ;  /* 0x0000000b04097227 */ /* 0x000fe200078e00ff */
[C---:B------:R-:W-:Y:S01]  /*0ad0*/  LOP3.LUT R59, R3.reuse, 0x18, RZ, 0xfc, !PT ;  /* 0x00000018033b7812 */ /* 0x040fe200078efcff */
[----:B------:R-:W-:Y:S01]  /*0ae0*/  STL [R1+0x524], R18 ;  /* 0x0005241201007387 */ /* 0x000fe20000100800 */
[----:B------:R-:W-:Y:S01]  /*0af0*/  LOP3.LUT R60, R3, 0x24, RZ, 0xfc, !PT ;  /* 0x00000024033c7812 */ /* 0x000fe200078efcff */
[----:B------:R-:W-:Y:S01]  /*0b00*/  IMAD R51, R2, R6, R51 ;  /* 0x0000000602337224 */ /* 0x000fe200078e0233 */
[----:B------:R-:W-:Y:S01]  /*0b10*/  IABS R45, R59 ;  /* 0x0000003b002d7213 */ /* 0x000fe20000000000 */
[----:B------:R-:W-:Y:S01]  /*0b20*/  IMAD.HI.U32 R6, R4, R7, RZ ;  /* 0x0000000704067227 */ /* 0x000fe200078e00ff */
[----:B------:R-:W-:-:S02]  /*0b30*/  IABS R43, R60 ;  /* 0x0000003c002b7213 */ /* 0x000fc40000000000 */
[C---:B------:R-:W-:Y:S01]  /*0b40*/  LOP3.LUT R65, R3.reuse, 0x34, RZ, 0xfc, !PT ;  /* 0x0000003403417812 */ /* 0x040fe200078efcff */
[----:B------:R-:W-:Y:S01]  /*0b50*/  IMAD.MOV R9, RZ, RZ, -R9 ;  /* 0x000000ffff097224 */ /* 0x000fe200078e0a09 */
[C---:B------:R-:W-:Y:S01]  /*0b60*/  LOP3.LUT R63, R3.reuse, 0x30, RZ, 0xfc, !PT ;  /* 0x00000030033f7812 */ /* 0x040fe200078efcff */
[----:B------:R-:W-:Y:S01]  /*0b70*/  IMAD.MOV R6, RZ, RZ, -R6 ;  /* 0x000000ffff067224 */ /* 0x000fe200078e0a06 */
[----:B------:R-:W-:Y:S01]  /*0b80*/  IABS R39, R65 ;  /* 0x0000004100277213 */ /* 0x000fe20000000000 */
[C---:B------:R-:W-:Y:S01]  /*0b90*/  IMAD R50, R2.reuse, R9, R11 ;  /* 0x0000000902327224 */ /* 0x040fe200078e020b */
[----:B------:R-:W-:Y:S01]  /*0ba0*/  IABS R11, R57 ;  /* 0x00000039000b7213 */ /* 0x000fe20000000000 */
[----:B------:R-:W-:Y:S01]  /*0bb0*/  IMAD R48, R2, R6, R7 ;  /* 0x0000000602307224 */ /* 0x000fe200078e0207 */
[C---:B------:R-:W-:Y:S01]  /*0bc0*/  LOP3.LUT R62, R3.reuse, 0x28, RZ, 0xfc, !PT ;  /* 0x00000028033e7812 */ /* 0x040fe200078efcff */
[----:B------:R-:W-:Y:S01]  /*0bd0*/  IMAD.HI.U32 R6, R4, R47, RZ ;  /* 0x0000002f04067227 */ /* 0x000fe200078e00ff */
[----:B------:R-:W-:-:S02]  /*0be0*/  LOP3.LUT R54, R3, 0x8, RZ, 0xfc, !PT ;  /* 0x0000000803367812 */ /* 0x000fc400078efcff */
[C---:B------:R-:W-:Y:S01]  /*0bf0*/  LOP3.LUT R64, R3.reuse, 0x2c, RZ, 0xfc, !PT ;  /* 0x0000002c03407812 */ /* 0x040fe200078efcff */
[C---:B------:R-:W-:Y:S01]  /*0c00*/  IMAD.HI.U32 R9, R4.reuse, R13, RZ ;  /* 0x0000000d04097227 */ /* 0x040fe200078e00ff */
[----:B------:R-:W-:Y:S02]  /*0c10*/  IABS R49, R54 ;  /* 0x0000003600317213 */ /* 0x000fe40000000000 */
[----:B------:R-:W-:Y:S01]  /*0c20*/  IABS R41, R64 ;  /* 0x0000004000297213 */ /* 0x000fe20000000000 */
[----:B------:R-:W-:Y:S01]  /*0c30*/  IMAD.HI.U32 R7, R4, R11, RZ ;  /* 0x0000000b04077227 */ /* 0x000fe200078e00ff */
[C---:B------:R-:W-:Y:S02]  /*0c40*/  ISETP.GT.U32.AND P0, PT, R2.reuse, R50, PT ;  /* 0x000000320200720c */ /* 0x040fe40003f04070 */
[----:B------:R-:W-:Y:S01]  /*0c50*/  ISETP.GT.U32.AND P3, PT, R2, R48, PT ;  /* 0x000000300200720c */ /* 0x000fe20003f64070 */
[----:B------:R-:W-:Y:S01]  /*0c60*/  IMAD.MOV R6, RZ, RZ, -R6 ;  /* 0x000000ffff067224 */ /* 0x000fe200078e0a06 */
[----:B------:R-:W-:Y:S01]  /*0c70*/  LOP3.LUT R68, R3, 0x38, RZ, 0xfc, !PT ;  /* 0x0000003803447812 */ /* 0x000fe200078efcff */
[----:B------:R-:W-:-:S02]  /*0c80*/  IMAD.MOV R9, RZ, RZ, -R9 ;  /* 0x000000ffff097224 */ /* 0x000fc400078e0a09 */
[----:B------:R-:W-:-:S04]  /*0c90*/  IMAD.HI.U32 R8, R4, R45, RZ ;  /* 0x0000002d04087227 */ /* 0x000fc800078e00ff */
[----:B------:R-:W-:Y:S02]  /*0ca0*/  IMAD.MOV R7, RZ, RZ, -R7 ;  /* 0x000000ffff077224 */ /* 0x000fe400078e0a07 */
[----:B------:R-:W-:Y:S02]  /*0cb0*/  IMAD R47, R2, R6, R47 ;  /* 0x00000006022f7224 */ /* 0x000fe400078e022f */
[----:B------:R-:W-:-:S03]  /*0cc0*/  IMAD.HI.U32 R6, R4, R43, RZ ;  /* 0x0000002b04067227 */ /* 0x000fc600078e00ff */
[C---:B------:R-:W-:Y:S01]  /*0cd0*/  ISETP.GT.U32.AND P4, PT, R2.reuse, R47, PT ;  /* 0x0000002f0200720c */ /* 0x040fe20003f84070 */
[----:B------:R-:W-:Y:S01]  /*0ce0*/  IMAD R44, R2, R9, R13 ;  /* 0x00000009022c7224 */ /* 0x000fe200078e020d */
[----:B------:R-:W-:Y:S01]  /*0cf0*/  IABS R13, R63 ;  /* 0x0000003f000d7213 */ /* 0x000fe20000000000 */
[----:B------:R-:W-:Y:S02]  /*0d00*/  IMAD.MOV R8, RZ, RZ, -R8 ;  /* 0x000000ffff087224 */ /* 0x000fe400078e0a08 */
[----:B------:R-:W-:Y:S02]  /*0d10*/  VIADD R66, R14, UR6 ;  /* 0x000000060e427c36 */ /* 0x000fe40008000000 */
[----:B------:R-:W-:Y:S01]  /*0d20*/  IMAD R46, R2, R7, R11 ;  /* 0x00000007022e7224 */ /* 0x000fe200078e020b */
[----:B------:R-:W-:Y:S01]  /*0d30*/  IABS R11, R62 ;  /* 0x0000003e000b7213 */ /* 0x000fe20000000000 */
[----:B------:R-:W-:Y:S02]  /*0d40*/  IMAD.MOV R6, RZ, RZ, -R6 ;  /* 0x000000ffff067224 */ /* 0x000fe400078e0a06 */
[----:B------:R-:W-:Y:S01]  /*0d50*/  IMAD.HI.U32 R9, R4, R39, RZ ;  /* 0x0000002704097227 */ /* 0x000fe200078e00ff */
[----:B------:R-:W-:-:S03]  /*0d60*/  ISETP.GT.U32.AND P2, PT, R2, R46, PT ;  /* 0x0000002e0200720c */ /* 0x000fc60003f44070 */
[----:B------:R-:W-:Y:S02]  /*0d70*/  IMAD R45, R2, R8, R45 ;  /* 0x00000008022d7224 */ /* 0x000fe400078e022d */
[----:B------:R-:W-:Y:S02]  /*0d80*/  VIADD R67, R66, 0x1c ;  /* 0x0000001c42437836 */ /* 0x000fe40000000000 */
[----:B------:R-:W-:Y:S01]  /*0d90*/  IMAD.HI.U32 R8, R4, R13, RZ ;  /* 0x0000000d04087227 */ /* 0x000fe200078e00ff */
[C---:B------:R-:W-:Y:S02]  /*0da0*/  ISETP.GT.U32.AND P5, PT, R2.reuse, R45, PT ;  /* 0x0000002d0200720c */ /* 0x040fe40003fa4070 */
[----:B------:R-:W-:Y:S01]  /*0db0*/  IABS R53, R67 ;  /* 0x0000004300357213 */ /* 0x000fe20000000000 */
[----:B------:R-:W-:Y:S02]  /*0dc0*/  IMAD R43, R2, R6, R43 ;  /* 0x00000006022b7224 */ /* 0x000fe400078e022b */
[----:B------:R-:W-:-:S02]  /*0dd0*/  IMAD.MOV R9, RZ, RZ, -R9 ;  /* 0x000000ffff097224 */ /* 0x000fc400078e0a09 */
[----:B------:R-:W-:-:S04]  /*0de0*/  IMAD.HI.U32 R6, R4, R11, RZ ;  /* 0x0000000b04067227 */ /* 0x000fc800078e00ff */
[----:B------:R-:W-:Y:S02]  /*0df0*/  IMAD.MOV R8, RZ, RZ, -R8 ;  /* 0x000000ffff087224 */ /* 0x000fe400078e0a08 */
[----:B------:R-:W-:Y:S01]  /*0e00*/  IMAD R39, R2, R9, R39 ;  /* 0x0000000902277224 */ /* 0x000fe200078e0227 */
[----:B------:R-:W-:Y:S01]  /*0e10*/  IABS R9, R18 ;  /* 0x0000001200097213 */ /* 0x000fe20000000000 */
[----:B------:R-:W-:-:S04]  /*0e20*/  IMAD.HI.U32 R10, R4, R49, RZ ;  /* 0x00000031040a7227 */ /* 0x000fc800078e00ff */
[----:B------:R-:W-:Y:S02]  /*0e30*/  IMAD.MOV R6, RZ, RZ, -R6 ;  /* 0x000000ffff067224 */ /* 0x000fe400078e0a06 */
[----:B------:R-:W-:Y:S02]  /*0e40*/  VIADD R16, R18, 0x100 ;  /* 0x0000010012107836 */ /* 0x000fe40000000000 */
[----:B------:R-:W-:Y:S02]  /*0e50*/  IMAD R40, R2, R8, R13 ;  /* 0x0000000802287224 */ /* 0x000fe400078e020d */
[C---:B------:R-:W-:Y:S01]  /*0e60*/  VIADD R17, R18.reuse, 0x80 ;  /* 0x0000008012117836 */ /* 0x040fe20000000000 */
[----:B------:R-:W-:Y:S01]  /*0e70*/  IABS R12, R16 ;  /* 0x00000010000c7213 */ /* 0x000fe20000000000 */
[----:B0-----:R-:W-:Y:S02]  /*0e80*/  VIADD R14, R18, 0x180 ;  /* 0x00000180120e7836 */ /* 0x001fe40000000000 */
[C---:B------:R-:W-:Y:S01]  /*0e90*/  IMAD.HI.U32 R7, R4.reuse, R41, RZ ;  /* 0x0000002904077227 */ /* 0x040fe200078e00ff */
[----:B------:R-:W-:Y:S02]  /*0ea0*/  STL [R1+0x530], R17 ;  /* 0x0005301101007387 */ /* 0x000fe40000100800 */
[----:B------:R-:W-:Y:S01]  /*0eb0*/  IABS R13, R14 ;  /* 0x0000000e000d7213 */ /* 0x000fe20000000000 */
[----:B------:R-:W-:Y:S01]  /*0ec0*/  IMAD.HI.U32 R8, R4, R53, RZ ;  /* 0x0000003504087227 */ /* 0x000fe200078e00ff */
[----:B------:R-:W-:Y:S03]  /*0ed0*/  STL [R1+0x52c], R16 ;  /* 0x00052c1001007387 */ /* 0x000fe60000100800 */
[----:B------:R-:W-:Y:S01]  /*0ee0*/  IMAD.MOV R10, RZ, RZ, -R10 ;  /* 0x000000ffff0a7224 */ /* 0x000fe200078e0a0a */
[----:B------:R-:W-:Y:S01]  /*0ef0*/  STL [R1+0x528], R14 ;  /* 0x0005280e01007387 */ /* 0x000fe20000100800 */
[----:B------:R-:W-:Y:S01]  /*0f00*/  IMAD R42, R2, R6, R11 ;  /* 0x00000006022a7224 */ /* 0x000fe200078e020b */
[----:B------:R-:W-:Y:S01]  /*0f10*/  IABS R11, R17 ;  /* 0x00000011000b7213 */ /* 0x000fe20000000000 */
[----:B------:R-:W-:-:S04]  /*0f20*/  IMAD.HI.U32 R6, R5, R9, RZ ;  /* 0x0000000905067227 */ /* 0x000fc800078e00ff */
[----:B------:R-:W-:Y:S02]  /*0f30*/  IMAD.MOV R7, RZ, RZ, -R7 ;  /* 0x000000ffff077224 */ /* 0x000fe400078e0a07 */
[----:B------:R-:W-:Y:S02]  /*0f40*/  IMAD.MOV R8, RZ, RZ, -R8 ;  /* 0x000000ffff087224 */ /* 0x000fe400078e0a08 */
[C---:B------:R-:W-:Y:S02]  /*0f50*/  IMAD R49, R2.reuse, R10, R49 ;  /* 0x0000000a02317224 */ /* 0x040fe400078e0231 */
[----:B------:R-:W-:Y:S02]  /*0f60*/  IMAD.MOV R10, RZ, RZ, -R6 ;  /* 0x000000ffff0a7224 */ /* 0x000fe400078e0a06 */
[----:B------:R-:W-:Y:S01]  /*0f70*/  IMAD.HI.U32 R6, R5, R12, RZ ;  /* 0x0000000c05067227 */ /* 0x000fe200078e00ff */
[----:B------:R-:W-:-:S03]  /*0f80*/  ISETP.GT.U32.AND P6, PT, R2, R49, PT ;  /* 0x000000310200720c */ /* 0x000fc60003fc4070 */
[C---:B------:R-:W-:Y:S02]  /*0f90*/  IMAD R41, R2.reuse, R7, R41 ;  /* 0x0000000702297224 */ /* 0x040fe400078e0229 */
[----:B------:R-:W-:Y:S02]  /*0fa0*/  IMAD R53, R2, R8, R53 ;  /* 0x0000000802357224 */ /* 0x000fe400078e0235 */
[----:B------:R-:W-:-:S04]  /*0fb0*/  IMAD.HI.U32 R7, R5, R11, RZ ;  /* 0x0000000b05077227 */ /* 0x000fc800078e00ff */
[----:B------:R-:W-:-:S04]  /*0fc0*/  IMAD.HI.U32 R8, R5, R13, RZ ;  /* 0x0000000d05087227 */ /* 0x000fc800078e00ff */
[----:B------:R-:W-:Y:S02]  /*0fd0*/  IMAD R5, R0, R10, R9 ;  /* 0x0000000a00057224 */ /* 0x000fe400078e0209 */
[----:B------:R-:W-:Y:S02]  /*0fe0*/  IMAD.MOV R9, RZ, RZ, -R6 ;  /* 0x000000ffff097224 */ /* 0x000fe400078e0a06 */
[----:B------:R-:W-:Y:S01]  /*0ff0*/  @!P0 IMAD.IADD R50, R50, 0x1, -R2 ;  /* 0x0000000132328824 */ /* 0x000fe200078e0a02 */
[----:B------:R-:W-:Y:S01]  /*1000*/  ISETP.GT.U32.AND P0, PT, R2, R44, PT ;  /* 0x0000002c0200720c */ /* 0x000fe20003f04070 */
[----:B------:R-:W-:Y:S02]  /*1010*/  IMAD R9, R0, R9, R12 ;  /* 0x0000000900097224 */ /* 0x000fe400078e020c */
[----:B------:R-:W-:Y:S02]  /*1020*/  IMAD.MOV R7, RZ, RZ, -R7 ;  /* 0x000000ffff077224 */ /* 0x000fe400078e0a07 */
[----:B------:R-:W-:-:S02]  /*1030*/  IMAD.MOV R8, RZ, RZ, -R8 ;  /* 0x000000ffff087224 */ /* 0x000fc400078e0a08 */
[--C-:B------:R-:W-:Y:S01]  /*1040*/  @!P3 IMAD.IADD R48, R48, 0x1, -R2.reuse ;  /* 0x000000013030b824 */ /* 0x100fe200078e0a02 */
[----:B------:R-:W-:Y:S01]  /*1050*/  ISETP.GT.U32.AND P3, PT, R0, R5, PT ;  /* 0x000000050000720c */ /* 0x000fe20003f64070 */
[--C-:B------:R-:W-:Y:S01]  /*1060*/  @!P2 IMAD.IADD R46, R46, 0x1, -R2.reuse ;  /* 0x000000012e2ea824 */ /* 0x100fe200078e0a02 */
[C---:B------:R-:W-:Y:S01]  /*1070*/  ISETP.GT.U32.AND P2, PT, R0.reuse, R9, PT ;  /* 0x000000090000720c */ /* 0x040fe20003f44070 */
[C---:B------:R-:W-:Y:S02]  /*1080*/  IMAD R7, R0.reuse, R7, R11 ;  /* 0x0000000700077224 */ /* 0x040fe400078e020b */
[----:B------:R-:W-:Y:S01]  /*1090*/  IMAD R11, R0, R8, R13 ;  /* 0x00000008000b7224 */ /* 0x000fe200078e020d */
[----:B------:R-:W-:Y:S01]  /*10a0*/  IABS R13, R68 ;  /* 0x00000044000d7213 */ /* 0x000fe20000000000 */
[--C-:B------:R-:W-:Y:S01]  /*10b0*/  @!P5 IMAD.IADD R45, R45, 0x1, -R2.reuse ;  /* 0x000000012d2dd824 */ /* 0x100fe200078e0a02 */
[----:B------:R-:W-:Y:S01]  /*10c0*/  ISETP.GT.U32.AND P5, PT, R2, R42, PT ;  /* 0x0000002a0200720c */ /* 0x000fe20003fa4070 */
[--C-:B------:R-:W-:Y:S01]  /*10d0*/  @!P0 IMAD.IADD R44, R44, 0x1, -R2.reuse ;  /* 0x000000012c2c8824 */ /* 0x100fe200078e0a02 */
[C---:B------:R-:W-:Y:S01]  /*10e0*/  ISETP.GT.U32.AND P0, PT, R0.reuse, R11, PT ;  /* 0x0000000b0000720c */ /* 0x040fe20003f04070 */
[----:B------:R-:W-:Y:S01]  /*10f0*/  @!P4 IMAD.IADD R47, R47, 0x1, -R2 ;  /* 0x000000012f2fc824 */ /* 0x000fe200078e0a02 */
[----:B------:R-:W-:Y:S01]  /*1100*/  ISETP.GT.U32.AND P4, PT, R0, R7, PT ;  /* 0x000000070000720c */ /* 0x000fe20003f84070 */
[--C-:B------:R-:W-:Y:S01]  /*1110*/  @!P3 IMAD.IADD R5, R5, 0x1, -R0.reuse ;  /* 0x000000010505b824 */ /* 0x100fe200078e0a00 */
[----:B------:R-:W-:Y:S01]  /*1120*/  ISETP.GT.U32.AND P3, PT, R2, R51, PT ;  /* 0x000000330200720c */ /* 0x000fe20003f64070 */
[----:B------:R-:W-:Y:S01]  /*1130*/  @!P2 IMAD.IADD R9, R9, 0x1, -R0 ;  /* 0x000000010909a824 */ /* 0x000fe200078e0a00 */
[----:B------:R-:W0:Y:S01]  /*1140*/  LDS R8, [UR9] ;  /* 0x00000009ff087984 */ /* 0x000e220008000800 */
[----:B------:R-:W-:-:S02]  /*1150*/  VIADD R66, R66, 0x3c ;  /* 0x0000003c42427836 */ /* 0x000fc40000000000 */
[--C-:B------:R-:W-:Y:S01]  /*1160*/  @!P6 IMAD.IADD R49, R49, 0x1, -R2.reuse ;  /* 0x000000013131e824 */ /* 0x100fe200078e0a02 */
[----:B------:R-:W-:Y:S01]  /*1170*/  BAR.SYNC.DEFER_BLOCKING 0x0 ;  /* 0x0000000000007b1d */ /* 0x000fe20000010000 */
[----:B------:R-:W-:Y:S01]  /*1180*/  @!P5 IMAD.IADD R42, R42, 0x1, -R2 ;  /* 0x000000012a2ad824 */ /* 0x000fe200078e0a02 */
[C---:B------:R-:W-:Y:S01]  /*1190*/  ISETP.GT.U32.AND P5, PT, R0.reuse, R9, PT ;  /* 0x000000090000720c */ /* 0x040fe20003fa4070 */
[--C-:B------:R-:W-:Y:S01]  /*11a0*/  @!P0 IMAD.IADD R11, R11, 0x1, -R0.reuse ;  /* 0x000000010b0b8824 */ /* 0x100fe200078e0a00 */
[----:B------:R-:W-:Y:S01]  /*11b0*/  IABS R15, R66 ;  /* 0x00000042000f7213 */ /* 0x000fe20000000000 */
[----:B------:R-:W-:Y:S01]  /*11c0*/  @!P4 IMAD.IADD R7, R7, 0x1, -R0 ;  /* 0x000000010707c824 */ /* 0x000fe200078e0a00 */
[C---:B------:R-:W-:Y:S01]  /*11d0*/  ISETP.GT.U32.AND P4, PT, R0.reuse, R5, PT ;  /* 0x000000050000720c */ /* 0x040fe20003f84070 */
[----:B------:R-:W-:Y:S01]  /*11e0*/  @!P3 IMAD.IADD R51, R51, 0x1, -R2 ;  /* 0x000000013333b824 */ /* 0x000fe200078e0a02 */
[----:B------:R-:W-:Y:S01]  /*11f0*/  ISETP.GT.U32.AND P0, PT, R0, R11, PT ;  /* 0x0000000b0000720c */ /* 0x000fe20003f04070 */
[----:B------:R-:W-:Y:S01]  /*1200*/  IMAD.HI.U32 R6, R4, R15, RZ ;  /* 0x0000000f04067227 */ /* 0x000fe200078e00ff */
[----:B------:R-:W-:-:S02]  /*1210*/  ISETP.GT.U32.AND P3, PT, R2, R39, PT ;  /* 0x000000270200720c */ /* 0x000fc40003f64070 */
[----:B------:R-:W-:Y:S01]  /*1220*/  ISETP.GT.U32.AND P6, PT, R2, R43, PT ;  /* 0x0000002b0200720c */ /* 0x000fe20003fc4070 */
[----:B------:R-:W-:Y:S01]  /*1230*/  IMAD.MOV R6, RZ, RZ, -R6 ;  /* 0x000000ffff067224 */ /* 0x000fe200078e0a06 */
[----:B------:R-:W-:Y:S01]  /*1240*/  ISETP.GT.U32.AND P2, PT, R0, R7, PT ;  /* 0x000000070000720c */ /* 0x000fe20003f44070 */
[--C-:B------:R-:W-:Y:S01]  /*1250*/  @!P5 IMAD.IADD R9, R9, 0x1, -R0.reuse ;  /* 0x000000010909d824 */ /* 0x100fe200078e0a00 */
[----:B------:R-:W-:Y:S01]  /*1260*/  ISETP.GE.AND P5, PT, R18, RZ, PT ;  /* 0x000000ff1200720c */ /* 0x000fe20003fa6270 */
[C---:B------:R-:W-:Y:S02]  /*1270*/  IMAD R38, R2.reuse, R6, R15 ;  /* 0x0000000602267224 */ /* 0x040fe400078e020f */
[--C-:B------:R-:W-:Y:S02]  /*1280*/  @!P4 IMAD.IADD R5, R5, 0x1, -R0.reuse ;  /* 0x000000010505c824 */ /* 0x100fe400078e0a00 */
[----:B------:R-:W-:Y:S01]  /*1290*/  @!P0 IMAD.IADD R11, R11, 0x1, -R0 ;  /* 0x000000010b0b8824 */ /* 0x000fe200078e0a00 */
[----:B------:R-:W-:Y:S01]  /*12a0*/  ISETP.GT.U32.AND P4, PT, R2, R38, PT ;  /* 0x000000260200720c */ /* 0x000fe20003f84070 */
[--C-:B------:R-:W-:Y:S01]  /*12b0*/  @!P3 IMAD.IADD R39, R39, 0x1, -R2.reuse ;  /* 0x000000012727b824 */ /* 0x100fe200078e0a02 */
[----:B------:R-:W-:Y:S01]  /*12c0*/  ISETP.GE.AND P0, PT, R17, RZ, PT ;  /* 0x000000ff1100720c */ /* 0x000fe20003f06270 */
[----:B------:R-:W-:Y:S01]  /*12d0*/  @!P6 IMAD.IADD R43, R43, 0x1, -R2 ;  /* 0x000000012b2be824 */ /* 0x000fe200078e0a02 */
[----:B------:R-:W-:Y:S01]  /*12e0*/  ISETP.GE.AND P3, PT, R16, RZ, PT ;  /* 0x000000ff1000720c */ /* 0x000fe20003f66270 */
[----:B------:R-:W-:Y:S01]  /*12f0*/  @!P2 IMAD.IADD R7, R7, 0x1, -R0 ;  /* 0x000000010707a824 */ /* 0x000fe200078e0a00 */
[C---:B------:R-:W-:Y:S01]  /*1300*/  ISETP.GT.U32.AND P6, PT, R2.reuse, R41, PT ;  /* 0x000000290200720c */ /* 0x040fe20003fc4070 */
[----:B------:R-:W-:Y:S01]  /*1310*/  @!P5 IMAD.MOV R5, RZ, RZ, -R5 ;  /* 0x000000ffff05d224 */ /* 0x000fe200078e0a05 */
[----:B------:R-:W-:Y:S01]  /*1320*/  ISETP.GT.U32.AND P5, PT, R2, R51, PT ;  /* 0x000000330200720c */ /* 0x000fe20003fa4070 */
[----:B------:R-:W-:Y:S01]  /*1330*/  IMAD.HI.U32 R4, R4, R13, RZ ;  /* 0x0000000d04047227 */ /* 0x000fe200078e00ff */
[----:B------:R-:W-:-:S03]  /*1340*/  ISETP.GT.U32.AND P2, PT, R2, R53, PT ;  /* 0x000000350200720c */ /* 0x000fc60003f44070 */
[--C-:B------:R-:W-:Y:S01]  /*1350*/  @!P4 IMAD.IADD R38, R38, 0x1, -R2.reuse ;  /* 0x000000012626c824 */ /* 0x100fe200078e0a02 */
[----:B------:R-:W-:Y:S01]  /*1360*/  ISETP.GE.AND P4, PT, R14, RZ, PT ;  /* 0x000000ff0e00720c */ /* 0x000fe20003f86270 */
[----:B------:R-:W-:Y:S01]  /*1370*/  @!P0 IMAD.MOV R7, RZ, RZ, -R7 ;  /* 0x000000ffff078224 */ /* 0x000fe200078e0a07 */
[C---:B------:R-:W-:Y:S01]  /*1380*/  ISETP.GT.U32.AND P0, PT, R2.reuse, R50, PT ;  /* 0x000000320200720c */ /* 0x040fe20003f04070 */
[----:B------:R-:W-:Y:S01]  /*1390*/  @!P3 IMAD.MOV R9, RZ, RZ, -R9 ;  /* 0x000000ffff09b224 */ /* 0x000fe200078e0a09 */
[C---:B------:R-:W-:Y:S01]  /*13a0*/  ISETP.GT.U32.AND P3, PT, R2.reuse, R49, PT ;  /* 0x000000310200720c */ /* 0x040fe20003f64070 */
[--C-:B------:R-:W-:Y:S01]  /*13b0*/  @!P6 IMAD.IADD R41, R41, 0x1, -R2.reuse ;  /* 0x000000012929e824 */ /* 0x100fe200078e0a02 */
[C---:B------:R-:W-:Y:S01]  /*13c0*/  ISETP.GT.U32.AND P6, PT, R2.reuse, R40, PT ;  /* 0x000000280200720c */ /* 0x040fe20003fc4070 */
[----:B------:R-:W-:Y:S01]  /*13d0*/  @!P5 IMAD.IADD R51, R51, 0x1, -R2 ;  /* 0x000000013333d824 */ /* 0x000fe200078e0a02 */
[----:B------:R-:W-:Y:S01]  /*13e0*/  ISETP.GT.U32.AND P5, PT, R2, R46, PT ;  /* 0x0000002e0200720c */ /* 0x000fe20003fa4070 */
[----:B------:R-:W-:Y:S01]  /*13f0*/  IMAD.MOV R4, RZ, RZ, -R4 ;  /* 0x000000ffff047224 */ /* 0x000fe200078e0a04 */
[----:B0-----:R-:W-:Y:S01]  /*1400*/  R2UR UR8, R8 ;  /* 0x00000000080872ca */ /* 0x001fe200000e0000 */
[----:B------:R-:W-:-:S02]  /*1410*/  VIADD R0, R84, 0xffffffff ;  /* 0xffffffff54007836 */ /* 0x000fc40000000000 */
[----:B------:R-:W-:Y:S01]  /*1420*/  @!P4 IMAD.MOV R11, RZ, RZ, -R11 ;  /* 0x000000ffff0bc224 */ /* 0x000fe200078e0a0b */
[C---:B------:R-:W-:Y:S01]  /*1430*/  ISETP.GT.U32.AND P4, PT, R2.reuse, R48, PT ;  /* 0x000000300200720c */ /* 0x040fe20003f84070 */
[----:B------:R-:W-:Y:S01]  /*1440*/  IMAD R52, R2, R4, R13 ;  /* 0x0000000402347224 */ /* 0x000fe200078e020d */
[----:B------:R-:W-:Y:S01]  /*1450*/  LOP3.LUT R4, RZ, R36, RZ, 0x33, !PT ;  /* 0x00000024ff047212 */ /* 0x000fe200078e33ff */
[--C-:B------:R-:W-:Y:S01]  /*1460*/  @!P2 IMAD.IADD R53, R53, 0x1, -R2.reuse ;  /* 0x000000013535a824 */ /* 0x100fe200078e0a02 */
[----:B------:R-:W-:Y:S01]  /*1470*/  ISETP.NE.AND P2, PT, R36, RZ, PT ;  /* 0x000000ff2400720c */ /* 0x000fe20003f45270 */
[--C-:B------:R-:W-:Y:S01]  /*1480*/  @!P0 IMAD.IADD R50, R50, 0x1, -R2.reuse ;  /* 0x0000000132328824 */ /* 0x100fe200078e0a02 */
[----:B------:R-:W-:Y:S01]  /*1490*/  ISETP.GT.U32.AND P0, PT, R2, R45, PT ;  /* 0x0000002d0200720c */ /* 0x000fe20003f04070 */
[--C-:B------:R-:W-:Y:S01]  /*14a0*/  @!P3 IMAD.IADD R49, R49, 0x1, -R2.reuse ;  /* 0x000000013131b824 */ /* 0x100fe200078e0a02 */
[----:B------:R-:W-:Y:S01]  /*14b0*/  ISETP.GE.U32.AND P3, PT, R0, 0x7fffffe0, PT ;  /* 0x7fffffe00000780c */ /* 0x000fe20003f66070 */
[----:B------:R-:W-:Y:S01]  /*14c0*/  VIADD R0, R84, 0xffffffed ;  /* 0xffffffed54007836 */ /* 0x000fe20000000000 */
[----:B------:R-:W-:Y:S01]  /*14d0*/  SEL R10, R4, R5, !P2 ;  /* 0x00000005040a7207 */ /* 0x000fe20005000000 */
[--C-:B------:R-:W-:Y:S01]  /*14e0*/  @!P6 IMAD.IADD R40, R40, 0x1, -R2.reuse ;  /* 0x000000012828e824 */ /* 0x100fe200078e0a02 */
[----:B------:R-:W-:Y:S01]  /*14f0*/  SEL R8, R4, R7, !P2 ;  /* 0x0000000704087207 */ /* 0x000fe20005000000 */
[--C-:B------:R-:W-:Y:S01]  /*1500*/  @!P5 IMAD.IADD R46, R46, 0x1, -R2.reuse ;  /* 0x000000012e2ed824 */ /* 0x100fe200078e0a02 */
[----:B------:R-:W-:Y:S01]  /*1510*/  SEL R6, R4, R9, !P2 ;  /* 0x0000000904067207 */ /* 0x000fe20005000000 */
[----:B------:R-:W-:Y:S01]  /*1520*/  VIADD R5, R84, 0xfffffff7 ;  /* 0xfffffff754057836 */ /* 0x000fe20000000000 */
[----:B------:R-:W-:Y:S01]  /*1530*/  ISETP.GT.U32.AND P6, PT, R2, R52, PT ;  /* 0x000000340200720c */ /* 0x000fe20003fc4070 */
[--C-:B------:R-:W-:Y:S01]  /*1540*/  @!P4 IMAD.IADD R48, R48, 0x1, -R2.reuse ;  /* 0x000000013030c824 */ /* 0x100fe200078e0a02 */
[----:B------:R-:W-:Y:S01]  /*1550*/  SEL R4, R4, R11, !P2 ;  /* 0x0000000b04047207 */ /* 0x000fe20005000000 */
[----:B------:R-:W-:Y:S01]  /*1560*/  @!P0 IMAD.IADD R45, R45, 0x1, -R2 ;  /* 0x000000012d2d8824 */ /* 0x000fe200078e0a02 */
[----:B------:R-:W-:Y:S01]  /*1570*/  ISETP.GT.U32.AND P2, PT, R2, R47, PT ;  /* 0x0000002f0200720c */ /* 0x000fe20003f44070 */
[----:B------:R-:W-:Y:S01]  /*1580*/  VIADD R7, R84, 0xffffffec ;  /* 0xffffffec54077836 */ /* 0x000fe20000000000 */
[----:B------:R-:W-:Y:S01]  /*1590*/  ISETP.GE.U32.AND P5, PT, R0, 0x7fffffce, PT ;  /* 0x7fffffce0000780c */ /* 0x000fe20003fa6070 */
[C---:B------:R-:W-:Y:S01]  /*15a0*/  VIADD R0, R84.reuse, 0xffffffef ;  /* 0xffffffef54007836 */ /* 0x040fe20000000000 */
[----:B------:R-:W-:Y:S01]  /*15b0*/  ISETP.GE.U32.AND P4, PT, R5, 0x7fffffd8, PT ;  /* 0x7fffffd80500780c */ /* 0x000fe20003f86070 */
[C---:B------:R-:W-:Y:S01]  /*15c0*/  VIADD R5, R84.reuse, 0xffffffee ;  /* 0xffffffee54057836 */ /* 0x040fe20000000000 */
[----:B------:R-:W-:Y:S01]  /*15d0*/  SEL R14, RZ, 0x1fffe, P5 ;  /* 0x0001fffeff0e7807 */ /* 0x000fe20002800000 */
[----:B------:R-:W-:Y:S01]  /*15e0*/  VIADD R9, R84, 0xffffffea ;  /* 0xffffffea54097836 */ /* 0x000fe20000000000 */
[----:B------:R-:W-:Y:S01]  /*15f0*/  ISETP.GE.U32.AND P0, PT, R0, 0x7fffffd0, PT ;  /* 0x7fffffd00000780c */ /* 0x000fe20003f06070 */
[----:B------:R-:W-:-:S02]  /*1600*/  VIADD R0, R84, 0xffffffe9 ;  /* 0xffffffe954007836 */ /* 0x000fc40000000000 */
[--C-:B------:R-:W-:Y:S01]  /*1610*/  @!P6 IMAD.IADD R52, R52, 0x1, -R2.reuse ;  /* 0x000000013434e824 */ /* 0x100fe200078e0a02 */
[----:B------:R-:W-:Y:S01]  /*1620*/  ISETP.GE.U32.AND P6, PT, R5, 0x7fffffcf, PT ;  /* 0x7fffffcf0500780c */ /* 0x000fe20003fc6070 */
[----:B------:R-:W-:Y:S01]  /*1630*/  @!P2 IMAD.IADD R47, R47, 0x1, -R2 ;  /* 0x000000012f2fa824 */ /* 0x000fe200078e0a02 */
[----:B------:R-:W-:Y:S01]  /*1640*/  ISETP.GE.U32.AND P2, PT, R7, 0x7fffffcd, PT ;  /* 0x7fffffcd0700780c */ /* 0x000fe20003f46070 */
[----:B------:R-:W-:Y:S01]  /*1650*/  VIADD R5, R84, 0xffffffe8 ;  /* 0xffffffe854057836 */ /* 0x000fe20000000000 */
[----:B------:R-:W-:Y:S01]  /*1660*/  ISETP.GE.U32.AND P5, PT, R0, 0x7fffffca, PT ;  /* 0x7fffffca0000780c */ /* 0x000fe20003fa6070 */
[C---:B------:R-:W-:Y:S01]  /*1670*/  VIADD R0, R84.reuse, 0xffffffeb ;  /* 0xffffffeb54007836 */ /* 0x040fe20000000000 */
[----:B------:R-:W-:Y:S01]  /*1680*/  SEL R7, RZ, 0x1, P2 ;  /* 0x00000001ff077807 */ /* 0x000fe20001000000 */
[C---:B------:R-:W-:Y:S01]  /*1690*/  VIADD R15, R84.reuse, 0xffffffe6 ;  /* 0xffffffe6540f7836 */ /* 0x040fe20000000000 */
[----:B------:R-:W-:Y:S01]  /*16a0*/  ISETP.GE.U32.AND P2, PT, R5, 0x7fffffc9, PT ;  /* 0x7fffffc90500780c */ /* 0x000fe20003f46070 */
[C---:B------:R-:W-:Y:S01]  /*16b0*/  VIADD R13, R84.reuse, 0xffffffe7 ;  /* 0xffffffe7540d7836 */ /* 0x040fe20000000000 */
[----:B------:R-:W-:Y:S01]  /*16c0*/  SEL R12, RZ, 0x7fff8, P0 ;  /* 0x0007fff8ff0c7807 */ /* 0x000fe20000000000 */
[----:B------:R-:W-:Y:S01]  /*16d0*/  IMAD.IADD R7, R7, 0x1, R14 ;  /* 0x0000000107077824 */ /* 0x000fe200078e020e */
[----:B------:R-:W-:Y:S01]  /*16e0*/  SEL R5, RZ, 0x4, P6 ;  /* 0x00000004ff057807 */ /* 0x000fe20003000000 */
[----:B------:R-:W-:Y:S01]  /*16f0*/  VIADD R17, R84, 0xfffffff6 ;  /* 0xfffffff654117836 */ /* 0x000fe20000000000 */
[----:B------:R-:W-:Y:S01]  /*1700*/  ISETP.GE.U32.AND P0, PT, R0, 0x7fffffcc, PT ;  /* 0x7fffffcc0000780c */ /* 0x000fe20003f06070 */
[C---:B------:R-:W-:Y:S01]  /*1710*/  VIADD R0, R84.reuse, 0xffffffe5 ;  /* 0xffffffe554007836 */ /* 0x040fe20000000000 */
[----:B------:R-:W-:Y:S01]  /*1720*/  ISETP.GE.U32.AND P6, PT, R9, 0x7fffffcb, PT ;  /* 0x7fffffcb0900780c */ /* 0x000fe20003fc6070 */
[----:B------:R-:W-:Y:S01]  /*1730*/  VIADD R9, R84, 0xffffffe4 ;  /* 0xffffffe454097836 */ /* 0x000fe20000000000 */
[----:B------:R-:W-:Y:S01]  /*1740*/  SEL R18, RZ, 0x1fffe, P5 ;  /* 0x0001fffeff127807 */ /* 0x000fe20002800000 */
[----:B------:R-:W-:Y:S01]  /*1750*/  IMAD R10, R10, R85, RZ ;  /* 0x000000550a0a7224 */ /* 0x000fe200078e02ff */
[----:B------:R-:W-:-:S02]  /*1760*/  SEL R11, RZ, 0x1, P2 ;  /* 0x00000001ff0b7807 */ /* 0x000fc40001000000 */
[----:B------:R-:W-:Y:S01]  /*1770*/  ISETP.GE.U32.AND P5, PT, R0, 0x7fffffc6, PT ;  /* 0x7fffffc60000780c */ /* 0x000fe20003fa6070 */
[C---:B------:R-:W-:Y:S01]  /*1780*/  VIADD R0, R84.reuse, 0xffffffe1 ;  /* 0xffffffe154007836 */ /* 0x040fe20000000000 */
[----:B------:R-:W-:Y:S01]  /*1790*/  ISETP.GE.U32.AND P2, PT, R9, 0x7fffffc5, PT ;  /* 0x7fffffc50900780c */ /* 0x000fe20003f46070 */
[----:B------:R-:W-:Y:S01]  /*17a0*/  IMAD.IADD R11, R11, 0x1, R18 ;  /* 0x000000010b0b7824 */ /* 0x000fe200078e0212 */
[----:B------:R-:W-:Y:S02]  /*17b0*/  SEL R9, RZ, 0x4, P6 ;  /* 0x00000004ff097807 */ /* 0x000fe40003000000 */
[----:B------:R-:W-:Y:S02]  /*17c0*/  SEL R16, RZ, 0x7fff8, P0 ;  /* 0x0007fff8ff107807 */ /* 0x000fe40000000000 */
[----:B------:R-:W-:Y:S02]  /*17d0*/  ISETP.GE.U32.AND P6, PT, R15, 0x7fffffc7, PT ;  /* 0x7fffffc70f00780c */ /* 0x000fe40003fc6070 */
[----:B------:R-:W-:Y:S01]  /*17e0*/  ISETP.GE.U32.AND P0, PT, R13, 0x7fffffc8, PT ;  /* 0x7fffffc80d00780c */ /* 0x000fe20003f06070 */
[----:B------:R-:W-:Y:S01]  /*17f0*/  VIADD R13, R84, 0xffffffe2 ;  /* 0xffffffe2540d7836 */ /* 0x000fe20000000000 */
[----:B------:R-:W-:-:S02]  /*1800*/  SEL R15, RZ, 0x1, P2 ;  /* 0x00000001ff0f7807 */ /* 0x000fc40001000000 */
[----:B------:R-:W-:Y:S01]  /*1810*/  ISETP.GE.U32.AND P2, PT, R0, 0x7fffffc2, PT ;  /* 0x7fffffc20000780c */ /* 0x000fe20003f46070 */
[----:B------:R-:W-:Y:S01]  /*1820*/  VIADD R0, R84, 0xffffffe3 ;  /* 0xffffffe354007836 */ /* 0x000fe20000000000 */
[----:B------:R-:W-:Y:S02]  /*1830*/  SEL R22, RZ, 0x1fffe, P5 ;  /* 0x0001fffeff167807 */ /* 0x000fe40002800000 */
[----:B------:R-:W-:Y:S02]  /*1840*/  ISETP.GE.U32.AND P5, PT, R13, 0x7fffffc3, PT ;  /* 0x7fffffc30d00780c */ /* 0x000fe40003fa6070 */
[----:B------:R-:W-:Y:S01]  /*1850*/  SEL R13, RZ, 0x4, P6 ;  /* 0x00000004ff0d7807 */ /* 0x000fe20003000000 */
[----:B------:R-:W-:Y:S01]  /*1860*/  IMAD.IADD R15, R15, 0x1, R22 ;  /* 0x000000010f0f7824 */ /* 0x000fe200078e0216 */
[----:B------:R-:W-:Y:S01]  /*1870*/  ISETP.GE.U32.AND P6, PT, R0, 0x7fffffc4, PT ;  /* 0x7fffffc40000780c */ /* 0x000fe20003fc6070 */
[----:B------:R-:W-:Y:S01]  /*1880*/  VIADD R0, R84, 0xffffffe0 ;  /* 0xffffffe054007836 */ /* 0x000fe20000000000 */
[----:B------:R-:W-:-:S02]  /*1890*/  SEL R19, RZ, 0x1fffe, P2 ;  /* 0x0001fffeff137807 */ /* 0x000fc40001000000 */
[----:B------:R-:W-:Y:S02]  /*18a0*/  SEL R20, RZ, 0x7fff8, P0 ;  /* 0x0007fff8ff147807 */ /* 0x000fe40000000000 */
[----:B------:R-:W-:Y:S02]  /*18b0*/  ISETP.GE.U32.AND P2, PT, R0, 0x7fffffc1, PT ;  /* 0x7fffffc10000780c */ /* 0x000fe40003f46070 */
[----:B------:R-:W-:Y:S02]  /*18c0*/  ISETP.GE.U32.AND P0, PT, R17, 0x7fffffd7, PT ;  /* 0x7fffffd71100780c */ /* 0x000fe40003f06070 */
[----:B------:R-:W-:Y:S02]  /*18d0*/  SEL R14, RZ, 0x1, P2 ;  /* 0x00000001ff0e7807 */ /* 0x000fe40001000000 */
[----:B------:R-:W-:Y:S02]  /*18e0*/  SEL R17, RZ, 0x4, P5 ;  /* 0x00000004ff117807 */ /* 0x000fe40002800000 */
[----:B------:R-:W-:Y:S01]  /*18f0*/  LOP3.LUT R7, R7, 0x3, RZ, 0xc0, !PT ;  /* 0x0000000307077812 */ /* 0x000fe200078ec0ff */
[----:B------:R-:W-:Y:S01]  /*1900*/  IMAD.IADD R19, R14, 0x1, R19 ;  /* 0x000000010e137824 */ /* 0x000fe200078e0213 */
[----:B------:R-:W-:-:S02]  /*1910*/  SEL R14, RZ, 0x7fff8, P6 ;  /* 0x0007fff8ff0e7807 */ /* 0x000fc40003000000 */
[----:B------:R-:W-:Y:S02]  /*1920*/  LOP3.LUT R11, R11, 0x3, RZ, 0xc0, !PT ;  /* 0x000000030b0b7812 */ /* 0x000fe400078ec0ff */
[----:B------:R-:W-:Y:S02]  /*1930*/  LOP3.LUT R15, R15, 0x3, RZ, 0xc0, !PT ;  /* 0x000000030f0f7812 */ /* 0x000fe400078ec0ff */
[----:B------:R-:W-:Y:S02]  /*1940*/  LOP3.LUT R19, R19, 0x3, RZ, 0xc0, !PT ;  /* 0x0000000313137812 */ /* 0x000fe400078ec0ff */
[----:B------:R-:W-:Y:S02]  /*1950*/  ISETP.GE.U32.AND P5, PT, R21, 0x7fffffdf, PT ;  /* 0x7fffffdf1500780c */ /* 0x000fe40003fa6070 */
[----:B------:R-:W-:Y:S02]  /*1960*/  IADD3 R5, PT, PT, R7, R12, R5 ;  /* 0x0000000c07057210 */ /* 0x000fe40007ffe005 */
[----:B------:R-:W-:-:S02]  /*1970*/  IADD3 R9, PT, PT, R11, R16, R9 ;  /* 0x000000100b097210 */ /* 0x000fc40007ffe009 */
[----:B------:R-:W-:Y:S02]  /*1980*/  IADD3 R13, PT, PT, R15, R20, R13 ;  /* 0x000000140f0d7210 */ /* 0x000fe40007ffe00d */
[----:B------:R-:W-:Y:S01]  /*1990*/  IADD3 R14, PT, PT, R19, R14, R17 ;  /* 0x0000000e130e7210 */ /* 0x000fe20007ffe011 */
[----:B----4-:R-:W-:Y:S06]  /*19a0*/  BRA.U UP0, `(.L_x_5) ;  /* 0x0000000100187547 */ /* 0x010fec000b800000 */
[----:B------:R-:W-:Y:S01]  /*19b0*/  ELECT P6, URZ, PT ;  /* 0x0000000000ff782f */ /* 0x000fe200038c0000 */
[----:B------:R-:W-:Y:S01]  /*19c0*/  IMAD.MOV.U32 R7, RZ, RZ, 0x1 ;  /* 0x00000001ff077424 */ /* 0x000fe200078e00ff */
[----:B------:R-:W-:Y:S01]  /*19d0*/  UMOV UR5, 0x40 ;  /* 0x0000004000057882 */ /* 0x000fe20000000000 */
[----:B------:R-:W-:Y:S01]  /*19e0*/  UVIRTCOUNT.DEALLOC.SMPOOL 0x80 ;  /* 0x000000800000784c */ /* 0x000fe20000000000 */
[----:B------:R-:W-:-:S09]  /*19f0*/  ULEA UR5, UR4, UR5, 0x18 ;  /* 0x0000000504057291 */ /* 0x000fd2000f8ec0ff */
[----:B------:R0:W-:Y:S03]  /*1a00*/  @P6 STS.U8 [UR5], R7 ;  /* 0x00000007ff006988 */ /* 0x0001e60008000005 */
.L_x_5:
[----:B------:R-:W-:Y:S01]  /*1a10*/  USHF.L.U32 UR4, UR6, 0x15, URZ ;  /* 0x0000001506047899 */ /* 0x000fe200080006ff */
[-C--:B------:R-:W-:Y:S01]  /*1a20*/  IMAD R8, R8, R85.reuse, RZ ;  /* 0x0000005508087224 */ /* 0x080fe200078e02ff */
[----:B------:R-:W-:Y:S01]  /*1a30*/  LEA R34, P6, R10, UR12, 0x1 ;  /* 0x0000000c0a227c11 */ /* 0x000fe2000f8c08ff */
[-C--:B------:R-:W-:Y:S01]  /*1a40*/  IMAD R6, R6, R85.reuse, RZ ;  /* 0x0000005506067224 */ /* 0x080fe200078e02ff */
[----:B------:R-:W-:Y:S01]  /*1a50*/  ULOP3.LUT UR4, UR4, 0x600000, URZ, 0xc0, !UPT ;  /* 0x0060000004047892 */ /* 0x000fe2000f8ec0ff */
[----:B------:R-:W-:Y:S01]  /*1a60*/  IMAD R4, R4, R85, RZ ;  /* 0x0000005504047224 */ /* 0x000fe200078e02ff */
[----:B------:R-:W-:Y:S01]  /*1a70*/  LEA.HI.X.SX32 R35, R10, UR13, 0x1, P6 ;  /* 0x0000000d0a237c11 */ /* 0x000fe2000b0f0eff */
[----:B------:R-:W-:Y:S01]  /*1a80*/  VOTEU.ALL UP1, P1 ;  /* 0x0000000000ff7886 */ /* 0x000fe20000820000 */
[----:B------:R-:W-:Y:S01]  /*1a90*/  UIADD3 UR10, UPT, UPT, UR8, UR4, URZ ;  /* 0x00000004080a7290 */ /* 0x000fe2000fffe0ff */
[C---:B------:R-:W-:Y:S01]  /*1aa0*/  LEA R32, P6, R8.reuse, UR12, 0x1 ;  /* 0x0000000c08207c11 */ /* 0x040fe2000f8c08ff */
[----:B------:R-:W-:Y:S01]  /*1ab0*/  UMOV UR5, 0x1 ;  /* 0x0000000100057882 */ /* 0x000fe20000000000 */
[----:B------:R-:W-:Y:S01]  /*1ac0*/  UIADD3 UR11, UPT, UPT, UR9, 0x12000, URZ ;  /* 0x00012000090b7890 */ /* 0x000fe2000fffe0ff */
[----:B------:R-:W1:Y:S01]  /*1ad0*/  LDC.64 R92, c[0x0][0x3a8] ;  /* 0x0000ea00ff5c7b82 */ /* 0x000e620000000a00 */
[----:B------:R-:W-:Y:S01]  /*1ae0*/  LEA.HI.X.SX32 R33, R8, UR13, 0x1, P6 ;  /* 0x0000000d08217c11 */ /* 0x000fe2000b0f0eff */
[----:B------:R-:W-:Y:S01]  /*1af0*/  VOTEU.ALL UP2, P1 ;  /* 0x0000000000ff7886 */ /* 0x000fe20000840000 */
[C---:B------:R-:W-:Y:S01]  /*1b00*/  LEA R30, P6, R6.reuse, UR12, 0x1 ;  /* 0x0000000c061e7c11 */ /* 0x040fe2000f8c08ff */
[----:B------:R-:W-:Y:S01]  /*1b10*/  IMAD.SHL.U32 R9, R9, 0x100, RZ ;  /* 0x0000010009097824 */ /* 0x000fe200078e00ff */
[----:B------:R-:W-:Y:S01]  /*1b20*/  STTM.x64 tmem[UR10], RZ ;  /* 0x000000ff000079ed */ /* 0x000fe2000834000a */
[----:B------:R-:W-:Y:S01]  /*1b30*/  STTM.x64 tmem[UR10+0x40], RZ ;  /* 0x000040ff000079ed */ /* 0x000fe2000834000a */
[----:B------:R-:W-:Y:S01]  /*1b40*/  STTM.x64 tmem[UR10+0x80], RZ ;  /* 0x000080ff000079ed */ /* 0x000fe2000834000a */
[----:B------:R-:W-:Y:S01]  /*1b50*/  STTM.x64 tmem[UR10+0xc0], RZ ;  /* 0x0000c0ff000079ed */ /* 0x000fe2000834000a */
[----:B------:R-:W2:Y:S01]  /*1b60*/  FENCE.VIEW.ASYNC.T ;  /* 0x00000000000073c6 */ /* 0x000ea20000000200 */
[----:B------:R-:W-:Y:S01]  /*1b70*/  LEA.HI.X.SX32 R31, R6, UR13, 0x1, P6 ;  /* 0x0000000d061f7c11 */ /* 0x000fe2000b0f0eff */
[----:B------:R-:W-:Y:S01]  /*1b80*/  STL.64 [R1+0x6f0], R2 ;  /* 0x0006f00201007387 */ /* 0x000fe20000100a00 */
[----:B------:R-:W-:Y:S01]  /*1b90*/  LEA R28, P6, R4, UR12, 0x1 ;  /* 0x0000000c041c7c11 */ /* 0x000fe2000f8c08ff */
[----:B0-----:R-:W-:Y:S01]  /*1ba0*/  VIADD R7, R84, 0xfffffffd ;  /* 0xfffffffd54077836 */ /* 0x001fe20000000000 */
[----:B------:R-:W-:Y:S01]  /*1bb0*/  LOP3.LUT R14, R14, 0xf, RZ, 0xc0, !PT ;  /* 0x0000000f0e0e7812 */ /* 0x000fe200078ec0ff */
[----:B------:R-:W-:Y:S01]  /*1bc0*/  STL.64 [R1+0x6e8], R44 ;  /* 0x0006e82c01007387 */ /* 0x000fe20000100a00 */
[----:B------:R-:W-:Y:S01]  /*1bd0*/  LEA.HI.X.SX32 R29, R4, UR13, 0x1, P6 ;  /* 0x0000000d041d7c11 */ /* 0x000fe2000b0f0eff */
[----:B------:R-:W-:-:S04]  /*1be0*/  @!UP1 UIADD3 UR12, UPT, UPT, -UR5, 0x100000, URZ ;  /* 0x00100000050c9890 */ /* 0x000fc8000fffe1ff */
[----:B------:R-:W-:Y:S02]  /*1bf0*/  @!UP1 USHF.L.U32 UR13, UR12, 0xb, URZ ;  /* 0x0000000b0c0d9899 */ /* 0x000fe400080006ff */
[----:B------:R-:W-:Y:S01]  /*1c00*/  @!UP1 USHF.L.U32 UR12, UR12, 0x1, URZ ;  /* 0x000000010c0c9899 */ /* 0x000fe200080006ff */
[----:B--2---:R-:W-:Y:S01]  /*1c10*/  BAR.SYNC.DEFER_BLOCKING 0x0 ;  /* 0x0000000000007b1d */ /* 0x004fe20000010000 */
[----:B------:R-:W-:Y:S01]  /*1c20*/  IMAD R13, R13, 0x10, R14 ;  /* 0x000000100d0d7824 */ /* 0x000fe200078e020e */
[----:B------:R-:W-:Y:S02]  /*1c30*/  LOP3.LUT R10, R9, 0xf00, RZ, 0xe2, !PT ;  /* 0x00000f00090a7812 */ /* 0x000fe400078ee2ff */
[----:B------:R-:W-:Y:S02]  /*1c40*/  PRMT R78, RZ, 0x7610, R78 ;  /* 0x00007610ff4e7816 */ /* 0x000fe4000000004e */
[----:B------:R-:W-:Y:S01]  /*1c50*/  LOP3.LUT R6, R13, 0xff, RZ, 0xc0, !PT ;  /* 0x000000ff0d067812 */ /* 0x000fe200078ec0ff */
[----:B------:R-:W-:Y:S01]  /*1c60*/  IMAD R5, R5, 0x1000, R10 ;  /* 0x0000100005057824 */ /* 0x000fe200078e020a */
[----:B------:R-:W-:Y:S01]  /*1c70*/  STL.64 [R1+0x6e0], R42 ;  /* 0x0006e02a01007387 */ /* 0x000fe20000100a00 */
[----:B------:R-:W-:-:S02]  /*1c80*/  PRMT R77, RZ, 0x7610, R77 ;  /* 0x00007610ff4d7816 */ /* 0x000fc4000000004d */
[----:B------:R-:W-:Y:S01]  /*1c90*/  IMAD.IADD R5, R5, 0x1, R6 ;  /* 0x0000000105057824 */ /* 0x000fe200078e0206 */
[----:B------:R-:W-:Y:S01]  /*1ca0*/  STL.64 [R1+0x6d8], R40 ;  /* 0x0006d82801007387 */ /* 0x000fe20000100a00 */
[----:B------:R-:W-:Y:S02]  /*1cb0*/  PRMT R76, RZ, 0x7610, R76 ;  /* 0x00007610ff4c7816 */ /* 0x000fe4000000004c */
[----:B------:R-:W-:Y:S01]  /*1cc0*/  PRMT R75, RZ, 0x7610, R75 ;  /* 0x00007610ff4b7816 */ /* 0x000fe2000000004b */
[----:B------:R-:W-:Y:S01]  /*1cd0*/  STL.64 [R1+0x6d0], R38 ;  /* 0x0006d02601007387 */ /* 0x000fe20000100a00 */
[----:B------:R-:W-:Y:S02]  /*1ce0*/  LOP3.LUT R36, R5, 0xffff, RZ, 0xc0, !PT ;  /* 0x0000ffff05247812 */ /* 0x000fe400078ec0ff */
[----:B------:R-:W-:Y:S01]  /*1cf0*/  PRMT R74, RZ, 0x7610, R74 ;  /* 0x00007610ff4a7816 */ /* 0x000fe2000000004a */
[----:B------:R0:W-:Y:S01]  /*1d00*/  STL.64 [R1+0x6c8], R52 ;  /* 0x0006c83401007387 */ /* 0x0001e20000100a00 */
[----:B------:R-:W-:-:S02]  /*1d10*/  PRMT R73, RZ, 0x7610, R73 ;  /* 0x00007610ff497816 */ /* 0x000fc40000000049 */
[----:B------:R-:W-:Y:S01]  /*1d20*/  PRMT R72, RZ, 0x7610, R72 ;  /* 0x00007610ff487816 */ /* 0x000fe20000000048 */
[----:B------:R-:W2:Y:S02]  /*1d30*/  FENCE.VIEW.ASYNC.S ;  /* 0x00000000000073c6 */ /* 0x000ea40000000000 */
[----:B--2---:R-:W2:Y:S02]  /*1d40*/  @!UP2 SYNCS.EXCH.64 URZ, [UR11], UR12 ;  /* 0x0000000c0bffa5b2 */ /* 0x004ea40008000100 */
[----:B--2---:R-:W-:Y:S01]  /*1d50*/  BAR.SYNC.DEFER_BLOCKING 0x0 ;  /* 0x0000000000007b1d */ /* 0x004fe20000010000 */
[----:B-1----:R-:W-:Y:S01]  /*1d60*/  IMAD.SHL.U32 R5, R92, 0x8, RZ ;  /* 0x000000085c057824 */ /* 0x002fe200078e00ff */
[----:B------:R-:W-:Y:S02]  /*1d70*/  SHF.R.U32.HI R4, RZ, 0xf, R36 ;  /* 0x0000000fff047819 */ /* 0x000fe40000011624 */
[----:B------:R-:W-:Y:S02]  /*1d80*/  PRMT R71, RZ, 0x7610, R71 ;  /* 0x00007610ff477816 */ /* 0x000fe40000000047 */
[----:B------:R-:W-:Y:S01]  /*1d90*/  PRMT R70, RZ, 0x7610, R70 ;  /* 0x00007610ff467816 */ /* 0x000fe20000000046 */
[----:B------:R-:W-:Y:S01]  /*1da0*/  STL.64 [R1+0x6c0], R54 ;  /* 0x0006c03601007387 */ /* 0x000fe20000100a00 */
[----:B------:R-:W-:-:S02]  /*1db0*/  PRMT R69, RZ, 0x7610, R69 ;  /* 0x00007610ff457816 */ /* 0x000fc40000000045 */
[----:B------:R-:W-:Y:S01]  /*1dc0*/  PRMT R83, RZ, 0x7610, R83 ;  /* 0x00007610ff537816 */ /* 0x000fe20000000053 */
[----:B------:R-:W-:Y:S01]  /*1dd0*/  STL.64 [R1+0x6b8], R50 ;  /* 0x0006b83201007387 */ /* 0x000fe20000100a00 */
[----:B------:R-:W-:Y:S02]  /*1de0*/  PRMT R82, RZ, 0x7610, R82 ;  /* 0x00007610ff527816 */ /* 0x000fe40000000052 */
[----:B------:R-:W-:Y:S01]  /*1df0*/  PRMT R88, RZ, 0x7610, R88 ;  /* 0x00007610ff587816 */ /* 0x000fe20000000058 */
[----:B------:R-:W-:Y:S01]  /*1e00*/  STL.64 [R1+0x6b0], R56 ;  /* 0x0006b03801007387 */ /* 0x000fe20000100a00 */
        /* <DEDUP_REMOVED lines=13> */
[----:B------:R-:W-:Y:S01]  /*1ee0*/  ISETP.GE.U32.AND P6, PT, R7, 0x7fffffde, PT ;  /* 0x7fffffde0700780c */ /* 0x000fe20003fc6070 */
[----:B------:R-:W-:Y:S04]  /*1ef0*/  STL.64 [R1+0x688], R62 ;  /* 0x0006883e01007387 */ /* 0x000fe80000100a00 */
[----:B------:R-:W-:Y:S04]  /*1f00*/  STL.64 [R1+0x680], R64 ;  /* 0x0006804001007387 */ /* 0x000fe80000100a00 */
[----:B------:R-:W-:Y:S01]  /*1f10*/  STL [R1+0x678], R68 ;  /* 0x0006784401007387 */ /* 0x000fe20000100800 */
[----:B0-----:R-:W-:-:S03]  /*1f20*/  IMAD.WIDE R52, R5, 0x2, R34 ;  /* 0x0000000205347825 */ /* 0x001fc600078e0222 */
[----:B------:R-:W-:Y:S01]  /*1f30*/  STL.64 [R1+0x670], R66 ;  /* 0x0006704201007387 */ /* 0x000fe20000100a00 */
[----:B------:R-:W-:-:S03]  /*1f40*/  IMAD.WIDE R42, R5, 0x2, R32 ;  /* 0x00000002052a7825 */ /* 0x000fc600078e0220 */
[----:B------:R-:W-:Y:S01]  /*1f50*/  STL [R1+0x668], R37 ;  /* 0x0006682501007387 */ /* 0x000fe20000100800 */
[----:B------:R-:W-:-:S03]  /*1f60*/  IMAD.WIDE R44, R5, 0x2, R30 ;  /* 0x00000002052c7825 */ /* 0x000fc600078e021e */
[----:B------:R-:W-:Y:S01]  /*1f70*/  STL [R1+0x558], R0 ;  /* 0x0005580001007387 */ /* 0x000fe20000100800 */
[----:B------:R-:W-:-:S03]  /*1f80*/  IMAD.WIDE R2, R5, 0x2, R28 ;  /* 0x0000000205027825 */ /* 0x000fc600078e021c */
[----:B------:R-:W-:Y:S01]  /*1f90*/  STL [R1+0x580], R0 ;  /* 0x0005800001007387 */ /* 0x000fe20000100800 */
[----:B------:R-:W-:-:S03]  /*1fa0*/  IMAD.SHL.U32 R5, R92, 0x10, RZ ;  /* 0x000000105c057824 */ /* 0x000fc600078e00ff */
[----:B------:R-:W-:Y:S04]  /*1fb0*/  STL [R1+0x598], R0 ;  /* 0x0005980001007387 */ /* 0x000fe80000100800 */
[----:B------:R-:W2:Y:S04]  /*1fc0*/  @!P3 LDG.E.U16 R78, desc[UR22][R34.64] ;  /* 0x00000016224eb981 */ /* 0x000ea8000c1e1500 */
[----:B------:R-:W3:Y:S04]  /*1fd0*/  @!P3 LDG.E.U16 R77, desc[UR22][R32.64] ;  /* 0x00000016204db981 */ /* 0x000ee8000c1e1500 */
[----:B------:R-:W4:Y:S04]  /*1fe0*/  @!P3 LDG.E.U16 R76, desc[UR22][R30.64] ;  /* 0x000000161e4cb981 */ /* 0x000f28000c1e1500 */
[----:B------:R-:W2:Y:S01]  /*1ff0*/  @!P3 LDG.E.U16 R75, desc[UR22][R28.64] ;  /* 0x000000161c4bb981 */ /* 0x000ea2000c1e1500 */
[----:B------:R-:W-:-:S03]  /*2000*/  LOP3.LUT P3, RZ, R4, 0x1, RZ, 0xc0, !PT ;  /* 0x0000000104ff7812 */ /* 0x000fc6000786c0ff */
[----:B------:R-:W-:Y:S01]  /*2010*/  STL [R1+0x5b8], R0 ;  /* 0x0005b80001007387 */ /* 0x000fe20000100800 */
[----:B------:R-:W-:-:S03]  /*2020*/  SHF.R.U32.HI R4, RZ, 0x7, R36 ;  /* 0x00000007ff047819 */ /* 0x000fc60000011624 */
[----:B------:R-:W-:Y:S04]  /*2030*/  STL [R1+0x61c], R0 ;  /* 0x00061c0001007387 */ /* 0x000fe80000100800 */
[----:B------:R-:W-:Y:S04]  /*2040*/  STL [R1+0x618], R93 ;  /* 0x0006185d01007387 */ /* 0x000fe80000100800 */
[----:B------:R0:W-:Y:S04]  /*2050*/  STL.64 [R1+0x278], R52 ;  /* 0x0002783401007387 */ /* 0x0001e80000100a00 */
[----:B------:R1:W-:Y:S04]  /*2060*/  STL.64 [R1+0x270], R42 ;  /* 0x0002702a01007387 */ /* 0x0003e80000100a00 */
[----:B------:R0:W2:Y:S04]  /*2070*/  @!P4 LDG.E.U16 R74, desc[UR22][R52.64] ;  /* 0x00000016344ac981 */ /* 0x0000a8000c1e1500 */
[----:B------:R1:W-:Y:S04]  /*2080*/  STL.64 [R1+0x268], R44 ;  /* 0x0002682c01007387 */ /* 0x0003e80000100a00 */
[----:B------:R1:W2:Y:S01]  /*2090*/  @!P4 LDG.E.U16 R73, desc[UR22][R42.64] ;  /* 0x000000162a49c981 */ /* 0x0002a2000c1e1500 */
[----:B0-----:R-:W-:-:S03]  /*20a0*/  IMAD.WIDE R52, R5, 0x2, R34 ;  /* 0x0000000205347825 */ /* 0x001fc600078e0222 */
[----:B------:R0:W2:Y:S04]  /*20b0*/  @!P4 LDG.E.U16 R72, desc[UR22][R44.64] ;  /* 0x000000162c48c981 */ /* 0x0000a8000c1e1500 */
[----:B------:R0:W2:Y:S01]  /*20c0*/  @!P4 LDG.E.U16 R71, desc[UR22][R2.64] ;  /* 0x000000160247c981 */ /* 0x0000a2000c1e1500 */
[----:B------:R-:W-:Y:S01]  /*20d0*/  LOP3.LUT P4, RZ, R4, 0x1, RZ, 0xc0, !PT ;  /* 0x0000000104ff7812 */ /* 0x000fe2000788c0ff */
[C---:B-1----:R-:W-:Y:S02]  /*20e0*/  IMAD.WIDE R42, R5.reuse, 0x2, R30 ;  /* 0x00000002052a7825 */ /* 0x042fe400078e021e */
[----:B------:R1:W-:Y:S02]  /*20f0*/  STL.64 [R1+0x260], R2 ;  /* 0x0002600201007387 */ /* 0x0003e40000100a00 */
[----:B0-----:R-:W-:-:S02]  /*2100*/  IMAD.WIDE R44, R5, 0x2, R32 ;  /* 0x00000002052c7825 */ /* 0x001fc400078e0220 */
[----:B------:R0:W-:Y:S02]  /*2110*/  STL.64 [R1+0x138], R52 ;  /* 0x0001383401007387 */ /* 0x0001e40000100a00 */
[----:B------:R-:W-:Y:S02]  /*2120*/  VIADD R4, R84, 0xfffffff5 ;  /* 0xfffffff554047836 */ /* 0x000fe40000000000 */
[----:B------:R0:W-:Y:S01]  /*2130*/  STL.64 [R1+0x130], R44 ;  /* 0x0001302c01007387 */ /* 0x0001e20000100a00 */
[----:B-1----:R-:W-:-:S03]  /*2140*/  IMAD.WIDE R2, R5, 0x2, R28 ;  /* 0x0000000205027825 */ /* 0x002fc600078e021c */
[----:B------:R1:W-:Y:S01]  /*2150*/  STL.64 [R1+0x128], R42 ;  /* 0x0001282a01007387 */ /* 0x0003e20000100a00 */
[----:B------:R-:W-:-:S03]  /*2160*/  IMAD R5, R92, 0x18, RZ ;  /* 0x000000185c057824 */ /* 0x000fc600078e02ff */
[----:B------:R0:W2:Y:S04]  /*2170*/  @P3 LDG.E.U16 R70, desc[UR22][R52.64] ;  /* 0x0000001634463981 */ /* 0x0000a8000c1e1500 */
[----:B------:R1:W2:Y:S04]  /*2180*/  @P3 LDG.E.U16 R69, desc[UR22][R44.64] ;  /* 0x000000162c453981 */ /* 0x0002a8000c1e1500 */
[----:B------:R1:W-:Y:S01]  /*2190*/  STL.64 [R1+0x120], R2 ;  /* 0x0001200201007387 */ /* 0x0003e20000100a00 */
[----:B0-----:R-:W-:-:S03]  /*21a0*/  IMAD.WIDE R52, R5, 0x2, R34 ;  /* 0x0000000205347825 */ /* 0x001fc600078e0222 */
[----:B------:R0:W2:Y:S01]  /*21b0*/  @P3 LDG.E.U16 R83, desc[UR22][R42.64] ;  /* 0x000000162a533981 */ /* 0x0000a2000c1e1500 */
[----:B-1----:R-:W-:-:S03]  /*21c0*/  IMAD.WIDE R44, R5, 0x2, R32 ;  /* 0x00000002052c7825 */ /* 0x002fc600078e0220 */
[----:B------:R1:W2:Y:S01]  /*21d0*/  @P3 LDG.E.U16 R82, desc[UR22][R2.64] ;  /* 0x0000001602523981 */ /* 0x0002a2000c1e1500 */
[----:B------:R-:W-:Y:S02]  /*21e0*/  ISETP.GE.U32.AND P3, PT, R4, 0x7fffffd6, PT ;  /* 0x7fffffd60400780c */ /* 0x000fe40003f66070 */
[----:B------:R-:W-:Y:S01]  /*21f0*/  SHF.R.U32.HI R4, RZ, 0xe, R36 ;  /* 0x0000000eff047819 */ /* 0x000fe20000011624 */
[----:B------:R1:W2:Y:S01]  /*2200*/  @P4 LDG.E.U16 R88, desc[UR22][R52.64] ;  /* 0x0000001634584981 */ /* 0x0002a2000c1e1500 */
[----:B0-----:R-:W-:-:S03]  /*2210*/  IMAD.WIDE R42, R5, 0x2, R30 ;  /* 0x00000002052a7825 */ /* 0x001fc600078e021e */
[----:B------:R0:W2:Y:S01]  /*2220*/  @P4 LDG.E.U16 R87, desc[UR22][R44.64] ;  /* 0x000000162c574981 */ /* 0x0000a2000c1e1500 */
[----:B-1----:R-:W-:-:S03]  /*2230*/  IMAD.WIDE R2, R5, 0x2, R28 ;  /* 0x0000000205027825 */ /* 0x002fc600078e021c */
[----:B------:R1:W2:Y:S04]  /*2240*/  @P4 LDG.E.U16 R86, desc[UR22][R42.64] ;  /* 0x000000162a564981 */ /* 0x0002a8000c1e1500 */
[----:B------:R0:W2:Y:S01]  /*2250*/  @P4 LDG.E.U16 R85, desc[UR22][R2.64] ;  /* 0x0000001602554981 */ /* 0x0000a2000c1e1500 */
[----:B------:R-:W-:Y:S01]  /*2260*/  LOP3.LUT P4, RZ, R4, 0x1, RZ, 0xc0, !PT ;  /* 0x0000000104ff7812 */ /* 0x000fe2000788c0ff */
[----:B------:R-:W-:Y:S02]  /*2270*/  IMAD R4, R92, 0x9, RZ ;  /* 0x000000095c047824 */ /* 0x000fe400078e02ff */
[----:B------:R0:W-:Y:S01]  /*2280*/  STL.64 [R1+0x38], R52 ;  /* 0x0000383401007387 */ /* 0x0001e20000100a00 */
[----:B------:R-:W-:-:S03]  /*2290*/  PRMT R41, RZ, 0x7610, R41 ;  /* 0x00007610ff297816 */ /* 0x000fc60000000029 */
[----:B------:R1:W-:Y:S04]  /*22a0*/  STL.64 [R1+0x30], R44 ;  /* 0x0000302c01007387 */ /* 0x0003e80000100a00 */
[----:B------:R1:W-:Y:S04]  /*22b0*/  STL.64 [R1+0x28], R42 ;  /* 0x0000282a01007387 */ /* 0x0003e80000100a00 */
[----:B------:R1:W-:Y:S01]  /*22c0*/  STL.64 [R1+0x20], R2 ;  /* 0x0000200201007387 */ /* 0x0003e20000100a00 */
[----:B0-----:R-:W-:-:S04]  /*22d0*/  IMAD.WIDE R52, R4, 0x2, R34 ;  /* 0x0000000204347825 */ /* 0x001fc800078e0222 */
[C---:B-1----:R-:W-:Y:S01]  /*22e0*/  IMAD.WIDE R44, R4.reuse, 0x2, R32 ;  /* 0x00000002042c7825 */ /* 0x042fe200078e0220 */
[----:B------:R-:W2:Y:S03]  /*22f0*/  @!P0 LDG.E.U16 R41, desc[UR22][R52.64] ;  /* 0x0000001634298981 */ /* 0x000ea6000c1e1500 */
[C---:B------:R-:W-:Y:S01]  /*2300*/  IMAD.WIDE R42, R4.reuse, 0x2, R30 ;  /* 0x00000002042a7825 */ /* 0x040fe200078e021e */
[----:B------:R-:W3:Y:S03]  /*2310*/  @!P0 LDG.E.U16 R91, desc[UR22][R44.64] ;  /* 0x000000162c5b8981 */ /* 0x000ee6000c1e1500 */
[----:B------:R-:W-:Y:S01]  /*2320*/  IMAD.WIDE R2, R4, 0x2, R28 ;  /* 0x0000000204027825 */ /* 0x000fe200078e021c */
[----:B------:R-:W-:Y:S01]  /*2330*/  SHF.R.U32.HI R4, RZ, 0x6, R36 ;  /* 0x00000006ff047819 */ /* 0x000fe20000011624 */
[----:B------:R0:W3:Y:S04]  /*2340*/  @!P0 LDG.E.U16 R90, desc[UR22][R42.64] ;  /* 0x000000162a5a8981 */ /* 0x0000e8000c1e1500 */
[----:B------:R1:W3:Y:S01]  /*2350*/  @!P0 LDG.E.U16 R89, desc[UR22][R2.64] ;  /* 0x0000001602598981 */ /* 0x0002e2000c1e1500 */
[----:B------:R-:W-:Y:S01]  /*2360*/  LOP3.LUT P0, RZ, R4, 0x1, RZ, 0xc0, !PT ;  /* 0x0000000104ff7812 */ /* 0x000fe2000780c0ff */
[----:B------:R-:W-:-:S02]  /*2370*/  IMAD R4, R92, 0x11, RZ ;  /* 0x000000115c047824 */ /* 0x000fc400078e02ff */
[----:B------:R-:W-:Y:S01]  /*2380*/  STL.64 [R1+0x258], R52 ;  /* 0x0002583401007387 */ /* 0x000fe20000100a00 */
[----:B------:R-:W-:-:S03]  /*2390*/  PRMT R40, RZ, 0x7610, R40 ;  /* 0x00007610ff287816 */ /* 0x000fc60000000028 */
[----:B------:R-:W-:Y:S04]  /*23a0*/  STL.64 [R1+0x250], R44 ;  /* 0x0002502c01007387 */ /* 0x000fe80000100a00 */
[----:B------:R0:W-:Y:S02]  /*23b0*/  STL.64 [R1+0x248], R42 ;  /* 0x0002482a01007387 */ /* 0x0001e40000100a00 */
[----:B0-----:R-:W-:-:S05]  /*23c0*/  IMAD.WIDE R42, R4, 0x2, R28 ;  /* 0x00000002042a7825 */ /* 0x001fca00078e021c */
[----:B------:R-:W3:Y:S01]  /*23d0*/  @P4 LDG.E.U16 R40, desc[UR22][R42.64] ;  /* 0x000000162a284981 */ /* 0x000ee2000c1e1500 */
[----:B------:R-:W-:-:S03]  /*23e0*/  IMAD.WIDE R52, R4, 0x2, R32 ;  /* 0x0000000204347825 */ /* 0x000fc600078e0220 */
[----:B------:R1:W-:Y:S01]  /*23f0*/  STL.64 [R1+0x240], R2 ;  /* 0x0002400201007387 */ /* 0x0003e20000100a00 */
[----:B------:R-:W-:-:S03]  /*2400*/  IMAD.WIDE R44, R4, 0x2, R30 ;  /* 0x00000002042c7825 */ /* 0x000fc600078e021e */
[----:B------:R0:W4:Y:S04]  /*2410*/  @P4 LDG.E.U16 R80, desc[UR22][R52.64] ;  /* 0x0000001634504981 */ /* 0x000128000c1e1500 */
[----:B------:R0:W4:Y:S01]  /*2420*/  @P4 LDG.E.U16 R79, desc[UR22][R44.64] ;  /* 0x000000162c4f4981 */ /* 0x000122000c1e1500 */
[----:B-1----:R-:W-:-:S04]  /*2430*/  IMAD.WIDE R2, R4, 0x2, R34 ;  /* 0x0000000204027825 */ /* 0x002fc800078e0222 */
[----:B------:R-:W-:Y:S01]  /*2440*/  VIADD R4, R84, 0xfffffffc ;  /* 0xfffffffc54047836 */ /* 0x000fe20000000000 */
[----:B------:R1:W-:Y:S04]  /*2450*/  STL.64 [R1+0x118], R2 ;  /* 0x0001180201007387 */ /* 0x0003e80000100a00 */
[----:B------:R0:W-:Y:S04]  /*2460*/  STL.64 [R1+0x110], R52 ;  /* 0x0001103401007387 */ /* 0x0001e80000100a00 */
[----:B------:R-:W4:Y:S01]  /*2470*/  @P4 LDG.E.U16 R81, desc[UR22][R2.64] ;  /* 0x0000001602514981 */ /* 0x000f22000c1e1500 */
[----:B------:R-:W-:Y:S01]  /*2480*/  ISETP.GE.U32.AND P4, PT, R4, 0x7fffffdd, PT ;  /* 0x7fffffdd0400780c */ /* 0x000fe20003f86070 */
[----:B------:R-:W-:Y:S01]  /*2490*/  IMAD R4, R92, 0x19, RZ ;  /* 0x000000195c047824 */ /* 0x000fe200078e02ff */
[----:B------:R-:W-:-:S02]  /*24a0*/  PRMT R38, RZ, 0x7610, R38 ;  /* 0x00007610ff267816 */ /* 0x000fc40000000026 */
[----:B------:R-:W-:Y:S01]  /*24b0*/  PRMT R39, RZ, 0x7610, R39 ;  /* 0x00007610ff277816 */ /* 0x000fe20000000027 */
[----:B-1----:R-:W4:Y:S04]  /*24c0*/  LDL.LU.64 R2, [R1+0x6f0] ;  /* 0x0006f00001027983 */ /* 0x002f280000300a00 */
[----:B------:R1:W-:Y:S04]  /*24d0*/  STL.64 [R1+0x108], R44 ;  /* 0x0001082c01007387 */ /* 0x0003e80000100a00 */
[----:B------:R1:W-:Y:S01]  /*24e0*/  STL.64 [R1+0x100], R42 ;  /* 0x0001002a01007387 */ /* 0x0003e20000100a00 */
[----:B0-----:R-:W-:Y:S01]  /*24f0*/  IMAD.WIDE R52, R4, 0x2, R30 ;  /* 0x0000000204347825 */ /* 0x001fe200078e021e */
[----:B------:R-:W-:-:S02]  /*2500*/  PRMT R54, RZ, 0x7610, R54 ;  /* 0x00007610ff367816 */ /* 0x000fc40000000036 */
[----:B------:R-:W-:Y:S02]  /*2510*/  PRMT R55, RZ, 0x7610, R55 ;  /* 0x00007610ff377816 */ /* 0x000fe40000000037 */
[----:B------:R0:W4:Y:S01]  /*2520*/  @P0 LDG.E.U16 R39, desc[UR22][R52.64] ;  /* 0x0000001634270981 */ /* 0x000122000c1e1500 */
[----:B-1----:R-:W-:-:S04]  /*2530*/  IMAD.WIDE R44, R4, 0x2, R34 ;  /* 0x00000002042c7825 */ /* 0x002fc800078e0222 */
[C---:B------:R-:W-:Y:S01]  /*2540*/  IMAD.WIDE R42, R4.reuse, 0x2, R32 ;  /* 0x00000002042a7825 */ /* 0x040fe200078e0220 */
[----:B------:R-:W4:Y:S04]  /*2550*/  @P0 LDG.E.U16 R55, desc[UR22][R44.64] ;  /* 0x000000162c370981 */ /* 0x000f28000c1e1500 */
[----:B------:R-:W4:Y:S04]  /*2560*/  @P0 LDG.E.U16 R54, desc[UR22][R42.64] ;  /* 0x000000162a360981 */ /* 0x000f28000c1e1500 */
[----:B--2---:R-:W-:Y:S04]  /*2570*/  STL [R1+0x40], R41 ;  /* 0x0000402901007387 */ /* 0x004fe80000100800 */
[----:B---3--:R1:W-:Y:S02]  /*2580*/  STL [R1+0x54], R40 ;  /* 0x0000542801007387 */ /* 0x0083e40000100800 */
[----:B-1----:R-:W-:-:S05]  /*2590*/  IMAD.WIDE R40, R4, 0x2, R28 ;  /* 0x0000000204287825 */ /* 0x002fca00078e021c */
[----:B------:R1:W2:Y:S04]  /*25a0*/  @P0 LDG.E.U16 R38, desc[UR22][R40.64] ;  /* 0x0000001628260981 */ /* 0x0002a8000c1e1500 */
[----:B------:R3:W-:Y:S04]  /*25b0*/  STL.64 [R1+0x18], R44 ;  /* 0x0000182c01007387 */ /* 0x0007e80000100a00 */
[----:B------:R0:W-:Y:S01]  /*25c0*/  STL.64 [R1+0x10], R42 ;  /* 0x0000102a01007387 */ /* 0x0001e20000100a00 */
[----:B------:R-:W-:-:S03]  /*25d0*/  PRMT R56, RZ, 0x7610, R56 ;  /* 0x00007610ff387816 */ /* 0x000fc60000000038 */
[----:B---3--:R-:W3:Y:S04]  /*25e0*/  LDL.LU.64 R44, [R1+0x6e8] ;  /* 0x0006e800012c7983 */ /* 0x008ee80000300a00 */
[----:B------:R1:W-:Y:S04]  /*25f0*/  STL.64 [R1+0x8], R52 ;  /* 0x0000083401007387 */ /* 0x0003e80000100a00 */
[----:B0-----:R-:W3:Y:S01]  /*2600*/  LDL.LU.64 R42, [R1+0x6e0] ;  /* 0x0006e000012a7983 */ /* 0x001ee20000300a00 */
[----:B------:R-:W-:-:S03]  /*2610*/  PRMT R57, RZ, 0x7610, R57 ;  /* 0x00007610ff397816 */ /* 0x000fc60000000039 */
[----:B------:R0:W-:Y:S01]  /*2620*/  STL.64 [R1], R40 ;  /* 0x0000002801007387 */ /* 0x0001e20000100a00 */
[----:B------:R-:W-:Y:S02]  /*2630*/  PRMT R50, RZ, 0x7610, R50 ;  /* 0x00007610ff327816 */ /* 0x000fe40000000032 */
[----:B------:R-:W-:Y:S01]  /*2640*/  PRMT R51, RZ, 0x7610, R51 ;  /* 0x00007610ff337816 */ /* 0x000fe20000000033 */
[----:B-1----:R-:W-:-:S05]  /*2650*/  IMAD.WIDE R52, R92, 0x2, R28 ;  /* 0x000000025c347825 */ /* 0x002fca00078e021c */
[----:B------:R-:W3:Y:S01]  /*2660*/  @!P5 LDG.E.U16 R50, desc[UR22][R52.64] ;  /* 0x000000163432d981 */ /* 0x000ee2000c1e1500 */
[----:B0-----:R-:W-:-:S05]  /*2670*/  IMAD.WIDE R40, R92, 0x2, R34 ;  /* 0x000000025c287825 */ /* 0x001fca00078e0222 */
[----:B------:R-:W3:Y:S04]  /*2680*/  @!P5 LDG.E.U16 R57, desc[UR22][R40.64] ;  /* 0x000000162839d981 */ /* 0x000ee8000c1e1500 */
[----:B--2---:R-:W-:Y:S04]  /*2690*/  STL [R1+0x44], R38 ;  /* 0x0000442601007387 */ /* 0x004fe80000100800 */
[----:B----4-:R0:W-:Y:S04]  /*26a0*/  STL [R1+0x48], R39 ;  /* 0x0000482701007387 */ /* 0x0101e80000100800 */
[----:B------:R-:W-:Y:S04]  /*26b0*/  STL [R1+0x4c], R54 ;  /* 0x00004c3601007387 */ /* 0x000fe80000100800 */
[----:B------:R1:W-:Y:S01]  /*26c0*/  STL [R1+0x50], R55 ;  /* 0x0000503701007387 */ /* 0x0003e20000100800 */
[----:B0-----:R-:W-:-:S05]  /*26d0*/  IMAD.WIDE R38, R92, 0x2, R32 ;  /* 0x000000025c267825 */ /* 0x001fca00078e0220 */
[----:B------:R-:W2:Y:S01]  /*26e0*/  @!P5 LDG.E.U16 R56, desc[UR22][R38.64] ;  /* 0x000000162638d981 */ /* 0x000ea2000c1e1500 */
[----:B-1----:R-:W-:-:S05]  /*26f0*/  IMAD.WIDE R54, R92, 0x2, R30 ;  /* 0x000000025c367825 */ /* 0x002fca00078e021e */
[----:B------:R0:W4:Y:S01]  /*2700*/  @!P5 LDG.E.U16 R51, desc[UR22][R54.64] ;  /* 0x000000163633d981 */ /* 0x000122000c1e1500 */
[----:B------:R-:W-:-:S05]  /*2710*/  VIADD R4, R84, 0xfffffff4 ;  /* 0xfffffff454047836 */ /* 0x000fca0000000000 */
[----:B------:R-:W-:Y:S01]  /*2720*/  ISETP.GE.U32.AND P0, PT, R4, 0x7fffffd5, PT ;  /* 0x7fffffd50400780c */ /* 0x000fe20003f06070 */
[----:B------:R-:W-:Y:S01]  /*2730*/  VIADD R4, R84, 0xfffffffb ;  /* 0xfffffffb54047836 */ /* 0x000fe20000000000 */
[----:B------:R1:W-:Y:S04]  /*2740*/  STL.64 [R1+0x318], R40 ;  /* 0x0003182801007387 */ /* 0x0003e80000100a00 */
[----:B------:R0:W-:Y:S01]  /*2750*/  STL.64 [R1+0x310], R38 ;  /* 0x0003102601007387 */ /* 0x0001e20000100a00 */
[----:B------:R-:W-:Y:S01]  /*2760*/  ISETP.GE.U32.AND P5, PT, R4, 0x7fffffdc, PT ;  /* 0x7fffffdc0400780c */ /* 0x000fe20003fa6070 */
[----:B------:R-:W-:Y:S01]  /*2770*/  IMAD.SHL.U32 R4, R92, 0x2, RZ ;  /* 0x000000025c047824 */ /* 0x000fe200078e00ff */
[----:B------:R-:W-:Y:S01]  /*2780*/  PRMT R58, RZ, 0x7610, R58 ;  /* 0x00007610ff3a7816 */ /* 0x000fe2000000003a */
[----:B-1----:R-:W4:Y:S04]  /*2790*/  LDL.LU.64 R40, [R1+0x6d8] ;  /* 0x0006d80001287983 */ /* 0x002f280000300a00 */
[----:B------:R1:W-:Y:S04]  /*27a0*/  STL.64 [R1+0x308], R54 ;  /* 0x0003083601007387 */ /* 0x0003e80000100a00 */
[----:B0-----:R-:W4:Y:S01]  /*27b0*/  LDL.LU.64 R38, [R1+0x6d0] ;  /* 0x0006d00001267983 */ /* 0x001f220000300a00 */
[----:B------:R-:W-:-:S03]  /*27c0*/  PRMT R59, RZ, 0x7610, R59 ;  /* 0x00007610ff3b7816 */ /* 0x000fc6000000003b */
[----:B------:R0:W-:Y:S01]  /*27d0*/  STL.64 [R1+0x300], R52 ;  /* 0x0003003401007387 */ /* 0x0001e20000100a00 */
[----:B------:R-:W-:Y:S01]  /*27e0*/  PRMT R24, RZ, 0x7610, R24 ;  /* 0x00007610ff187816 */ /* 0x000fe20000000018 */
[----:B-1----:R-:W-:Y:S01]  /*27f0*/  IMAD.WIDE R54, R4, 0x2, R32 ;  /* 0x0000000204367825 */ /* 0x002fe200078e0220 */
[----:B------:R-:W-:-:S04]  /*2800*/  PRMT R25, RZ, 0x7610, R25 ;  /* 0x00007610ff197816 */ /* 0x000fc80000000019 */
[----:B------:R-:W4:Y:S01]  /*2810*/  @!P6 LDG.E.U16 R58, desc[UR22][R54.64] ;  /* 0x00000016363ae981 */ /* 0x000f22000c1e1500 */
[----:B0-----:R-:W-:-:S05]  /*2820*/  IMAD.WIDE R52, R4, 0x2, R34 ;  /* 0x0000000204347825 */ /* 0x001fca00078e0222 */
[----:B------:R-:W4:Y:S04]  /*2830*/  @!P6 LDG.E.U16 R59, desc[UR22][R52.64] ;  /* 0x00000016343be981 */ /* 0x000f28000c1e1500 */
[----:B--2---:R-:W-:Y:S04]  /*2840*/  STL [R1+0x70], R56 ;  /* 0x0000703801007387 */ /* 0x004fe80000100800 */
[----:B---3--:R0:W-:Y:S04]  /*2850*/  STL [R1+0x74], R57 ;  /* 0x0000743901007387 */ /* 0x0081e80000100800 */
[----:B------:R-:W-:Y:S04]  /*2860*/  STL [R1+0x68], R50 ;  /* 0x0000683201007387 */ /* 0x000fe80000100800 */
[----:B----4-:R1:W-:Y:S01]  /*2870*/  STL [R1+0x6c], R51 ;  /* 0x00006c3301007387 */ /* 0x0103e20000100800 */
[----:B0-----:R-:W-:-:S05]  /*2880*/  IMAD.WIDE R56, R4, 0x2, R30 ;  /* 0x0000000204387825 */ /* 0x001fca00078e021e */
[----:B------:R0:W2:Y:S01]  /*2890*/  @!P6 LDG.E.U16 R25, desc[UR22][R56.64] ;  /* 0x000000163819e981 */ /* 0x0000a2000c1e1500 */
[----:B-1----:R-:W-:-:S05]  /*28a0*/  IMAD.WIDE R50, R4, 0x2, R28 ;  /* 0x0000000204327825 */ /* 0x002fca00078e021c */
[----:B------:R1:W3:Y:S01]  /*28b0*/  @!P6 LDG.E.U16 R24, desc[UR22][R50.64] ;  /* 0x000000163218e981 */ /* 0x0002e2000c1e1500 */
[----:B------:R-:W-:-:S03]  /*28c0*/  SHF.R.U32.HI R4, RZ, 0xd, R36 ;  /* 0x0000000dff047819 */ /* 0x000fc60000011624 */
[----:B------:R4:W-:Y:S01]  /*28d0*/  STL.64 [R1+0x2f8], R52 ;  /* 0x0002f83401007387 */ /* 0x0009e20000100a00 */
[----:B------:R-:W-:-:S03]  /*28e0*/  LOP3.LUT P6, RZ, R4, 0x1, RZ, 0xc0, !PT ;  /* 0x0000000104ff7812 */ /* 0x000fc600078cc0ff */
[----:B------:R0:W-:Y:S01]  /*28f0*/  STL.64 [R1+0x2f0], R54 ;  /* 0x0002f03601007387 */ /* 0x0001e20000100a00 */
[----:B------:R-:W-:Y:S01]  /*2900*/  IMAD R4, R92, 0xa, RZ ;  /* 0x0000000a5c047824 */ /* 0x000fe200078e02ff */
[----:B------:R-:W-:Y:S02]  /*2910*/  PRMT R60, RZ, 0x7610, R60 ;  /* 0x00007610ff3c7816 */ /* 0x000fe4000000003c */
[----:B----4-:R-:W4:Y:S04]  /*2920*/  LDL.LU.64 R52, [R1+0x6c8] ;  /* 0x0006c80001347983 */ /* 0x010f280000300a00 */
[----:B------:R1:W-:Y:S04]  /*2930*/  STL.64 [R1+0x2e8], R56 ;  /* 0x0002e83801007387 */ /* 0x0003e80000100a00 */
[----:B0-----:R-:W4:Y:S01]  /*2940*/  LDL.LU.64 R54, [R1+0x6c0] ;  /* 0x0006c00001367983 */ /* 0x001f220000300a00 */
[----:B------:R-:W-:-:S03]  /*2950*/  PRMT R61, RZ, 0x7610, R61 ;  /* 0x00007610ff3d7816 */ /* 0x000fc6000000003d */
[----:B------:R0:W-:Y:S01]  /*2960*/  STL.64 [R1+0x2e0], R50 ;  /* 0x0002e03201007387 */ /* 0x0001e20000100a00 */
[----:B------:R-:W-:-:S03]  /*2970*/  PRMT R22, RZ, 0x7610, R22 ;  /* 0x00007610ff167816 */ /* 0x000fc60000000016 */
[----:B------:R-:W-:Y:S01]  /*2980*/  STL [R1+0x60], R58 ;  /* 0x0000603a01007387 */ /* 0x000fe20000100800 */
[----:B-1----:R-:W-:-:S03]  /*2990*/  IMAD.WIDE R56, R4, 0x2, R32 ;  /* 0x0000000204387825 */ /* 0x002fc600078e0220 */
[----:B------:R1:W-:Y:S01]  /*29a0*/  STL [R1+0x64], R59 ;  /* 0x0000643b01007387 */ /* 0x0003e20000100800 */
[----:B------:R-:W-:Y:S01]  /*29b0*/  PRMT R23, RZ, 0x7610, R23 ;  /* 0x00007610ff177816 */ /* 0x000fe20000000017 */
[C---:B0-----:R-:W-:Y:S02]  /*29c0*/  IMAD.WIDE R50, R4.reuse, 0x2, R34 ;  /* 0x0000000204327825 */ /* 0x041fe400078e0222 */
[----:B------:R-:W4:Y:S04]  /*29d0*/  @!P3 LDG.E.U16 R60, desc[UR22][R56.64] ;  /* 0x00000016383cb981 */ /* 0x000f28000c1e1500 */
[----:B------:R-:W4:Y:S01]  /*29e0*/  @!P3 LDG.E.U16 R61, desc[UR22][R50.64] ;  /* 0x00000016323db981 */ /* 0x000f22000c1e1500 */
[----:B-1----:R-:W-:-:S05]  /*29f0*/  IMAD.WIDE R58, R4, 0x2, R30 ;  /* 0x00000002043a7825 */ /* 0x002fca00078e021e */
[----:B------:R0:W4:Y:S04]  /*2a00*/  @!P3 LDG.E.U16 R23, desc[UR22][R58.64] ;  /* 0x000000163a17b981 */ /* 0x000128000c1e1500 */
[----:B---3--:R-:W-:Y:S04]  /*2a10*/  STL [R1+0x58], R24 ;  /* 0x0000581801007387 */ /* 0x008fe80000100800 */
[----:B--2---:R1:W-:Y:S02]  /*2a20*/  STL [R1+0x5c], R25 ;  /* 0x00005c1901007387 */ /* 0x0043e40000100800 */
[----:B-1----:R-:W-:-:S05]  /*2a30*/  IMAD.WIDE R24, R4, 0x2, R28 ;  /* 0x0000000204187825 */ /* 0x002fca00078e021c */
[----:B------:R1:W2:Y:S01]  /*2a40*/  @!P3 LDG.E.U16 R22, desc[UR22][R24.64] ;  /* 0x000000161816b981 */ /* 0x0002a2000c1e1500 */
[----:B------:R-:W-:-:S03]  /*2a50*/  SHF.R.U32.HI R4, RZ, 0x5, R36 ;  /* 0x00000005ff047819 */ /* 0x000fc60000011624 */
[----:B------:R3:W-:Y:S04]  /*2a60*/  STL.64 [R1+0x238], R50 ;  /* 0x0002383201007387 */ /* 0x0007e80000100a00 */
[----:B------:R0:W-:Y:S01]  /*2a70*/  STL.64 [R1+0x230], R56 ;  /* 0x0002303801007387 */ /* 0x0001e20000100a00 */
[----:B------:R-:W-:Y:S01]  /*2a80*/  LOP3.LUT P3, RZ, R4, 0x1, RZ, 0xc0, !PT ;  /* 0x0000000104ff7812 */ /* 0x000fe2000786c0ff */
[----:B------:R-:W-:Y:S02]  /*2a90*/  IMAD R4, R92, 0x12, RZ ;  /* 0x000000125c047824 */ /* 0x000fe400078e02ff */
[----:B---3--:R-:W3:Y:S04]  /*2aa0*/  LDL.LU.64 R50, [R1+0x6b8] ;  /* 0x0006b80001327983 */ /* 0x008ee80000300a00 */
[----:B------:R1:W-:Y:S04]  /*2ab0*/  STL.64 [R1+0x228], R58 ;  /* 0x0002283a01007387 */ /* 0x0003e80000100a00 */
[----:B0-----:R-:W3:Y:S04]  /*2ac0*/  LDL.LU.64 R56, [R1+0x6b0] ;  /* 0x0006b00001387983 */ /* 0x001ee80000300a00 */
[----:B------:R-:W-:Y:S01]  /*2ad0*/  STL.64 [R1+0x220], R24 ;  /* 0x0002201801007387 */ /* 0x000fe20000100a00 */
[----:B------:R-:W-:-:S03]  /*2ae0*/  PRMT R20, RZ, 0x7610, R20 ;  /* 0x00007610ff147816 */ /* 0x000fc60000000014 */
[----:B----4-:R-:W-:Y:S04]  /*2af0*/  STL [R1+0x160], R60 ;  /* 0x0001603c01007387 */ /* 0x010fe80000100800 */
[----:B------:R0:W-:Y:S01]  /*2b00*/  STL [R1+0x164], R61 ;  /* 0x0001643d01007387 */ /* 0x0001e20000100800 */
[----:B------:R-:W-:Y:S01]  /*2b10*/  PRMT R26, RZ, 0x7610, R26 ;  /* 0x00007610ff1a7816 */ /* 0x000fe2000000001a */
[C---:B-1----:R-:W-:Y:S01]  /*2b20*/  IMAD.WIDE R58, R4.reuse, 0x2, R32 ;  /* 0x00000002043a7825 */ /* 0x042fe200078e0220 */
[----:B------:R-:W-:Y:S02]  /*2b30*/  PRMT R27, RZ, 0x7610, R27 ;  /* 0x00007610ff1b7816 */ /* 0x000fe4000000001b */
[----:B------:R-:W-:Y:S02]  /*2b40*/  PRMT R21, RZ, 0x7610, R21 ;  /* 0x00007610ff157816 */ /* 0x000fe40000000015 */
[----:B------:R-:W4:Y:S01]  /*2b50*/  @P6 LDG.E.U16 R26, desc[UR22][R58.64] ;  /* 0x000000163a1a6981 */ /* 0x000f22000c1e1500 */
[----:B0-----:R-:W-:-:S04]  /*2b60*/  IMAD.WIDE R60, R4, 0x2, R34 ;  /* 0x00000002043c7825 */ /* 0x001fc800078e0222 */
[C---:B------:R-:W-:Y:S01]  /*2b70*/  IMAD.WIDE R24, R4.reuse, 0x2, R30 ;  /* 0x0000000204187825 */ /* 0x040fe200078e021e */
[----:B------:R-:W3:Y:S04]  /*2b80*/  @P6 LDG.E.U16 R27, desc[UR22][R60.64] ;  /* 0x000000163c1b6981 */ /* 0x000ee8000c1e1500 */
[----:B------:R0:W3:Y:S04]  /*2b90*/  @P6 LDG.E.U16 R21, desc[UR22][R24.64] ;  /* 0x0000001618156981 */ /* 0x0000e8000c1e1500 */
[----:B--2---:R-:W-:Y:S04]  /*2ba0*/  STL [R1+0x158], R22 ;  /* 0x0001581601007387 */ /* 0x004fe80000100800 */
[----:B------:R1:W-:Y:S02]  /*2bb0*/  STL [R1+0x15c], R23 ;  /* 0x00015c1701007387 */ /* 0x0003e40000100800 */
[----:B-1----:R-:W-:-:S05]  /*2bc0*/  IMAD.WIDE R22, R4, 0x2, R28 ;  /* 0x0000000204167825 */ /* 0x002fca00078e021c */
[----:B------:R-:W2:Y:S04]  /*2bd0*/  @P6 LDG.E.U16 R20, desc[UR22][R22.64] ;  /* 0x0000001616146981 */ /* 0x000ea8000c1e1500 */
[----:B------:R-:W-:Y:S04]  /*2be0*/  STL.64 [R1+0xf8], R60 ;  /* 0x0000f83c01007387 */ /* 0x000fe80000100a00 */
[----:B------:R-:W-:Y:S04]  /*2bf0*/  STL.64 [R1+0xf0], R58 ;  /* 0x0000f03a01007387 */ /* 0x000fe80000100a00 */
[----:B------:R-:W-:Y:S04]  /*2c00*/  STL.64 [R1+0xe8], R24 ;  /* 0x0000e81801007387 */ /* 0x000fe80000100a00 */
[----:B------:R-:W-:Y:S01]  /*2c10*/  STL.64 [R1+0xe0], R22 ;  /* 0x0000e01601007387 */ /* 0x000fe20000100a00 */
[----:B------:R-:W-:-:S02]  /*2c20*/  PRMT R49, RZ, 0x7610, R49 ;  /* 0x00007610ff317816 */ /* 0x000fc40000000031 */
[----:B------:R-:W-:Y:S02]  /*2c30*/  PRMT R48, RZ, 0x7610, R48 ;  /* 0x00007610ff307816 */ /* 0x000fe40000000030 */
[----:B------:R-:W-:Y:S02]  /*2c40*/  PRMT R46, RZ, 0x7610, R46 ;  /* 0x00007610ff2e7816 */ /* 0x000fe4000000002e */
[----:B------:R-:W-:Y:S01]  /*2c50*/  PRMT R47, RZ, 0x7610, R47 ;  /* 0x00007610ff2f7816 */ /* 0x000fe2000000002f */
[----:B--2---:R1:W-:Y:S04]  /*2c60*/  STL [R1+0x148], R20 ;  /* 0x0001481401007387 */ /* 0x0043e80000100800 */
[----:B----4-:R-:W-:Y:S01]  /*2c70*/  STL [R1+0x150], R26 ;  /* 0x0001501a01007387 */ /* 0x010fe20000100800 */
[----:B-1----:R-:W-:-:S03]  /*2c80*/  IMAD R20, R92, 0x1a, RZ ;  /* 0x0000001a5c147824 */ /* 0x002fc600078e02ff */
[----:B---3--:R1:W-:Y:S01]  /*2c90*/  STL [R1+0x154], R27 ;  /* 0x0001541b01007387 */ /* 0x0083e20000100800 */
[----:B0-----:R-:W-:-:S03]  /*2ca0*/  IMAD.WIDE R24, R20, 0x2, R32 ;  /* 0x0000000214187825 */ /* 0x001fc600078e0220 */
[----:B------:R0:W-:Y:S01]  /*2cb0*/  STL [R1+0x14c], R21 ;  /* 0x00014c1501007387 */ /* 0x0001e20000100800 */
[----:B------:R-:W-:-:S03]  /*2cc0*/  IMAD.WIDE R22, R20, 0x2, R30 ;  /* 0x0000000214167825 */ /* 0x000fc600078e021e */
[----:B------:R-:W2:Y:S01]  /*2cd0*/  @P3 LDG.E.U16 R48, desc[UR22][R24.64] ;  /* 0x0000001618303981 */ /* 0x000ea2000c1e1500 */
[----:B-1----:R-:W-:-:S03]  /*2ce0*/  IMAD.WIDE R26, R20, 0x2, R34 ;  /* 0x00000002141a7825 */ /* 0x002fc600078e0222 */
[----:B------:R-:W3:Y:S01]  /*2cf0*/  @P3 LDG.E.U16 R47, desc[UR22][R22.64] ;  /* 0x00000016162f3981 */ /* 0x000ee2000c1e1500 */
[----:B0-----:R-:W-:-:S03]  /*2d00*/  IMAD.WIDE R20, R20, 0x2, R28 ;  /* 0x0000000214147825 */ /* 0x001fc600078e021c */
[----:B------:R-:W4:Y:S04]  /*2d10*/  @P3 LDG.E.U16 R49, desc[UR22][R26.64] ;  /* 0x000000161a313981 */ /* 0x000f28000c1e1500 */
[----:B------:R-:W2:Y:S04]  /*2d20*/  @P3 LDG.E.U16 R46, desc[UR22][R20.64] ;  /* 0x00000016142e3981 */ /* 0x000ea8000c1e1500 */
[----:B------:R-:W-:Y:S04]  /*2d30*/  STL [R1+0x560], R26 ;  /* 0x0005601a01007387 */ /* 0x000fe80000100800 */
        /* <DEDUP_REMOVED lines=13> */
[----:B------:R-:W-:Y:S01]  /*2e10*/  STL [R1+0x58c], R22 ;  /* 0x00058c1601007387 */ /* 0x000fe20000100800 */
[----:B------:R-:W-:-:S03]  /*2e20*/  VIADD R4, R84, 0xfffffff3 ;  /* 0xfffffff354047836 */ /* 0x000fc60000000000 */
[----:B------:R-:W-:Y:S04]  /*2e30*/  STL [R1+0x5a8], R22 ;  /* 0x0005a81601007387 */ /* 0x000fe80000100800 */
[----:B------:R-:W-:Y:S04]  /*2e40*/  STL [R1+0x5c4], R22 ;  /* 0x0005c41601007387 */ /* 0x000fe80000100800 */
[----:B------:R-:W-:Y:S04]  /*2e50*/  STL [R1+0x628], R22 ;  /* 0x0006281601007387 */ /* 0x000fe80000100800 */
[----:B------:R-:W-:Y:S04]  /*2e60*/  STL [R1+0x56c], R23 ;  /* 0x00056c1701007387 */ /* 0x000fe80000100800 */
[----:B------:R-:W-:Y:S01]  /*2e70*/  STL [R1+0x590], R23 ;  /* 0x0005901701007387 */ /* 0x000fe20000100800 */
[----:B------:R-:W-:-:S03]  /*2e80*/  ISETP.GE.U32.AND P6, PT, R4, 0x7fffffd4, PT ;  /* 0x7fffffd40400780c */ /* 0x000fc60003fc6070 */
        /* <DEDUP_REMOVED lines=9> */
[----:B------:R-:W-:-:S03]  /*2f20*/  IMAD R4, R92, 0x3, RZ ;  /* 0x000000035c047824 */ /* 0x000fc600078e02ff */
[----:B------:R-:W-:Y:S01]  /*2f30*/  STL [R1+0x630], R20 ;  /* 0x0006301401007387 */ /* 0x000fe20000100800 */
[----:B------:R-:W-:Y:S01]  /*2f40*/  PRMT R62, RZ, 0x7610, R62 ;  /* 0x00007610ff3e7816 */ /* 0x000fe2000000003e */
[C---:B------:R-:W-:Y:S01]  /*2f50*/  IMAD.WIDE R58, R4.reuse, 0x2, R32 ;  /* 0x00000002043a7825 */ /* 0x040fe200078e0220 */
[----:B------:R-:W-:Y:S02]  /*2f60*/  PRMT R63, RZ, 0x7610, R63 ;  /* 0x00007610ff3f7816 */ /* 0x000fe4000000003f */
[----:B------:R-:W-:Y:S01]  /*2f70*/  PRMT R16, RZ, 0x7610, R16 ;  /* 0x00007610ff107816 */ /* 0x000fe20000000010 */
[C---:B------:R-:W-:Y:S01]  /*2f80*/  IMAD.WIDE R60, R4.reuse, 0x2, R30 ;  /* 0x00000002043c7825 */ /* 0x040fe200078e021e */
[----:B------:R-:W-:Y:S01]  /*2f90*/  PRMT R17, RZ, 0x7610, R17 ;  /* 0x00007610ff117816 */ /* 0x000fe20000000011 */
[----:B------:R-:W3:Y:S05]  /*2fa0*/  @!P4 LDG.E.U16 R62, desc[UR22][R58.64] ;  /* 0x000000163a3ec981 */ /* 0x000eea000c1e1500 */
[----:B------:R0:W3:Y:S04]  /*2fb0*/  @!P4 LDG.E.U16 R17, desc[UR22][R60.64] ;  /* 0x000000163c11c981 */ /* 0x0000e8000c1e1500 */
[----:B----4-:R-:W-:Y:S04]  /*2fc0*/  STL [R1+0x144], R49 ;  /* 0x0001443101007387 */ /* 0x010fe80000100800 */
[----:B------:R-:W-:Y:S04]  /*2fd0*/  STL [R1+0x574], R21 ;  /* 0x0005741501007387 */ /* 0x000fe80000100800 */
[----:B------:R-:W-:Y:S04]  /*2fe0*/  STL [R1+0x5b4], R21 ;  /* 0x0005b41501007387 */ /* 0x000fe80000100800 */
[----:B------:R-:W-:Y:S04]  /*2ff0*/  STL [R1+0x5d0], R21 ;  /* 0x0005d01501007387 */ /* 0x000fe80000100800 */
[----:B------:R-:W-:Y:S04]  /*3000*/  STL [R1+0x634], R21 ;  /* 0x0006341501007387 */ /* 0x000fe80000100800 */
[----:B--2---:R1:W-:Y:S04]  /*3010*/  STL [R1+0x140], R48 ;  /* 0x0001403001007387 */ /* 0x0043e80000100800 */
[----:B------:R-:W-:Y:S04]  /*3020*/  STL [R1+0x78], R46 ;  /* 0x0000782e01007387 */ /* 0x000fe80000100800 */
[----:B---3--:R2:W-:Y:S01]  /*3030*/  STL [R1+0x7c], R47 ;  /* 0x00007c2f01007387 */ /* 0x0085e20000100800 */
[----:B-1----:R-:W-:-:S05]  /*3040*/  IMAD.WIDE R48, R4, 0x2, R34 ;  /* 0x0000000204307825 */ /* 0x002fca00078e0222 */
[----:B------:R-:W3:Y:S01]  /*3050*/  @!P4 LDG.E.U16 R63, desc[UR22][R48.64] ;  /* 0x00000016303fc981 */ /* 0x000ee2000c1e1500 */
[----:B--2---:R-:W-:-:S05]  /*3060*/  IMAD.WIDE R46, R4, 0x2, R28 ;  /* 0x00000002042e7825 */ /* 0x004fca00078e021c */
[----:B------:R1:W2:Y:S01]  /*3070*/  @!P4 LDG.E.U16 R16, desc[UR22][R46.64] ;  /* 0x000000162e10c981 */ /* 0x0002a2000c1e1500 */
        /* <DEDUP_REMOVED lines=17> */
[----:B------:R-:W-:Y:S04]  /*3190*/  STL [R1+0x370], R62 ;  /* 0x0003703e01007387 */ /* 0x000fe80000100800 */
[----:B---3--:R0:W-:Y:S04]  /*31a0*/  STL [R1+0x374], R63 ;  /* 0x0003743f01007387 */ /* 0x0081e80000100800 */
[----:B--2---:R-:W-:Y:S01]  /*31b0*/  STL [R1+0x368], R16 ;  /* 0x0003681001007387 */ /* 0x004fe20000100800 */
[----:B0-----:R-:W-:-:S03]  /*31c0*/  IMAD.WIDE R62, R4, 0x2, R30 ;  /* 0x00000002043e7825 */ /* 0x001fc600078e021e */
[----:B------:R0:W-:Y:S04]  /*31d0*/  STL [R1+0x36c], R17 ;  /* 0x00036c1101007387 */ /* 0x0001e80000100800 */
[----:B------:R1:W2:Y:S01]  /*31e0*/  @!P0 LDG.E.U16 R15, desc[UR22][R62.64] ;  /* 0x000000163e0f8981 */ /* 0x0002a2000c1e1500 */
[----:B0-----:R-:W-:-:S05]  /*31f0*/  IMAD.WIDE R16, R4, 0x2, R28 ;  /* 0x0000000204107825 */ /* 0x001fca00078e021c */
[----:B------:R0:W3:Y:S01]  /*3200*/  @!P0 LDG.E.U16 R14, desc[UR22][R16.64] ;  /* 0x00000016100e8981 */ /* 0x0000e2000c1e1500 */
[----:B------:R-:W-:-:S03]  /*3210*/  SHF.R.U32.HI R4, RZ, 0x4, R36 ;  /* 0x00000004ff047819 */ /* 0x000fc60000011624 */
[----:B------:R0:W-:Y:S04]  /*3220*/  STL.64 [R1+0x218], R46 ;  /* 0x0002182e01007387 */ /* 0x0001e80000100a00 */
[----:B------:R1:W-:Y:S01]  /*3230*/  STL.64 [R1+0x210], R60 ;  /* 0x0002103c01007387 */ /* 0x0003e20000100a00 */
[----:B------:R-:W-:Y:S01]  /*3240*/  LOP3.LUT P0, RZ, R4, 0x1, RZ, 0xc0, !PT ;  /* 0x0000000104ff7812 */ /* 0x000fe2000780c0ff */
[----:B------:R-:W-:Y:S02]  /*3250*/  IMAD R4, R92, 0x13, RZ ;  /* 0x000000135c047824 */ /* 0x000fe400078e02ff */
[----:B0-----:R-:W2:Y:S04]  /*3260*/  LDL.LU.64 R46, [R1+0x698] ;  /* 0x00069800012e7983 */ /* 0x001ea80000300a00 */
[----:B------:R0:W-:Y:S04]  /*3270*/  STL.64 [R1+0x208], R62 ;  /* 0x0002083e01007387 */ /* 0x0001e80000100a00 */
[----:B-1----:R-:W2:Y:S04]  /*3280*/  LDL.LU.64 R60, [R1+0x690] ;  /* 0x00069000013c7983 */ /* 0x002ea80000300a00 */
[----:B------:R1:W-:Y:S01]  /*3290*/  STL.64 [R1+0x200], R16 ;  /* 0x0002001001007387 */ /* 0x0003e20000100a00 */
[----:B------:R-:W-:-:S03]  /*32a0*/  PRMT R12, RZ, 0x7610, R12 ;  /* 0x00007610ff0c7816 */ /* 0x000fc6000000000c */
[----:B----4-:R-:W-:Y:S04]  /*32b0*/  STL [R1+0x360], R66 ;  /* 0x0003604201007387 */ /* 0x010fe80000100800 */
[----:B------:R4:W-:Y:S01]  /*32c0*/  STL [R1+0x364], R67 ;  /* 0x0003644301007387 */ /* 0x0009e20000100800 */
[----:B------:R-:W-:Y:S01]  /*32d0*/  PRMT R18, RZ, 0x7610, R18 ;  /* 0x00007610ff127816 */ /* 0x000fe20000000012 */
[C---:B0-----:R-:W-:Y:S01]  /*32e0*/  IMAD.WIDE R62, R4.reuse, 0x2, R34 ;  /* 0x00000002043e7825 */ /* 0x041fe200078e0222 */
[----:B------:R-:W-:Y:S02]  /*32f0*/  PRMT R19, RZ, 0x7610, R19 ;  /* 0x00007610ff137816 */ /* 0x000fe40000000013 */
[----:B------:R-:W-:Y:S01]  /*3300*/  PRMT R13, RZ, 0x7610, R13 ;  /* 0x00007610ff0d7816 */ /* 0x000fe2000000000d */
[----:B-1----:R-:W-:-:S03]  /*3310*/  IMAD.WIDE R16, R4, 0x2, R30 ;  /* 0x0000000204107825 */ /* 0x002fc600078e021e */
[----:B------:R-:W2:Y:S01]  /*3320*/  @P4 LDG.E.U16 R19, desc[UR22][R62.64] ;  /* 0x000000163e134981 */ /* 0x000ea2000c1e1500 */
[----:B----4-:R-:W-:-:S03]  /*3330*/  IMAD.WIDE R66, R4, 0x2, R32 ;  /* 0x0000000204427825 */ /* 0x010fc600078e0220 */
[----:B------:R0:W4:Y:S04]  /*3340*/  @P4 LDG.E.U16 R13, desc[UR22][R16.64] ;  /* 0x00000016100d4981 */ /* 0x000128000c1e1500 */
[----:B------:R-:W4:Y:S04]  /*3350*/  @P4 LDG.E.U16 R18, desc[UR22][R66.64] ;  /* 0x0000001642124981 */ /* 0x000f28000c1e1500 */
[----:B---3--:R-:W-:Y:S04]  /*3360*/  STL [R1+0x358], R14 ;  /* 0x0003580e01007387 */ /* 0x008fe80000100800 */
[----:B--2---:R1:W-:Y:S02]  /*3370*/  STL [R1+0x35c], R15 ;  /* 0x00035c0f01007387 */ /* 0x0043e40000100800 */
[----:B-1----:R-:W-:-:S05]  /*3380*/  IMAD.WIDE R14, R4, 0x2, R28 ;  /* 0x00000002040e7825 */ /* 0x002fca00078e021c */
[----:B------:R-:W2:Y:S04]  /*3390*/  @P4 LDG.E.U16 R12, desc[UR22][R14.64] ;  /* 0x000000160e0c4981 */ /* 0x000ea8000c1e1500 */
[----:B------:R1:W-:Y:S04]  /*33a0*/  STL.64 [R1+0xd8], R62 ;  /* 0x0000d83e01007387 */ /* 0x0003e80000100a00 */
[----:B------:R-:W-:Y:S01]  /*33b0*/  STL.64 [R1+0xd0], R66 ;  /* 0x0000d04201007387 */ /* 0x000fe20000100a00 */
[----:B------:R-:W-:-:S03]  /*33c0*/  PRMT R64, RZ, 0x7610, R64 ;  /* 0x00007610ff407816 */ /* 0x000fc60000000040 */
[----:B-1----:R-:W3:Y:S04]  /*33d0*/  LDL.LU.64 R62, [R1+0x688] ;  /* 0x00068800013e7983 */ /* 0x002ee80000300a00 */
[----:B------:R-:W-:Y:S04]  /*33e0*/  STL.64 [R1+0xc8], R16 ;  /* 0x0000c81001007387 */ /* 0x000fe80000100a00 */
[----:B------:R-:W-:Y:S01]  /*33f0*/  STL.64 [R1+0xc0], R14 ;  /* 0x0000c00e01007387 */ /* 0x000fe20000100a00 */
[----:B------:R-:W-:Y:S02]  /*3400*/  PRMT R65, RZ, 0x7610, R65 ;  /* 0x00007610ff417816 */ /* 0x000fe40000000041 */
[----:B------:R-:W-:-:S02]  /*3410*/  PRMT R8, RZ, 0x7610, R8 ;  /* 0x00007610ff087816 */ /* 0x000fc40000000008 */
[----:B------:R-:W-:Y:S01]  /*3420*/  PRMT R9, RZ, 0x7610, R9 ;  /* 0x00007610ff097816 */ /* 0x000fe20000000009 */
[----:B--2---:R1:W-:Y:S04]  /*3430*/  STL [R1+0x328], R12 ;  /* 0x0003280c01007387 */ /* 0x0043e80000100800 */
[----:B----4-:R-:W-:Y:S01]  /*3440*/  STL [R1+0x330], R18 ;  /* 0x0003301201007387 */ /* 0x010fe20000100800 */
[----:B-1----:R-:W-:-:S03]  /*3450*/  IMAD R12, R92, 0x1b, RZ ;  /* 0x0000001b5c0c7824 */ /* 0x002fc600078e02ff */
[----:B------:R1:W-:Y:S01]  /*3460*/  STL [R1+0x334], R19 ;  /* 0x0003341301007387 */ /* 0x0003e20000100800 */
[----:B0-----:R-:W-:-:S03]  /*3470*/  IMAD.WIDE R16, R12, 0x2, R32 ;  /* 0x000000020c107825 */ /* 0x001fc600078e0220 */
[----:B------:R0:W-:Y:S01]  /*3480*/  STL [R1+0x32c], R13 ;  /* 0x00032c0d01007387 */ /* 0x0001e20000100800 */
[----:B------:R-:W-:-:S03]  /*3490*/  IMAD.WIDE R14, R12, 0x2, R30 ;  /* 0x000000020c0e7825 */ /* 0x000fc600078e021e */
[----:B------:R-:W2:Y:S01]  /*34a0*/  @P0 LDG.E.U16 R64, desc[UR22][R16.64] ;  /* 0x0000001610400981 */ /* 0x000ea2000c1e1500 */
[----:B-1----:R-:W-:-:S03]  /*34b0*/  IMAD.WIDE R18, R12, 0x2, R34 ;  /* 0x000000020c127825 */ /* 0x002fc600078e0222 */
[----:B------:R1:W4:Y:S01]  /*34c0*/  @P0 LDG.E.U16 R9, desc[UR22][R14.64] ;  /* 0x000000160e090981 */ /* 0x000322000c1e1500 */
[----:B0-----:R-:W-:-:S03]  /*34d0*/  IMAD.WIDE R12, R12, 0x2, R28 ;  /* 0x000000020c0c7825 */ /* 0x001fc600078e021c */
[----:B------:R-:W3:Y:S04]  /*34e0*/  @P0 LDG.E.U16 R65, desc[UR22][R18.64] ;  /* 0x0000001612410981 */ /* 0x000ee8000c1e1500 */
[----:B------:R0:W4:Y:S01]  /*34f0*/  @P0 LDG.E.U16 R8, desc[UR22][R12.64] ;  /* 0x000000160c080981 */ /* 0x000122000c1e1500 */
[----:B------:R-:W-:-:S03]  /*3500*/  VIADD R4, R84, 0xfffffff2 ;  /* 0xfffffff254047836 */ /* 0x000fc60000000000 */
[----:B------:R-:W-:Y:S04]  /*3510*/  STL [R1+0x5d4], R18 ;  /* 0x0005d41201007387 */ /* 0x000fe80000100800 */
[----:B------:R-:W-:Y:S04]  /*3520*/  STL [R1+0x638], R18 ;  /* 0x0006381201007387 */ /* 0x000fe80000100800 */
[----:B------:R-:W-:Y:S04]  /*3530*/  STL [R1+0x57c], R19 ;  /* 0x00057c1301007387 */ /* 0x000fe80000100800 */
[----:B------:R-:W-:Y:S01]  /*3540*/  STL [R1+0x5d8], R19 ;  /* 0x0005d81301007387 */ /* 0x000fe20000100800 */
[----:B------:R-:W-:-:S03]  /*3550*/  ISETP.GE.U32.AND P4, PT, R4, 0x7fffffd3, PT ;  /* 0x7fffffd30400780c */ /* 0x000fc60003f86070 */
[----:B------:R-:W-:Y:S01]  /*3560*/  STL [R1+0x63c], R19 ;  /* 0x00063c1301007387 */ /* 0x000fe20000100800 */
[----:B------:R-:W-:-:S03]  /*3570*/  SHF.R.U32.HI R4, RZ, 0xb, R36 ;  /* 0x0000000bff047819 */ /* 0x000fc60000011624 */
[----:B------:R-:W-:Y:S04]  /*3580*/  STL [R1+0x5e0], R16 ;  /* 0x0005e01001007387 */ /* 0x000fe80000100800 */
[----:B------:R-:W-:Y:S04]  /*3590*/  STL [R1+0x640], R16 ;  /* 0x0006401001007387 */ /* 0x000fe80000100800 */
[----:B------:R-:W-:Y:S04]  /*35a0*/  STL [R1+0x5dc], R17 ;  /* 0x0005dc1101007387 */ /* 0x000fe80000100800 */
[----:B------:R-:W-:Y:S01]  /*35b0*/  STL [R1+0x644], R17 ;  /* 0x0006441101007387 */ /* 0x000fe20000100800 */
[----:B------:R-:W-:-:S03]  /*35c0*/  LOP3.LUT P0, RZ, R4, 0x1, RZ, 0xc0, !PT ;  /* 0x0000000104ff7812 */ /* 0x000fc6000780c0ff */
[----:B------:R-:W-:Y:S01]  /*35d0*/  STL [R1+0x5e8], R14 ;  /* 0x0005e80e01007387 */ /* 0x000fe20000100800 */
[----:B------:R-:W-:-:S03]  /*35e0*/  IMAD.SHL.U32 R4, R92, 0x4, RZ ;  /* 0x000000045c047824 */ /* 0x000fc600078e00ff */
[----:B------:R1:W-:Y:S04]  /*35f0*/  STL [R1+0x5e4], R15 ;  /* 0x0005e40f01007387 */ /* 0x0003e80000100800 */
[----:B------:R0:W-:Y:S04]  /*3600*/  STL [R1+0x5f0], R12 ;  /* 0x0005f00c01007387 */ /* 0x0001e80000100800 */
[----:B------:R0:W-:Y:S01]  /*3610*/  STL [R1+0x5ec], R13 ;  /* 0x0005ec0d01007387 */ /* 0x0001e20000100800 */
[----:B------:R-:W-:Y:S01]  /*3620*/  PRMT R27, RZ, 0x7610, R27 ;  /* 0x00007610ff1b7816 */ /* 0x000fe2000000001b */
[----:B------:R-:W-:Y:S01]  /*3630*/  IMAD.WIDE R66, R4, 0x2, R34 ;  /* 0x0000000204427825 */ /* 0x000fe200078e0222 */
[----:B------:R-:W-:-:S02]  /*3640*/  PRMT R11, RZ, 0x7610, R11 ;  /* 0x00007610ff0b7816 */ /* 0x000fc4000000000b */
[----:B------:R-:W-:Y:S01]  /*3650*/  PRMT R10, RZ, 0x7610, R10 ;  /* 0x00007610ff0a7816 */ /* 0x000fe2000000000a */
[----:B-1----:R-:W-:Y:S01]  /*3660*/  IMAD.WIDE R14, R4, 0x2, R30 ;  /* 0x00000002040e7825 */ /* 0x002fe200078e021e */
[----:B------:R-:W-:Y:S01]  /*3670*/  PRMT R5, RZ, 0x7610, R5 ;  /* 0x00007610ff057816 */ /* 0x000fe20000000005 */
[----:B------:R-:W4:Y:S04]  /*3680*/  @!P5 LDG.E.U16 R27, desc[UR22][R66.64] ;  /* 0x00000016421bd981 */ /* 0x000f28000c1e1500 */
[----:B------:R-:W4:Y:S01]  /*3690*/  @!P5 LDG.E.U16 R10, desc[UR22][R14.64] ;  /* 0x000000160e0ad981 */ /* 0x000f22000c1e1500 */
[----:B------:R-:W-:Y:S02]  /*36a0*/  PRMT R68, RZ, 0x7610, R68 ;  /* 0x00007610ff447816 */ /* 0x000fe40000000044 */
[----:B0-----:R-:W-:-:S02]  /*36b0*/  PRMT R12, RZ, 0x7610, R12 ;  /* 0x00007610ff0c7816 */ /* 0x001fc4000000000c */
[----:B------:R-:W-:Y:S01]  /*36c0*/  PRMT R13, RZ, 0x7610, R13 ;  /* 0x00007610ff0d7816 */ /* 0x000fe2000000000d */
[----:B--2---:R-:W-:Y:S04]  /*36d0*/  STL [R1+0x350], R64 ;  /* 0x0003504001007387 */ /* 0x004fe80000100800 */
[----:B---3--:R0:W-:Y:S04]  /*36e0*/  STL [R1+0x354], R65 ;  /* 0x0003544101007387 */ /* 0x0081e80000100800 */
[----:B----4-:R-:W-:Y:S04]  /*36f0*/  STL [R1+0x348], R8 ;  /* 0x0003480801007387 */ /* 0x010fe80000100800 */
[----:B------:R1:W-:Y:S01]  /*3700*/  STL [R1+0x34c], R9 ;  /* 0x00034c0901007387 */ /* 0x0003e20000100800 */
[----:B0-----:R-:W-:-:S05]  /*3710*/  IMAD.WIDE R64, R4, 0x2, R32 ;  /* 0x0000000204407825 */ /* 0x001fca00078e0220 */
[----:B------:R0:W2:Y:S01]  /*3720*/  @!P5 LDG.E.U16 R11, desc[UR22][R64.64] ;  /* 0x00000016400bd981 */ /* 0x0000a2000c1e1500 */
[----:B-1----:R-:W-:Y:S01]  /*3730*/  IMAD.WIDE R8, R4, 0x2, R28 ;  /* 0x0000000204087825 */ /* 0x002fe200078e021c */
[----:B------:R-:W-:-:S04]  /*3740*/  SHF.R.U32.HI R4, RZ, 0x3, R36 ;  /* 0x00000003ff047819 */ /* 0x000fc80000011624 */
[----:B------:R-:W3:Y:S01]  /*3750*/  @!P5 LDG.E.U16 R5, desc[UR22][R8.64] ;  /* 0x000000160805d981 */ /* 0x000ee2000c1e1500 */
[----:B------:R-:W-:Y:S01]  /*3760*/  LOP3.LUT P5, RZ, R4, 0x1, RZ, 0xc0, !PT ;  /* 0x0000000104ff7812 */ /* 0x000fe200078ac0ff */
[----:B------:R-:W-:Y:S02]  /*3770*/  IMAD R4, R92, 0xc, RZ ;  /* 0x0000000c5c047824 */ /* 0x000fe400078e02ff */
[----:B------:R-:W-:Y:S04]  /*3780*/  STL.64 [R1+0x2b8], R66 ;  /* 0x0002b84201007387 */ /* 0x000fe80000100a00 */
[----:B------:R0:W-:Y:S04]  /*3790*/  STL.64 [R1+0x2b0], R64 ;  /* 0x0002b04001007387 */ /* 0x0001e80000100a00 */
[----:B------:R1:W-:Y:S01]  /*37a0*/  STL.64 [R1+0x2a8], R14 ;  /* 0x0002a80e01007387 */ /* 0x0003e20000100a00 */
[----:B0-----:R-:W-:-:S04]  /*37b0*/  IMAD.WIDE R64, R4, 0x2, R34 ;  /* 0x0000000204407825 */ /* 0x001fc800078e0222 */
[C---:B-1----:R-:W-:Y:S01]  /*37c0*/  IMAD.WIDE R14, R4.reuse, 0x2, R30 ;  /* 0x00000002040e7825 */ /* 0x042fe200078e021e */
[----:B------:R-:W4:Y:S03]  /*37d0*/  @!P6 LDG.E.U16 R68, desc[UR22][R64.64] ;  /* 0x000000164044e981 */ /* 0x000f26000c1e1500 */
[----:B------:R-:W-:Y:S01]  /*37e0*/  IMAD.WIDE R66, R4, 0x2, R32 ;  /* 0x0000000204427825 */ /* 0x000fe200078e0220 */
[----:B------:R-:W4:Y:S04]  /*37f0*/  @!P6 LDG.E.U16 R12, desc[UR22][R14.64] ;  /* 0x000000160e0ce981 */ /* 0x000f28000c1e1500 */
[----:B------:R0:W4:Y:S04]  /*3800*/  @!P6 LDG.E.U16 R13, desc[UR22][R66.64] ;  /* 0x00000016420de981 */ /* 0x000128000c1e1500 */
[----:B------:R-:W-:Y:S01]  /*3810*/  STL.64 [R1+0x2a0], R8 ;  /* 0x0002a00801007387 */ /* 0x000fe20000100a00 */
[----:B------:R-:W-:-:S02]  /*3820*/  PRMT R6, RZ, 0x7610, R6 ;  /* 0x00007610ff067816 */ /* 0x000fc40000000006 */
[----:B------:R-:W-:Y:S02]  /*3830*/  PRMT R7, RZ, 0x7610, R7 ;  /* 0x00007610ff077816 */ /* 0x000fe40000000007 */
[----:B------:R-:W-:Y:S02]  /*3840*/  PRMT R37, RZ, 0x7610, R37 ;  /* 0x00007610ff257816 */ /* 0x000fe40000000025 */
[----:B------:R-:W-:Y:S02]  /*3850*/  PRMT R17, RZ, 0x7610, R17 ;  /* 0x00007610ff117816 */ /* 0x000fe40000000011 */
[----:B------:R-:W-:Y:S02]  /*3860*/  PRMT R24, RZ, 0x7610, R24 ;  /* 0x00007610ff187816 */ /* 0x000fe40000000018 */
[----:B------:R-:W-:Y:S01]  /*3870*/  PRMT R16, RZ, 0x7610, R16 ;  /* 0x00007610ff107816 */ /* 0x000fe20000000010 */
[----:B---3--:R1:W-:Y:S04]  /*3880*/  STL [R1+0x338], R5 ;  /* 0x0003380501007387 */ /* 0x0083e80000100800 */
[----:B------:R-:W-:Y:S04]  /*3890*/  STL [R1+0x344], R27 ;  /* 0x0003441b01007387 */ /* 0x000fe80000100800 */
[----:B------:R-:W-:Y:S01]  /*38a0*/  STL [R1+0x33c], R10 ;  /* 0x00033c0a01007387 */ /* 0x000fe20000100800 */
[----:B-1----:R-:W-:-:S03]  /*38b0*/  IMAD R5, R92, 0x14, RZ ;  /* 0x000000145c057824 */ /* 0x002fc600078e02ff */
[----:B--2---:R1:W-:Y:S01]  /*38c0*/  STL [R1+0x340], R11 ;  /* 0x0003400b01007387 */ /* 0x0043e20000100800 */
[----:B------:R-:W-:-:S03]  /*38d0*/  IMAD.WIDE R8, R5, 0x2, R34 ;  /* 0x0000000205087825 */ /* 0x000fc600078e0222 */
[----:B------:R2:W-:Y:S04]  /*38e0*/  STL.64 [R1+0x1f8], R64 ;  /* 0x0001f84001007387 */ /* 0x0005e80000100a00 */
[----:B------:R0:W-:Y:S01]  /*38f0*/  STL.64 [R1+0x1f0], R66 ;  /* 0x0001f04201007387 */ /* 0x0001e20000100a00 */
[----:B-1----:R-:W-:-:S03]  /*3900*/  IMAD.WIDE R10, R4, 0x2, R28 ;  /* 0x00000002040a7825 */ /* 0x002fc600078e021c */
[----:B------:R-:W3:Y:S04]  /*3910*/  @P0 LDG.E.U16 R6, desc[UR22][R8.64] ;  /* 0x0000001608060981 */ /* 0x000ee8000c1e1500 */
[----:B--2---:R-:W2:Y:S04]  /*3920*/  LDL.LU.64 R64, [R1+0x680] ;  /* 0x0006800001407983 */ /* 0x004ea80000300a00 */
[----:B----4-:R1:W-:Y:S01]  /*3930*/  STL [R1+0x1b4], R68 ;  /* 0x0001b44401007387 */ /* 0x0103e20000100800 */
[----:B------:R-:W-:Y:S02]  /*3940*/  IMAD R4, R92, 0x1c, RZ ;  /* 0x0000001c5c047824 */ /* 0x000fe400078e02ff */
[C---:B0-----:R-:W-:Y:S01]  /*3950*/  IMAD.WIDE R66, R5.reuse, 0x2, R32 ;  /* 0x0000000205427825 */ /* 0x041fe200078e0220 */
[----:B------:R0:W4:Y:S04]  /*3960*/  @!P6 LDG.E.U16 R7, desc[UR22][R10.64] ;  /* 0x000000160a07e981 */ /* 0x000128000c1e1500 */
[----:B------:R-:W2:Y:S04]  /*3970*/  @P0 LDG.E.U16 R37, desc[UR22][R66.64] ;  /* 0x0000001642250981 */ /* 0x000ea8000c1e1500 */
[----:B-1----:R-:W2:Y:S04]  /*3980*/  LDL.LU R68, [R1+0x678] ;  /* 0x0006780001447983 */ /* 0x002ea80000300800 */
[----:B------:R1:W-:Y:S04]  /*3990*/  STL.64 [R1+0x1e8], R14 ;  /* 0x0001e80e01007387 */ /* 0x0003e80000100a00 */
[----:B------:R0:W-:Y:S04]  /*39a0*/  STL.64 [R1+0x1e0], R10 ;  /* 0x0001e00a01007387 */ /* 0x0001e80000100a00 */
[----:B------:R-:W-:Y:S04]  /*39b0*/  STL.64 [R1+0xb8], R8 ;  /* 0x0000b80801007387 */ /* 0x000fe80000100a00 */
[----:B------:R-:W-:Y:S01]  /*39c0*/  STL [R1+0x1ac], R12 ;  /* 0x0001ac0c01007387 */ /* 0x000fe20000100800 */
[----:B-1----:R-:W-:-:S03]  /*39d0*/  IMAD.WIDE R14, R5, 0x2, R30 ;  /* 0x00000002050e7825 */ /* 0x002fc600078e021e */
[----:B------:R1:W-:Y:S01]  /*39e0*/  STL [R1+0x1b0], R13 ;  /* 0x0001b00d01007387 */ /* 0x0003e20000100800 */
[----:B0-----:R-:W-:-:S03]  /*39f0*/  IMAD.WIDE R10, R4, 0x2, R34 ;  /* 0x00000002040a7825 */ /* 0x001fc600078e0222 */
[----:B------:R0:W2:Y:S04]  /*3a00*/  @P0 LDG.E.U16 R17, desc[UR22][R14.64] ;  /* 0x000000160e110981 */ /* 0x0000a8000c1e1500 */
[----:B------:R-:W2:Y:S01]  /*3a10*/  @P5 LDG.E.U16 R16, desc[UR22][R10.64] ;  /* 0x000000160a105981 */ /* 0x000ea2000c1e1500 */
[----:B-1----:R-:W-:-:S05]  /*3a20*/  IMAD.WIDE R12, R5, 0x2, R28 ;  /* 0x00000002050c7825 */ /* 0x002fca00078e021c */
[----:B------:R1:W2:Y:S01]  /*3a30*/  @P0 LDG.E.U16 R24, desc[UR22][R12.64] ;  /* 0x000000160c180981 */ /* 0x0002a2000c1e1500 */
[----:B------:R-:W-:Y:S01]  /*3a40*/  PRMT R19, RZ, 0x7610, R19 ;  /* 0x00007610ff137816 */ /* 0x000fe20000000013 */
[----:B------:R-:W-:-:S05]  /*3a50*/  IMAD.WIDE R8, R4, 0x2, R32 ;  /* 0x0000000204087825 */ /* 0x000fca00078e0220 */
[----:B------:R-:W2:Y:S04]  /*3a60*/  @P5 LDG.E.U16 R19, desc[UR22][R8.64] ;  /* 0x0000001608135981 */ /* 0x000ea8000c1e1500 */
[----:B------:R0:W-:Y:S01]  /*3a70*/  STL.64 [R1+0xb0], R66 ;  /* 0x0000b04201007387 */ /* 0x0001e20000100a00 */
[----:B------:R-:W-:Y:S01]  /*3a80*/  IMAD R27, R92, 0x5, RZ ;  /* 0x000000055c1b7824 */ /* 0x000fe200078e02ff */
[----:B------:R-:W-:Y:S02]  /*3a90*/  PRMT R21, RZ, 0x7610, R21 ;  /* 0x00007610ff157816 */ /* 0x000fe40000000015 */
[----:B------:R-:W-:Y:S02]  /*3aa0*/  PRMT R20, RZ, 0x7610, R20 ;  /* 0x00007610ff147816 */ /* 0x000fe40000000014 */
[----:B------:R-:W-:-:S02]  /*3ab0*/  PRMT R23, RZ, 0x7610, R23 ;  /* 0x00007610ff177816 */ /* 0x000fc40000000017 */
[----:B------:R-:W-:Y:S01]  /*3ac0*/  PRMT R22, RZ, 0x7610, R22 ;  /* 0x00007610ff167816 */ /* 0x000fe20000000016 */
[----:B---3--:R-:W-:Y:S04]  /*3ad0*/  STL [R1+0x1a4], R6 ;  /* 0x0001a40601007387 */ /* 0x008fe80000100800 */
[----:B----4-:R3:W-:Y:S04]  /*3ae0*/  STL [R1+0x1a8], R7 ;  /* 0x0001a80701007387 */ /* 0x0107e80000100800 */
[----:B------:R-:W-:Y:S04]  /*3af0*/  STL.64 [R1+0xa8], R14 ;  /* 0x0000a80e01007387 */ /* 0x000fe80000100a00 */
[----:B------:R-:W-:Y:S04]  /*3b00*/  STL.64 [R1+0xa0], R12 ;  /* 0x0000a00c01007387 */ /* 0x000fe80000100a00 */
[----:B0-----:R-:W4:Y:S04]  /*3b10*/  LDL.LU.64 R66, [R1+0x670] ;  /* 0x0006700001427983 */ /* 0x001f280000300a00 */
[----:B--2---:R0:W-:Y:S01]  /*3b20*/  STL [R1+0x1a0], R37 ;  /* 0x0001a02501007387 */ /* 0x0041e20000100800 */
[----:B---3--:R-:W-:-:S04]  /*3b30*/  IMAD.WIDE R6, R4, 0x2, R30 ;  /* 0x0000000204067825 */ /* 0x008fc800078e021e */
[----:B------:R-:W-:Y:S01]  /*3b40*/  IMAD.WIDE R4, R4, 0x2, R28 ;  /* 0x0000000204047825 */ /* 0x000fe200078e021c */
[----:B0-----:R-:W2:Y:S03]  /*3b50*/  LDL.LU R37, [R1+0x668] ;  /* 0x0006680001257983 */ /* 0x001ea60000300800 */
[C---:B------:R-:W-:Y:S01]  /*3b60*/  IMAD.WIDE R14, R27.reuse, 0x2, R32 ;  /* 0x000000021b0e7825 */ /* 0x040fe200078e0220 */
[----:B------:R0:W3:Y:S04]  /*3b70*/  @P5 LDG.E.U16 R21, desc[UR22][R4.64] ;  /* 0x0000001604155981 */ /* 0x0000e8000c1e1500 */
[----:B------:R-:W-:Y:S01]  /*3b80*/  STL [R1+0x648], R17 ;  /* 0x0006481101007387 */ /* 0x000fe20000100800 */
[----:B-1----:R-:W-:-:S03]  /*3b90*/  IMAD.WIDE R12, R27, 0x2, R30 ;  /* 0x000000021b0c7825 */ /* 0x002fc600078e021e */
[----:B------:R1:W3:Y:S04]  /*3ba0*/  @!P3 LDG.E.U16 R23, desc[UR22][R14.64] ;  /* 0x000000160e17b981 */ /* 0x0002e8000c1e1500 */
[----:B------:R-:W3:Y:S04]  /*3bb0*/  @!P3 LDG.E.U16 R22, desc[UR22][R12.64] ;  /* 0x000000160c16b981 */ /* 0x000ee8000c1e1500 */
[----:B------:R-:W-:Y:S04]  /*3bc0*/  STL [R1+0x64c], R24 ;  /* 0x00064c1801007387 */ /* 0x000fe80000100800 */
[----:B------:R0:W-:Y:S02]  /*3bd0*/  STL [R1+0x650], R16 ;  /* 0x0006501001007387 */ /* 0x0001e40000100800 */
[----:B0-----:R-:W-:-:S05]  /*3be0*/  IMAD.WIDE R16, R27, 0x2, R34 ;  /* 0x000000021b107825 */ /* 0x001fca00078e0222 */
[----:B------:R0:W3:Y:S01]  /*3bf0*/  @!P3 LDG.E.U16 R20, desc[UR22][R16.64] ;  /* 0x000000161014b981 */ /* 0x0000e2000c1e1500 */
[C---:B------:R-:W-:Y:S02]  /*3c00*/  ISETP.GT.U32.AND P0, PT, R2.reuse, R43, PT ;  /* 0x0000002b0200720c */ /* 0x040fe40003f04070 */
[----:B------:R-:W-:-:S11]  /*3c10*/  ISETP.GT.U32.AND P6, PT, R2, R44, PT ;  /* 0x0000002c0200720c */ /* 0x000fd60003fc4070 */
[--C-:B------:R-:W-:Y:S01]  /*3c20*/  @!P0 IMAD.IADD R43, R43, 0x1, -R2.reuse ;  /* 0x000000012b2b8824 */ /* 0x100fe200078e0a02 */
[----:B------:R-:W-:Y:S01]  /*3c30*/  ISETP.GT.U32.AND P0, PT, R2, R39, PT ;  /* 0x000000270200720c */ /* 0x000fe20003f04070 */
[--C-:B------:R-:W-:Y:S01]  /*3c40*/  @!P6 IMAD.IADD R44, R44, 0x1, -R2.reuse ;  /* 0x000000012c2ce824 */ /* 0x100fe200078e0a02 */
[----:B------:R-:W-:Y:S01]  /*3c50*/  ISETP.GT.U32.AND P6, PT, R2, R40, PT ;  /* 0x000000280200720c */ /* 0x000fe20003fc4070 */
[----:B------:R-:W-:Y:S04]  /*3c60*/  STL [R1+0x5f8], R10 ;  /* 0x0005f80a01007387 */ /* 0x000fe80000100800 */
[----:B------:R-:W-:Y:S06]  /*3c70*/  STL [R1+0x5f4], R11 ;  /* 0x0005f40b01007387 */ /* 0x000fec0000100800 */
[--C-:B------:R-:W-:Y:S01]  /*3c80*/  @!P0 IMAD.IADD R39, R39, 0x1, -R2.reuse ;  /* 0x0000000127278824 */ /* 0x100fe200078e0a02 */
[----:B------:R-:W-:Y:S01]  /*3c90*/  ISETP.GE.AND P0, PT, R3, RZ, PT ;  /* 0x000000ff0300720c */ /* 0x000fe20003f06270 */
[----:B------:R-:W-:Y:S01]  /*3ca0*/  STL [R1+0x654], R19 ;  /* 0x0006541301007387 */ /* 0x000fe20000100800 */
[----:B------:R-:W-:-:S03]  /*3cb0*/  @!P6 IMAD.IADD R40, R40, 0x1, -R2 ;  /* 0x000000012828e824 */ /* 0x000fc600078e0a02 */
[----:B------:R-:W-:Y:S01]  /*3cc0*/  STL [R1+0x600], R8 ;  /* 0x0006000801007387 */ /* 0x000fe20000100800 */
[----:B------:R-:W-:-:S03]  /*3cd0*/  ISETP.GT.U32.AND P6, PT, R2, R52, PT ;  /* 0x000000340200720c */ /* 0x000fc60003fc4070 */
[----:B------:R-:W-:Y:S01]  /*3ce0*/  STL [R1+0x5fc], R9 ;  /* 0x0005fc0901007387 */ /* 0x000fe20000100800 */
[----:B------:R-:W-:-:S03]  /*3cf0*/  PRMT R18, RZ, 0x7610, R18 ;  /* 0x00007610ff127816 */ /* 0x000fc60000000012 */
[----:B------:R-:W-:Y:S01]  /*3d00*/  STL [R1+0x608], R6 ;  /* 0x0006080601007387 */ /* 0x000fe20000100800 */
[----:B------:R-:W-:-:S03]  /*3d10*/  PRMT R25, RZ, 0x7610, R25 ;  /* 0x00007610ff197816 */ /* 0x000fc60000000019 */
[----:B------:R-:W-:Y:S04]  /*3d20*/  STL [R1+0x604], R7 ;  /* 0x0006040701007387 */ /* 0x000fe80000100800 */
[----:B------:R-:W-:Y:S04]  /*3d30*/  STL [R1+0x610], R4 ;  /* 0x0006100401007387 */ /* 0x000fe80000100800 */
[----:B------:R0:W-:Y:S04]  /*3d40*/  STL [R1+0x60c], R5 ;  /* 0x00060c0501007387 */ /* 0x0001e80000100800 */
[----:B------:R-:W-:Y:S01]  /*3d50*/  STL.64 [R1+0x298], R16 ;  /* 0x0002981001007387 */ /* 0x000fe20000100a00 */
[----:B------:R-:W-:-:S03]  /*3d60*/  @!P0 IMAD.MOV R51, RZ, RZ, -R51 ;  /* 0x000000ffff338224 */ /* 0x000fc600078e0a33 */
[----:B------:R1:W-:Y:S01]  /*3d70*/  STL.64 [R1+0x290], R14 ;  /* 0x0002900e01007387 */ /* 0x0003e20000100a00 */
[----:B0-----:R-:W-:Y:S01]  /*3d80*/  IMAD.WIDE R4, R27, 0x2, R28 ;  /* 0x000000021b047825 */ /* 0x001fe200078e021c */
[----:B------:R-:W-:Y:S02]  /*3d90*/  ISETP.GE.AND P0, PT, R58, RZ, PT ;  /* 0x000000ff3a00720c */ /* 0x000fe40003f06270 */
[----:B------:R0:W4:Y:S01]  /*3da0*/  @P5 LDG.E.U16 R18, desc[UR22][R6.64] ;  /* 0x0000001606125981 */ /* 0x000122000c1e1500 */
[----:B------:R-:W-:-:S03]  /*3db0*/  ISETP.GT.U32.AND P5, PT, R2, R42, PT ;  /* 0x0000002a0200720c */ /* 0x000fc60003fa4070 */
[----:B------:R0:W4:Y:S01]  /*3dc0*/  @!P3 LDG.E.U16 R25, desc[UR22][R4.64] ;  /* 0x000000160419b981 */ /* 0x000122000c1e1500 */
[----:B-1----:R-:W1:Y:S01]  /*3dd0*/  S2R R15, SR_TID.X ;  /* 0x00000000000f7919 */ /* 0x002e620000002100 */
[----:B------:R-:W-:Y:S01]  /*3de0*/  ISETP.GT.U32.AND P3, PT, R2, R41, PT ;  /* 0x000000290200720c */ /* 0x000fe20003f64070 */
[----:B------:R-:W-:Y:S01]  /*3df0*/  @!P6 IMAD.IADD R52, R52, 0x1, -R2 ;  /* 0x000000013434e824 */ /* 0x000fe200078e0a02 */
[----:B------:R-:W-:-:S03]  /*3e00*/  ISETP.GE.AND P6, PT, R56, RZ, PT ;  /* 0x000000ff3800720c */ /* 0x000fc60003fc6270 */
[----:B------:R-:W-:Y:S01]  /*3e10*/  @!P0 IMAD.MOV R47, RZ, RZ, -R47 ;  /* 0x000000ffff2f8224 */ /* 0x000fe200078e0a2f */
[----:B------:R-:W-:Y:S02]  /*3e20*/  ISETP.GE.AND P0, PT, R60, RZ, PT ;  /* 0x000000ff3c00720c */ /* 0x000fe40003f06270 */
[----:B------:R-:W-:Y:S01]  /*3e30*/  @!P5 IMAD.IADD R42, R42, 0x1, -R2 ;  /* 0x000000012a2ad824 */ /* 0x000fe200078e0a02 */
[----:B------:R-:W-:-:S04]  /*3e40*/  ISETP.GT.U32.AND P5, PT, R2, R38, PT ;  /* 0x000000260200720c */ /* 0x000fc80003fa4070 */
[----:B------:R-:W-:Y:S01]  /*3e50*/  @!P3 IMAD.IADD R41, R41, 0x1, -R2 ;  /* 0x000000012929b824 */ /* 0x000fe200078e0a02 */
[----:B------:R-:W-:Y:S01]  /*3e60*/  ISETP.GT.U32.AND P3, PT, R2, R53, PT ;  /* 0x000000350200720c */ /* 0x000fe20003f64070 */
[----:B------:R-:W-:Y:S01]  /*3e70*/  @!P6 IMAD.MOV R48, RZ, RZ, -R48 ;  /* 0x000000ffff30e224 */ /* 0x000fe200078e0a30 */
[----:B------:R-:W-:-:S03]  /*3e80*/  ISETP.GE.AND P6, PT, R61, RZ, PT ;  /* 0x000000ff3d00720c */ /* 0x000fc60003fc6270 */
[----:B------:R-:W-:Y:S01]  /*3e90*/  @!P0 IMAD.MOV R43, RZ, RZ, -R43 ;  /* 0x000000ffff2b8224 */ /* 0x000fe200078e0a2b */
[----:B------:R-:W-:Y:S02]  /*3ea0*/  ISETP.GE.AND P0, PT, R65, RZ, PT ;  /* 0x000000ff4100720c */ /* 0x000fe40003f06270 */
[----:B------:R-:W-:Y:S01]  /*3eb0*/  @!P5 IMAD.IADD R38, R38, 0x1, -R2 ;  /* 0x000000012626d824 */ /* 0x000fe200078e0a02 */
[----:B------:R-:W-:Y:S01]  /*3ec0*/  ISETP.GE.AND P5, PT, R55, RZ, PT ;  /* 0x000000ff3700720c */ /* 0x000fe20003fa6270 */
[----:B------:R-:W-:-:S03]  /*3ed0*/  IMAD R16, R92, 0xd, RZ ;  /* 0x0000000d5c107824 */ /* 0x000fc600078e02ff */
[----:B------:R-:W-:Y:S01]  /*3ee0*/  @!P3 IMAD.IADD R53, R53, 0x1, -R2 ;  /* 0x000000013535b824 */ /* 0x000fe200078e0a02 */
[----:B------:R-:W-:Y:S01]  /*3ef0*/  ISETP.GE.AND P3, PT, R54, RZ, PT ;  /* 0x000000ff3600720c */ /* 0x000fe20003f66270 */
[----:B-1----:R-:W-:Y:S01]  /*3f00*/  IMAD.SHL.U32 R3, R15, 0x2, RZ ;  /* 0x000000020f037824 */ /* 0x002fe200078e00ff */
[----:B------:R-:W-:Y:S01]  /*3f10*/  SHF.R.S32.HI R54, RZ, 0x6, R15 ;  /* 0x00000006ff367819 */ /* 0x000fe2000001140f */
[----:B------:R-:W-:Y:S01]  /*3f20*/  @!P6 IMAD.MOV R44, RZ, RZ, -R44 ;  /* 0x000000ffff2ce224 */ /* 0x000fe200078e0a2c */
[----:B------:R-:W-:Y:S02]  /*3f30*/  ISETP.GE.AND P6, PT, R63, RZ, PT ;  /* 0x000000ff3f00720c */ /* 0x000fe40003fc6270 */
[----:B------:R-:W-:Y:S02]  /*3f40*/  LOP3.LUT R2, R15, 0x40, RZ, 0xc0, !PT ;  /* 0x000000400f027812 */ /* 0x000fe400078ec0ff */
[----:B------:R-:W-:Y:S02]  /*3f50*/  LOP3.LUT R3, R3, 0x7e, RZ, 0xc0, !PT ;  /* 0x0000007e03037812 */ /* 0x000fe400078ec0ff */
[----:B------:R-:W-:Y:S01]  /*3f60*/  SGXT R54, R54, 0x1 ;  /* 0x000000013636781a */ /* 0x000fe20000000200 */
[----:B0-----:R-:W-:Y:S01]  /*3f70*/  IMAD.WIDE R6, R16, 0x2, R34 ;  /* 0x0000000210067825 */ /* 0x001fe200078e0222 */
[----:B------:R-:W-:-:S03]  /*3f80*/  PRMT R0, RZ, 0x7610, R0 ;  /* 0x00007610ff007816 */ /* 0x000fc60000000000 */
[----:B------:R-:W-:Y:S01]  /*3f90*/  IMAD R2, R2, 0x40, R3 ;  /* 0x0000004002027824 */ /* 0x000fe200078e0203 */
[----:B------:R-:W-:Y:S01]  /*3fa0*/  LOP3.LUT R3, R3, 0x90, R54, 0x78, !PT ;  /* 0x0000009003037812 */ /* 0x000fe200078e7836 */
[----:B------:R-:W-:Y:S02]  /*3fb0*/  @!P0 IMAD.MOV R39, RZ, RZ, -R39 ;  /* 0x000000ffff278224 */ /* 0x000fe400078e0a27 */
[----:B------:R-:W-:Y:S02]  /*3fc0*/  @!P5 IMAD.MOV R50, RZ, RZ, -R50 ;  /* 0x000000ffff32d224 */ /* 0x000fe400078e0a32 */
[----:B------:R-:W-:Y:S02]  /*3fd0*/  @!P3 IMAD.MOV R49, RZ, RZ, -R49 ;  /* 0x000000ffff31b224 */ /* 0x000fe400078e0a31 */
[----:B------:R-:W-:Y:S01]  /*3fe0*/  @!P6 IMAD.MOV R40, RZ, RZ, -R40 ;  /* 0x000000ffff28e224 */ /* 0x000fe200078e0a28 */
[----:B------:R-:W-:Y:S02]  /*3ff0*/  ISETP.GE.AND P6, PT, R68, RZ, PT ;  /* 0x000000ff4400720c */ /* 0x000fe40003fc6270 */
[----:B------:R-:W-:-:S02]  /*4000*/  PRMT R68, RZ, 0x7610, R68 ;  /* 0x00007610ff447816 */ /* 0x000fc40000000044 */
[----:B--2---:R-:W-:Y:S02]  /*4010*/  ISETP.NE.AND P0, PT, R37, RZ, PT ;  /* 0x000000ff2500720c */ /* 0x004fe40003f05270 */
[----:B------:R-:W-:Y:S01]  /*4020*/  LOP3.LUT R56, RZ, R37, RZ, 0x33, !PT ;  /* 0x00000025ff387212 */ /* 0x000fe200078e33ff */
[----:B---3--:R-:W-:Y:S04]  /*4030*/  STL.64 [R1+0x658], R20 ;  /* 0x0006581401007387 */ /* 0x008fe80000100a00 */
[----:B------:R-:W-:Y:S04]  /*4040*/  STL.64 [R1+0x288], R12 ;  /* 0x0002880c01007387 */ /* 0x000fe80000100a00 */
[----:B------:R0:W-:Y:S04]  /*4050*/  STL.64 [R1+0x280], R4 ;  /* 0x0002800401007387 */ /* 0x0001e80000100a00 */
[----:B------:R-:W-:Y:S04]  /*4060*/  STL.64 [R1+0x660], R22 ;  /* 0x0006601601007387 */ /* 0x000fe80000100a00 */
[----:B------:R-:W-:Y:S01]  /*4070*/  STL.64 [R1+0x1d8], R6 ;  /* 0x0001d80601007387 */ /* 0x000fe20000100a00 */
[----:B0-----:R-:W-:-:S05]  /*4080*/  IMAD.WIDE R4, R16, 0x2, R32 ;  /* 0x0000000210047825 */ /* 0x001fca00078e0220 */
[----:B------:R-:W-:Y:S04]  /*4090*/  STL.64 [R1+0x190], R4 ;  /* 0x0001900401007387 */ /* 0x000fe80000100a00 */
[----:B------:R0:W-:Y:S01]  /*40a0*/  STL [R1+0x614], R3 ;  /* 0x0006140301007387 */ /* 0x0001e20000100800 */
[----:B------:R-:W-:-:S03]  /*40b0*/  IMAD.WIDE R20, R16, 0x2, R30 ;  /* 0x0000000210147825 */ /* 0x000fc600078e021e */
[----:B------:R1:W2:Y:S01]  /*40c0*/  @!P4 LDG.E.U16 R0, desc[UR22][R4.64] ;  /* 0x000000160400c981 */ /* 0x0002a2000c1e1500 */
[----:B------:R-:W-:Y:S01]  /*40d0*/  IMAD.WIDE R16, R16, 0x2, R28 ;  /* 0x0000000210107825 */ /* 0x000fe200078e021c */
[----:B0-----:R-:W-:-:S04]  /*40e0*/  SEL R3, R56, R51, !P0 ;  /* 0x0000003338037207 */ /* 0x001fc80004000000 */
[----:B------:R-:W3:Y:S01]  /*40f0*/  @!P4 LDG.E.U16 R68, desc[UR22][R16.64] ;  /* 0x000000161044c981 */ /* 0x000ee2000c1e1500 */
[C---:B-1----:R-:W-:Y:S02]  /*4100*/  SEL R4, R56.reuse, R50, !P0 ;  /* 0x0000003238047207 */ /* 0x042fe40004000000 */
[----:B------:R-:W-:Y:S01]  /*4110*/  SEL R5, R56, R49, !P0 ;  /* 0x0000003138057207 */ /* 0x000fe20004000000 */
[----:B------:R-:W-:Y:S04]  /*4120*/  STL [R1+0x3b8], R3 ;  /* 0x0003b80301007387 */ /* 0x000fe80000100800 */
[----:B------:R-:W-:Y:S04]  /*4130*/  STL [R1+0x3b4], R4 ;  /* 0x0003b40401007387 */ /* 0x000fe80000100800 */
[----:B------:R-:W-:Y:S04]  /*4140*/  STL [R1+0x3b0], R5 ;  /* 0x0003b00501007387 */ /* 0x000fe80000100800 */
[----:B------:R-:W-:Y:S04]  /*4150*/  STL.64 [R1+0x188], R20 ;  /* 0x0001881401007387 */ /* 0x000fe80000100a00 */
[----:B------:R0:W-:Y:S04]  /*4160*/  STL.64 [R1+0x180], R16 ;  /* 0x0001801001007387 */ /* 0x0001e80000100a00 */
[----:B0-----:R-:W2:Y:S01]  /*4170*/  LDL.LU R17, [R1+0x40] ;  /* 0x0000400001117983 */ /* 0x001ea20000300800 */
[----:B------:R-:W-:-:S02]  /*4180*/  ISETP.GE.AND P5, PT, R57, RZ, PT ;  /* 0x000000ff3900720c */ /* 0x000fc40003fa6270 */
[----:B------:R-:W-:-:S11]  /*4190*/  ISETP.GE.AND P3, PT, R59, RZ, PT ;  /* 0x000000ff3b00720c */ /* 0x000fd60003f66270 */
[----:B------:R-:W-:Y:S01]  /*41a0*/  @!P5 IMAD.MOV R46, RZ, RZ, -R46 ;  /* 0x000000ffff2ed224 */ /* 0x000fe200078e0a2e */
[----:B------:R-:W-:Y:S01]  /*41b0*/  ISETP.GE.AND P5, PT, R62, RZ, PT ;  /* 0x000000ff3e00720c */ /* 0x000fe20003fa6270 */
[----:B------:R-:W-:Y:S01]  /*41c0*/  @!P3 IMAD.MOV R45, RZ, RZ, -R45 ;  /* 0x000000ffff2db224 */ /* 0x000fe200078e0a2d */
[----:B------:R-:W-:-:S11]  /*41d0*/  ISETP.GE.AND P3, PT, R64, RZ, PT ;  /* 0x000000ff4000720c */ /* 0x000fd60003f66270 */
[----:B------:R-:W-:Y:S01]  /*41e0*/  @!P5 IMAD.MOV R42, RZ, RZ, -R42 ;  /* 0x000000ffff2ad224 */ /* 0x000fe200078e0a2a */
[----:B----4-:R-:W-:Y:S01]  /*41f0*/  ISETP.GE.AND P5, PT, R66, RZ, PT ;  /* 0x000000ff4200720c */ /* 0x010fe20003fa6270 */
[----:B------:R-:W-:Y:S01]  /*4200*/  @!P3 IMAD.MOV R41, RZ, RZ, -R41 ;  /* 0x000000ffff29b224 */ /* 0x000fe200078e0a29 */
[----:B------:R-:W-:Y:S02]  /*4210*/  ISETP.GE.AND P3, PT, R67, RZ, PT ;  /* 0x000000ff4300720c */ /* 0x000fe40003f66270 */
[----:B------:R-:W-:Y:S01]  /*4220*/  PRMT R26, RZ, 0x7610, R26 ;  /* 0x00007610ff1a7816 */ /* 0x000fe2000000001a */
[----:B------:R-:W-:Y:S01]  /*4230*/  @!P6 IMAD.MOV R52, RZ, RZ, -R52 ;  /* 0x000000ffff34e224 */ /* 0x000fe200078e0a34 */
[----:B------:R-:W-:Y:S02]  /*4240*/  SHF.R.U32.HI R37, RZ, 0x9, R36 ;  /* 0x00000009ff257819 */ /* 0x000fe40000011624 */
[----:B------:R-:W-:Y:S02]  /*4250*/  SEL R3, R56, R48, !P0 ;  /* 0x0000003038037207 */ /* 0x000fe40004000000 */
[----:B------:R0:W4:Y:S03]  /*4260*/  @!P4 LDG.E.U16 R26, desc[UR22][R6.64] ;  /* 0x00000016061ac981 */ /* 0x000126000c1e1500 */
[----:B------:R-:W-:-:S02]  /*4270*/  @!P5 IMAD.MOV R38, RZ, RZ, -R38 ;  /* 0x000000ffff26d224 */ /* 0x000fc400078e0a26 */
[----:B------:R-:W-:Y:S01]  /*4280*/  @!P3 IMAD.MOV R53, RZ, RZ, -R53 ;  /* 0x000000ffff35b224 */ /* 0x000fe200078e0a35 */
[C---:B------:R-:W-:Y:S02]  /*4290*/  SEL R4, R56.reuse, R47, !P0 ;  /* 0x0000002f38047207 */ /* 0x040fe40004000000 */
[C---:B------:R-:W-:Y:S02]  /*42a0*/  SEL R5, R56.reuse, R46, !P0 ;  /* 0x0000002e38057207 */ /* 0x040fe40004000000 */
[C---:B0-----:R-:W-:Y:S02]  /*42b0*/  SEL R6, R56.reuse, R45, !P0 ;  /* 0x0000002d38067207 */ /* 0x041fe40004000000 */
[C---:B------:R-:W-:Y:S02]  /*42c0*/  SEL R7, R56.reuse, R53, !P0 ;  /* 0x0000003538077207 */ /* 0x040fe40004000000 */
[C---:B------:R-:W-:Y:S02]  /*42d0*/  SEL R8, R56.reuse, R44, !P0 ;  /* 0x0000002c38087207 */ /* 0x040fe40004000000 */
[----:B------:R-:W-:-:S02]  /*42e0*/  SEL R9, R56, R43, !P0 ;  /* 0x0000002b38097207 */ /* 0x000fc40004000000 */
[C---:B------:R-:W-:Y:S02]  /*42f0*/  SEL R10, R56.reuse, R42, !P0 ;  /* 0x0000002a380a7207 */ /* 0x040fe40004000000 */
[C---:B------:R-:W-:Y:S02]  /*4300*/  SEL R11, R56.reuse, R41, !P0 ;  /* 0x00000029380b7207 */ /* 0x040fe40004000000 */
[C---:B------:R-:W-:Y:S02]  /*4310*/  SEL R12, R56.reuse, R40, !P0 ;  /* 0x00000028380c7207 */ /* 0x040fe40004000000 */
[C---:B------:R-:W-:Y:S02]  /*4320*/  SEL R13, R56.reuse, R39, !P0 ;  /* 0x00000027380d7207 */ /* 0x040fe40004000000 */
[C---:B------:R-:W-:Y:S02]  /*4330*/  SEL R14, R56.reuse, R52, !P0 ;  /* 0x00000034380e7207 */ /* 0x040fe40004000000 */
[----:B------:R-:W-:-:S02]  /*4340*/  SEL R27, R56, R38, !P0 ;  /* 0x00000026381b7207 */ /* 0x000fc40004000000 */
[----:B------:R-:W-:Y:S02]  /*4350*/  PRMT R93, RZ, 0x7610, R93 ;  /* 0x00007610ff5d7816 */ /* 0x000fe4000000005d */
[----:B------:R-:W-:Y:S02]  /*4360*/  LOP3.LUT P0, RZ, R37, 0x1, RZ, 0xc0, !PT ;  /* 0x0000000125ff7812 */ /* 0x000fe4000780c0ff */
[--C-:B------:R-:W-:Y:S02]  /*4370*/  SHF.R.U32.HI R55, RZ, 0xa, R36.reuse ;  /* 0x0000000aff377819 */ /* 0x100fe40000011624 */
[--C-:B------:R-:W-:Y:S01]  /*4380*/  SHF.R.U32.HI R54, RZ, 0x2, R36.reuse ;  /* 0x00000002ff367819 */ /* 0x100fe20000011624 */
[----:B------:R0:W3:Y:S01]  /*4390*/  @!P4 LDG.E.U16 R93, desc[UR22][R20.64] ;  /* 0x00000016145dc981 */ /* 0x0000e2000c1e1500 */
[--C-:B------:R-:W-:Y:S02]  /*43a0*/  SHF.R.U32.HI R37, RZ, 0x8, R36.reuse ;  /* 0x00000008ff257819 */ /* 0x100fe40000011624 */
[----:B------:R-:W-:-:S04]  /*43b0*/  SHF.R.U32.HI R36, RZ, 0x1, R36 ;  /* 0x00000001ff247819 */ /* 0x000fc80000011624 */
[----:B------:R-:W-:Y:S01]  /*43c0*/  LOP3.LUT P4, RZ, R36, 0x1, RZ, 0xc0, !PT ;  /* 0x0000000124ff7812 */ /* 0x000fe2000788c0ff */
[----:B------:R-:W-:Y:S01]  /*43d0*/  IMAD R36, R92, 0x15, RZ ;  /* 0x000000155c247824 */ /* 0x000fe200078e02ff */
[----:B------:R-:W-:-:S03]  /*43e0*/  LOP3.LUT P6, RZ, R55, 0x1, RZ, 0xc0, !PT ;  /* 0x0000000137ff7812 */ /* 0x000fc600078cc0ff */
[----:B------:R-:W-:Y:S01]  /*43f0*/  IMAD.WIDE R40, R36, 0x2, R34 ;  /* 0x0000000224287825 */ /* 0x000fe200078e0222 */
[----:B------:R-:W-:-:S04]  /*4400*/  @!UP1 UIADD3 UR4, UPT, UPT, -UR5, 0x100000, URZ ;  /* 0x0010000005049890 */ /* 0x000fc8000fffe1ff */
[----:B------:R-:W-:Y:S02]  /*4410*/  @!UP1 USHF.L.U32 UR5, UR4, 0xb, URZ ;  /* 0x0000000b04059899 */ /* 0x000fe400080006ff */
[----:B------:R-:W-:Y:S01]  /*4420*/  @!UP1 USHF.L.U32 UR4, UR4, 0x1, URZ ;  /* 0x0000000104049899 */ /* 0x000fe200080006ff */
[----:B------:R-:W-:Y:S01]  /*4430*/  IMAD.WIDE R38, R36, 0x2, R32 ;  /* 0x0000000224267825 */ /* 0x000fe200078e0220 */
[----:B------:R-:W-:-:S03]  /*4440*/  PRMT R65, RZ, 0x7610, R65 ;  /* 0x00007610ff417816 */ /* 0x000fc60000000041 */
[C---:B------:R-:W-:Y:S01]  /*4450*/  IMAD.WIDE R22, R36.reuse, 0x2, R30 ;  /* 0x0000000224167825 */ /* 0x040fe200078e021e */
[----:B------:R-:W-:Y:S03]  /*4460*/  STL.64 [R1+0x98], R40 ;  /* 0x0000982801007387 */ /* 0x000fe60000100a00 */
[----:B0-----:R-:W-:Y:S01]  /*4470*/  IMAD.WIDE R20, R36, 0x2, R28 ;  /* 0x0000000224147825 */ /* 0x001fe200078e021c */
[----:B------:R-:W-:Y:S01]  /*4480*/  STL.64 [R1+0x90], R38 ;  /* 0x0000902601007387 */ /* 0x000fe20000100a00 */
[----:B------:R-:W-:-:S03]  /*4490*/  PRMT R64, RZ, 0x7610, R64 ;  /* 0x00007610ff407816 */ /* 0x000fc60000000040 */
[----:B------:R0:W-:Y:S01]  /*44a0*/  STL.64 [R1+0x88], R22 ;  /* 0x0000881601007387 */ /* 0x0001e20000100a00 */
[----:B------:R-:W-:-:S03]  /*44b0*/  VOTEU.ALL UP1, P1 ;  /* 0x0000000000ff7886 */ /* 0x000fc60000820000 */
[----:B------:R1:W-:Y:S01]  /*44c0*/  STL.64 [R1+0x80], R20 ;  /* 0x0000801401007387 */ /* 0x0003e20000100a00 */
[----:B------:R-:W-:Y:S01]  /*44d0*/  LOP3.LUT R19, R2, 0x10, RZ, 0x3c, !PT ;  /* 0x0000001002137812 */ /* 0x000fe200078e3cff */
[----:B------:R0:W1:Y:S02]  /*44e0*/  @!UP1 SYNCS.EXCH.64 URZ, [UR9+0x12008], UR4 ;  /* 0x0120080409ff95b2 */ /* 0x0000640008000100 */
[----:B------:R-:W3:Y:S04]  /*44f0*/  LDL.LU R49, [R1+0x54] ;  /* 0x0000540001317983 */ /* 0x000ee80000300800 */
[----:B------:R-:W4:Y:S04]  /*4500*/  LDL.LU R50, [R1+0x50] ;  /* 0x0000500001327983 */ /* 0x000f280000300800 */
[----:B------:R-:W4:Y:S01]  /*4510*/  @P6 LDG.E.U16 R65, desc[UR22][R22.64] ;  /* 0x0000001616416981 */ /* 0x000f22000c1e1500 */
[----:B------:R-:W-:-:S02]  /*4520*/  PRMT R67, RZ, 0x7610, R67 ;  /* 0x00007610ff437816 */ /* 0x000fc40000000043 */
[----:B------:R-:W-:Y:S01]  /*4530*/  PRMT R66, RZ, 0x7610, R66 ;  /* 0x00007610ff427816 */ /* 0x000fe20000000042 */
[----:B------:R-:W4:Y:S01]  /*4540*/  LDL.LU R51, [R1+0x4c] ;  /* 0x00004c0001337983 */ /* 0x000f220000300800 */
[----:B------:R-:W-:Y:S01]  /*4550*/  LOP3.LUT P5, RZ, R54, 0x1, RZ, 0xc0, !PT ;  /* 0x0000000136ff7812 */ /* 0x000fe200078ac0ff */
[----:B------:R-:W-:Y:S02]  /*4560*/  VIADD R36, R84, 0xfffffff9 ;  /* 0xfffffff954247836 */ /* 0x000fe40000000000 */
[----:B------:R-:W-:Y:S01]  /*4570*/  IMAD R42, R92, 0x1d, RZ ;  /* 0x0000001d5c2a7824 */ /* 0x000fe200078e02ff */
[----:B------:R-:W4:Y:S01]  /*4580*/  @P6 LDG.E.U16 R64, desc[UR22][R20.64] ;  /* 0x0000001614406981 */ /* 0x000f22000c1e1500 */
[----:B------:R-:W-:Y:S02]  /*4590*/  LOP3.LUT P3, RZ, R37, 0x1, RZ, 0xc0, !PT ;  /* 0x0000000125ff7812 */ /* 0x000fe4000786c0ff */
[----:B------:R-:W-:Y:S01]  /*45a0*/  PRMT R53, RZ, 0x7610, R53 ;  /* 0x00007610ff357816 */ /* 0x000fe20000000035 */
[----:B0-----:R-:W4:Y:S01]  /*45b0*/  LDL.LU R22, [R1+0x48] ;  /* 0x0000480001167983 */ /* 0x001f220000300800 */
[----:B------:R-:W-:Y:S01]  /*45c0*/  PRMT R55, RZ, 0x7610, R55 ;  /* 0x00007610ff377816 */ /* 0x000fe20000000037 */
[----:B------:R-:W-:Y:S01]  /*45d0*/  VIADD R44, R84, 0xfffffff1 ;  /* 0xfffffff1542c7836 */ /* 0x000fe20000000000 */
[----:B------:R-:W-:Y:S01]  /*45e0*/  PRMT R52, RZ, 0x7610, R52 ;  /* 0x00007610ff347816 */ /* 0x000fe20000000034 */
[----:B------:R-:W4:Y:S01]  /*45f0*/  LDL.LU R16, [R1+0x44] ;  /* 0x0000440001107983 */ /* 0x000f220000300800 */
[----:B------:R-:W-:Y:S01]  /*4600*/  PRMT R63, RZ, 0x7610, R63 ;  /* 0x00007610ff3f7816 */ /* 0x000fe2000000003f */
[----:B------:R-:W0:Y:S02]  /*4610*/  LDCU UR4, c[0x0][0x3b0] ;  /* 0x00007600ff0477ac */ /* 0x000e240008000800 */
[----:B------:R-:W4:Y:S04]  /*4620*/  LDL.LU R23, [R1+0x74] ;  /* 0x0000740001177983 */ /* 0x000f280000300800 */
[----:B-1----:R-:W4:Y:S04]  /*4630*/  LDL.LU R20, [R1+0x70] ;  /* 0x0000700001147983 */ /* 0x002f280000300800 */
[----:B------:R-:W4:Y:S04]  /*4640*/  LDL.LU R21, [R1+0x6c] ;  /* 0x00006c0001157983 */ /* 0x000f280000300800 */
[----:B------:R-:W-:Y:S04]  /*4650*/  STS.U16 [R2+UR9], R78 ;  /* 0x0000004e02007988 */ /* 0x000fe80008000409 */
[----:B------:R-:W-:Y:S04]  /*4660*/  STS.U16 [R2+UR9+0x2000], R77 ;  /* 0x0020004d02007988 */ /* 0x000fe80008000409 */
        /* <DEDUP_REMOVED lines=14> */
[----:B------:R-:W4:Y:S04]  /*4750*/  LDL.LU R24, [R1+0x68] ;  /* 0x0000680001187983 */ /* 0x000f280000300800 */
[----:B------:R-:W4:Y:S04]  /*4760*/  @P6 LDG.E.U16 R67, desc[UR22][R40.64] ;  /* 0x0000001628436981 */ /* 0x000f28000c1e1500 */
[----:B------:R1:W4:Y:S04]  /*4770*/  @P6 LDG.E.U16 R66, desc[UR22][R38.64] ;  /* 0x0000001626426981 */ /* 0x000328000c1e1500 */
[----:B--2---:R2:W-:Y:S04]  /*4780*/  STS.U16 [R19+UR9+0x480], R17 ;  /* 0x0004801113007988 */ /* 0x0045e80008000409 */
[----:B--2---:R-:W2:Y:S04]  /*4790*/  LDL.LU R17, [R1+0x64] ;  /* 0x0000640001117983 */ /* 0x004ea80000300800 */
[----:B------:R-:W-:Y:S04]  /*47a0*/  STS.U16 [R19+UR9+0x2480], R91 ;  /* 0x0024805b13007988 */ /* 0x000fe80008000409 */
[----:B------:R-:W-:Y:S04]  /*47b0*/  STS.U16 [R19+UR9+0x4480], R90 ;  /* 0x0044805a13007988 */ /* 0x000fe80008000409 */
[----:B------:R-:W-:Y:S04]  /*47c0*/  STS.U16 [R19+UR9+0x6480], R89 ;  /* 0x0064805913007988 */ /* 0x000fe80008000409 */
[----:B------:R-:W2:Y:S04]  /*47d0*/  LDL.LU R78, [R1+0x60] ;  /* 0x00006000014e7983 */ /* 0x000ea80000300800 */
[----:B------:R-:W-:Y:S04]  /*47e0*/  STS.U16 [R19+UR9+0x880], R81 ;  /* 0x0008805113007988 */ /* 0x000fe80008000409 */
[----:B------:R-:W2:Y:S04]  /*47f0*/  LDL.LU R45, [R1+0x5c] ;  /* 0x00005c00012d7983 */ /* 0x000ea80000300800 */
[----:B------:R-:W-:Y:S04]  /*4800*/  STS.U16 [R19+UR9+0x2880], R80 ;  /* 0x0028805013007988 */ /* 0x000fe80008000409 */
[----:B------:R-:W2:Y:S04]  /*4810*/  LDL.LU R46, [R1+0x58] ;  /* 0x00005800012e7983 */ /* 0x000ea80000300800 */
[----:B------:R-:W-:Y:S04]  /*4820*/  STS.U16 [R19+UR9+0x4880], R79 ;  /* 0x0048804f13007988 */ /* 0x000fe80008000409 */
[----:B------:R-:W2:Y:S04]  /*4830*/  LDL.LU R47, [R1+0x164] ;  /* 0x00016400012f7983 */ /* 0x000ea80000300800 */
[----:B------:R-:W2:Y:S04]  /*4840*/  LDL.LU R48, [R1+0x160] ;  /* 0x0001600001307983 */ /* 0x000ea80000300800 */
[----:B---3--:R3:W-:Y:S04]  /*4850*/  STS.U16 [R19+UR9+0x6880], R49 ;  /* 0x0068803113007988 */ /* 0x0087e80008000409 */
[----:B----4-:R4:W-:Y:S04]  /*4860*/  STS.U16 [R19+UR9+0xc80], R50 ;  /* 0x000c803213007988 */ /* 0x0109e80008000409 */
[----:B---3--:R-:W3:Y:S04]  /*4870*/  LDL.LU R49, [R1+0x15c] ;  /* 0x00015c0001317983 */ /* 0x008ee80000300800 */
[----:B------:R0:W-:Y:S04]  /*4880*/  STS.U16 [R19+UR9+0x2c80], R51 ;  /* 0x002c803313007988 */ /* 0x0001e80008000409 */
[----:B----4-:R-:W4:Y:S04]  /*4890*/  LDL.LU R50, [R1+0x158] ;  /* 0x0001580001327983 */ /* 0x010f280000300800 */
[----:B------:R-:W-:Y:S04]  /*48a0*/  STS.U16 [R19+UR9+0x4c80], R22 ;  /* 0x004c801613007988 */ /* 0x000fe80008000409 */
[----:B------:R1:W-:Y:S04]  /*48b0*/  STS.U16 [R19+UR9+0x6c80], R16 ;  /* 0x006c801013007988 */ /* 0x0003e80008000409 */
[----:B0-----:R-:W4:Y:S04]  /*48c0*/  LDL.LU R51, [R1+0x154] ;  /* 0x0001540001337983 */ /* 0x001f280000300800 */
[----:B------:R0:W-:Y:S01]  /*48d0*/  STS.U16 [R19+UR9+0x80], R23 ;  /* 0x0000801713007988 */ /* 0x0001e20008000409 */
[----:B-1----:R-:W-:-:S03]  /*48e0*/  LOP3.LUT R16, R2, 0x20, RZ, 0x3c, !PT ;  /* 0x0000002002107812 */ /* 0x002fc600078e3cff */
[----:B------:R-:W4:Y:S04]  /*48f0*/  LDL.LU R22, [R1+0x150] ;  /* 0x0001500001167983 */ /* 0x000f280000300800 */
[----:B------:R1:W-:Y:S04]  /*4900*/  STS.U16 [R19+UR9+0x2080], R20 ;  /* 0x0020801413007988 */ /* 0x0003e80008000409 */
[----:B0-----:R-:W4:Y:S04]  /*4910*/  LDL.LU R23, [R1+0x14c] ;  /* 0x00014c0001177983 */ /* 0x001f280000300800 */
[----:B------:R0:W-:Y:S04]  /*4920*/  STS.U16 [R19+UR9+0x4080], R21 ;  /* 0x0040801513007988 */ /* 0x0001e80008000409 */
[----:B-1----:R-:W4:Y:S04]  /*4930*/  LDL.LU R20, [R1+0x148] ;  /* 0x0001480001147983 */ /* 0x002f280000300800 */
[----:B0-----:R-:W4:Y:S04]  /*4940*/  LDL.LU R21, [R1+0x144] ;  /* 0x0001440001157983 */ /* 0x001f280000300800 */
[----:B------:R0:W-:Y:S04]  /*4950*/  STS.U16 [R19+UR9+0x6080], R24 ;  /* 0x0060801813007988 */ /* 0x0001e80008000409 */
[----:B0-----:R-:W4:Y:S04]  /*4960*/  LDL.LU R19, [R1+0x140] ;  /* 0x0001400001137983 */ /* 0x001f280000300800 */
[----:B------:R-:W4:Y:S04]  /*4970*/  LDL.LU R24, [R1+0x7c] ;  /* 0x00007c0001187983 */ /* 0x000f280000300800 */
[----:B--2---:R0:W-:Y:S04]  /*4980*/  STS.U16 [R16+UR9+0x100], R17 ;  /* 0x0001001110007988 */ /* 0x0041e80008000409 */
[----:B0-----:R-:W2:Y:S01]  /*4990*/  LDL.LU R17, [R1+0x78] ;  /* 0x0000780001117983 */ /* 0x001ea20000300800 */
[----:B------:R-:W-:Y:S01]  /*49a0*/  ISETP.GE.U32.AND P6, PT, R36, 0x7fffffda, PT ;  /* 0x7fffffda2400780c */ /* 0x000fe20003fc6070 */
[----:B------:R-:W-:Y:S01]  /*49b0*/  IMAD.WIDE R36, R42, 0x2, R34 ;  /* 0x000000022a247825 */ /* 0x000fe200078e0222 */
[----:B------:R-:W-:-:S03]  /*49c0*/  PRMT R54, RZ, 0x7610, R54 ;  /* 0x00007610ff367816 */ /* 0x000fc60000000036 */
[C---:B------:R-:W-:Y:S01]  /*49d0*/  IMAD.WIDE R38, R42.reuse, 0x2, R32 ;  /* 0x000000022a267825 */ /* 0x040fe200078e0220 */
[----:B------:R-:W2:Y:S03]  /*49e0*/  @P5 LDG.E.U16 R55, desc[UR22][R36.64] ;  /* 0x0000001624375981 */ /* 0x000ea6000c1e1500 */
[C---:B------:R-:W-:Y:S01]  /*49f0*/  IMAD.WIDE R40, R42.reuse, 0x2, R30 ;  /* 0x000000022a287825 */ /* 0x040fe200078e021e */
[----:B------:R-:W2:Y:S03]  /*4a00*/  @P5 LDG.E.U16 R54, desc[UR22][R38.64] ;  /* 0x0000001626365981 */ /* 0x000ea6000c1e1500 */
[----:B------:R-:W-:Y:S01]  /*4a10*/  IMAD.WIDE R42, R42, 0x2, R28 ;  /* 0x000000022a2a7825 */ /* 0x000fe200078e021c */
[----:B------:R-:W2:Y:S04]  /*4a20*/  @P5 LDG.E.U16 R53, desc[UR22][R40.64] ;  /* 0x0000001628355981 */ /* 0x000ea8000c1e1500 */
[----:B------:R-:W2:Y:S01]  /*4a30*/  @P5 LDG.E.U16 R52, desc[UR22][R42.64] ;  /* 0x000000162a345981 */ /* 0x000ea2000c1e1500 */
[----:B------:R-:W-:Y:S01]  /*4a40*/  ISETP.GE.U32.AND P5, PT, R44, 0x7fffffd2, PT ;  /* 0x7fffffd22c00780c */ /* 0x000fe20003fa6070 */
[----:B------:R-:W-:Y:S01]  /*4a50*/  IMAD R44, R92, 0x6, RZ ;  /* 0x000000065c2c7824 */ /* 0x000fe200078e02ff */
[----:B------:R-:W-:Y:S01]  /*4a60*/  PRMT R62, RZ, 0x7610, R62 ;  /* 0x00007610ff3e7816 */ /* 0x000fe2000000003e */
[----:B------:R-:W-:Y:S01]  /*4a70*/  STS.U16 [R16+UR9+0x2100], R78 ;  /* 0x0021004e10007988 */ /* 0x000fe20008000409 */
[----:B------:R-:W-:Y:S01]  /*4a80*/  PRMT R61, RZ, 0x7610, R61 ;  /* 0x00007610ff3d7816 */ /* 0x000fe2000000003d */
[C---:B------:R-:W-:Y:S01]  /*4a90*/  IMAD.WIDE R76, R44.reuse, 0x2, R34 ;  /* 0x000000022c4c7825 */ /* 0x040fe200078e0222 */
[----:B------:R-:W-:Y:S01]  /*4aa0*/  PRMT R60, RZ, 0x7610, R60 ;  /* 0x00007610ff3c7816 */ /* 0x000fe2000000003c */
[----:B------:R-:W-:Y:S02]  /*4ab0*/  STS.U16 [R16+UR9+0x4100], R45 ;  /* 0x0041002d10007988 */ /* 0x000fe40008000409 */
[----:B------:R-:W-:-:S02]  /*4ac0*/  IMAD.WIDE R74, R44, 0x2, R32 ;  /* 0x000000022c4a7825 */ /* 0x000fc400078e0220 */
[----:B------:R-:W-:Y:S02]  /*4ad0*/  STS.U16 [R16+UR9+0x6100], R46 ;  /* 0x0061002e10007988 */ /* 0x000fe40008000409 */
[C---:B------:R-:W-:Y:S02]  /*4ae0*/  IMAD.WIDE R72, R44.reuse, 0x2, R30 ;  /* 0x000000022c487825 */ /* 0x040fe400078e021e */
[----:B------:R-:W-:Y:S02]  /*4af0*/  STS.U16 [R16+UR9+0x500], R47 ;  /* 0x0005002f10007988 */ /* 0x000fe40008000409 */
[----:B------:R-:W-:Y:S02]  /*4b00*/  IMAD.WIDE R70, R44, 0x2, R28 ;  /* 0x000000022c467825 */ /* 0x000fe400078e021c */
[----:B------:R-:W-:Y:S02]  /*4b10*/  STS.U16 [R16+UR9+0x2500], R48 ;  /* 0x0025003010007988 */ /* 0x000fe40008000409 */
[----:B------:R-:W-:-:S02]  /*4b20*/  VIADD R44, R84, 0xfffffff8 ;  /* 0xfffffff8542c7836 */ /* 0x000fc40000000000 */
[----:B------:R-:W2:Y:S04]  /*4b30*/  @!P6 LDG.E.U16 R63, desc[UR22][R76.64] ;  /* 0x000000164c3fe981 */ /* 0x000ea8000c1e1500 */
[----:B------:R-:W2:Y:S04]  /*4b40*/  @!P6 LDG.E.U16 R62, desc[UR22][R74.64] ;  /* 0x000000164a3ee981 */ /* 0x000ea8000c1e1500 */
[----:B------:R-:W2:Y:S04]  /*4b50*/  @!P6 LDG.E.U16 R61, desc[UR22][R72.64] ;  /* 0x00000016483de981 */ /* 0x000ea8000c1e1500 */
[----:B------:R-:W2:Y:S01]  /*4b60*/  @!P6 LDG.E.U16 R60, desc[UR22][R70.64] ;  /* 0x00000016463ce981 */ /* 0x000ea2000c1e1500 */
[----:B------:R-:W-:Y:S01]  /*4b70*/  ISETP.GE.U32.AND P6, PT, R44, 0x7fffffd9, PT ;  /* 0x7fffffd92c00780c */ /* 0x000fe20003fc6070 */
[----:B------:R-:W-:Y:S01]  /*4b80*/  IMAD R44, R92, 0xe, RZ ;  /* 0x0000000e5c2c7824 */ /* 0x000fe200078e02ff */
[----:B------:R-:W-:Y:S01]  /*4b90*/  PRMT R59, RZ, 0x7610, R59 ;  /* 0x00007610ff3b7816 */ /* 0x000fe2000000003b */
[----:B------:R-:W-:Y:S01]  /*4ba0*/  STL.64 [R1+0x1d0], R76 ;  /* 0x0001d04c01007387 */ /* 0x000fe20000100a00 */
[----:B------:R-:W-:-:S03]  /*4bb0*/  PRMT R58, RZ, 0x7610, R58 ;  /* 0x00007610ff3a7816 */ /* 0x000fc6000000003a */
[----:B------:R-:W-:Y:S04]  /*4bc0*/  STL.64 [R1+0x1c8], R74 ;  /* 0x0001c84a01007387 */ /* 0x000fe80000100a00 */
[----:B------:R-:W-:Y:S04]  /*4bd0*/  STL.64 [R1+0x1c0], R72 ;  /* 0x0001c04801007387 */ /* 0x000fe80000100a00 */
[----:B------:R-:W-:Y:S04]  /*4be0*/  STL.64 [R1+0x1b8], R70 ;  /* 0x0001b84601007387 */ /* 0x000fe80000100a00 */
[----:B---3--:R-:W-:Y:S04]  /*4bf0*/  STS.U16 [R16+UR9+0x4500], R49 ;  /* 0x0045003110007988 */ /* 0x008fe80008000409 */
[----:B----4-:R-:W-:Y:S04]  /*4c00*/  STS.U16 [R16+UR9+0x6500], R50 ;  /* 0x0065003210007988 */ /* 0x010fe80008000409 */
[----:B------:R-:W-:Y:S04]  /*4c10*/  STS.U16 [R16+UR9+0x900], R51 ;  /* 0x0009003310007988 */ /* 0x000fe80008000409 */
[----:B------:R-:W-:Y:S04]  /*4c20*/  STS.U16 [R16+UR9+0x2900], R22 ;  /* 0x0029001610007988 */ /* 0x000fe80008000409 */
[----:B------:R0:W-:Y:S04]  /*4c30*/  STS.U16 [R16+UR9+0x4900], R23 ;  /* 0x0049001710007988 */ /* 0x0001e80008000409 */
[----:B------:R-:W-:Y:S04]  /*4c40*/  STS.U16 [R16+UR9+0x6900], R20 ;  /* 0x0069001410007988 */ /* 0x000fe80008000409 */
[----:B------:R1:W-:Y:S01]  /*4c50*/  STS.U16 [R16+UR9+0xd00], R21 ;  /* 0x000d001510007988 */ /* 0x0003e20008000409 */
[----:B0-----:R-:W-:-:S04]  /*4c60*/  IMAD.WIDE R22, R44, 0x2, R30 ;  /* 0x000000022c167825 */ /* 0x001fc800078e021e */
[----:B-1----:R-:W-:-:S05]  /*4c70*/  IMAD.WIDE R20, R44, 0x2, R34 ;  /* 0x000000022c147825 */ /* 0x002fca00078e0222 */
[----:B------:R0:W-:Y:S04]  /*4c80*/  STL.64 [R1+0x178], R20 ;  /* 0x0001781401007387 */ /* 0x0001e80000100a00 */
[----:B------:R0:W3:Y:S02]  /*4c90*/  @!P5 LDG.E.U16 R59, desc[UR22][R20.64] ;  /* 0x00000016143bd981 */ /* 0x0000e4000c1e1500 */
[C---:B0-----:R-:W-:Y:S02]  /*4ca0*/  IMAD.WIDE R20, R44.reuse, 0x2, R28 ;  /* 0x000000022c147825 */ /* 0x041fe400078e021c */
[----:B------:R-:W-:Y:S04]  /*4cb0*/  STS.U16 [R16+UR9+0x2d00], R19 ;  /* 0x002d001310007988 */ /* 0x000fe80008000409 */
[----:B------:R-:W-:Y:S04]  /*4cc0*/  STS.U16 [R16+UR9+0x4d00], R24 ;  /* 0x004d001810007988 */ /* 0x000fe80008000409 */
[----:B--2---:R0:W-:Y:S02]  /*4cd0*/  STS.U16 [R16+UR9+0x6d00], R17 ;  /* 0x006d001110007988 */ /* 0x0041e40008000409 */
[----:B0-----:R-:W-:-:S05]  /*4ce0*/  IMAD.WIDE R16, R44, 0x2, R32 ;  /* 0x000000022c107825 */ /* 0x001fca00078e0220 */
[----:B------:R0:W-:Y:S04]  /*4cf0*/  STL.64 [R1+0x170], R16 ;  /* 0x0001701001007387 */ /* 0x0001e80000100a00 */
[----:B------:R-:W2:Y:S04]  /*4d00*/  LDL.LU R19, [R1+0x374] ;  /* 0x0003740001137983 */ /* 0x000ea80000300800 */
[----:B------:R-:W4:Y:S04]  /*4d10*/  @!P5 LDG.E.U16 R58, desc[UR22][R16.64] ;  /* 0x00000016103ad981 */ /* 0x000f28000c1e1500 */
[----:B------:R1:W-:Y:S04]  /*4d20*/  STL.64 [R1+0x168], R22 ;  /* 0x0001681601007387 */ /* 0x0003e80000100a00 */
[----:B0-----:R-:W3:Y:S04]  /*4d30*/  LDL.LU R16, [R1+0x370] ;  /* 0x0003700001107983 */ /* 0x001ee80000300800 */
[----:B------:R0:W-:Y:S04]  /*4d40*/  STL.64 [R1+0x160], R20 ;  /* 0x0001601401007387 */ /* 0x0001e80000100a00 */
[----:B------:R-:W4:Y:S04]  /*4d50*/  LDL.LU R24, [R1+0x36c] ;  /* 0x00036c0001187983 */ /* 0x000f280000300800 */
        /* <DEDUP_REMOVED lines=11> */
[----:B------:R-:W4:Y:S01]  /*4e10*/  LDL.LU R75, [R1+0x348] ;  /* 0x00034800014b7983 */ /* 0x000f220000300800 */
[----:B------:R-:W-:-:S03]  /*4e20*/  PRMT R57, RZ, 0x7610, R57 ;  /* 0x00007610ff397816 */ /* 0x000fc60000000039 */
[----:B------:R-:W4:Y:S01]  /*4e30*/  LDL.LU R76, [R1+0x344] ;  /* 0x00034400014c7983 */ /* 0x000f220000300800 */
[----:B------:R-:W-:-:S03]  /*4e40*/  PRMT R56, RZ, 0x7610, R56 ;  /* 0x00007610ff387816 */ /* 0x000fc60000000038 */
[----:B------:R-:W4:Y:S04]  /*4e50*/  LDL.LU R77, [R1+0x340] ;  /* 0x00034000014d7983 */ /* 0x000f280000300800 */
[----:B------:R-:W4:Y:S01]  /*4e60*/  LDL.LU R78, [R1+0x33c] ;  /* 0x00033c00014e7983 */ /* 0x000f220000300800 */
[----:B------:R-:W-:-:S03]  /*4e70*/  VIADD R44, R84, 0xfffffff0 ;  /* 0xfffffff0542c7836 */ /* 0x000fc60000000000 */
[----:B------:R-:W4:Y:S04]  /*4e80*/  LDL.LU R45, [R1+0x338] ;  /* 0x00033800012d7983 */ /* 0x000f280000300800 */
[----:B------:R-:W4:Y:S04]  /*4e90*/  LDL.LU R46, [R1+0x1b4] ;  /* 0x0001b400012e7983 */ /* 0x000f280000300800 */
[----:B------:R-:W4:Y:S04]  /*4ea0*/  LDL.LU R47, [R1+0x1b0] ;  /* 0x0001b000012f7983 */ /* 0x000f280000300800 */
[----:B------:R-:W4:Y:S04]  /*4eb0*/  LDL.LU R48, [R1+0x1ac] ;  /* 0x0001ac0001307983 */ /* 0x000f280000300800 */
[----:B------:R-:W4:Y:S04]  /*4ec0*/  LDL.LU R49, [R1+0x1a8] ;  /* 0x0001a80001317983 */ /* 0x000f280000300800 */
[----:B------:R-:W4:Y:S04]  /*4ed0*/  LDL.LU R50, [R1+0x1a4] ;  /* 0x0001a40001327983 */ /* 0x000f280000300800 */
[----:B------:R-:W4:Y:S04]  /*4ee0*/  LDL.LU R51, [R1+0x1a0] ;  /* 0x0001a00001337983 */ /* 0x000f280000300800 */
[----:B------:R-:W4:Y:S04]  /*4ef0*/  @!P5 LDG.E.U16 R57, desc[UR22][R22.64] ;  /* 0x000000161639d981 */ /* 0x000f28000c1e1500 */
[----:B------:R-:W4:Y:S01]  /*4f00*/  @!P5 LDG.E.U16 R56, desc[UR22][R20.64] ;  /* 0x000000161438d981 */ /* 0x000f22000c1e1500 */
[----:B------:R-:W-:-:S03]  /*4f10*/  ISETP.GE.U32.AND P5, PT, R44, 0x7fffffd1, PT ;  /* 0x7fffffd12c00780c */ /* 0x000fc60003fa6070 */
[----:B-1----:R-:W4:Y:S04]  /*4f20*/  LDL.LU.64 R22, [R1+0x660] ;  /* 0x0006600001167983 */ /* 0x002f280000300a00 */
[----:B0-----:R-:W4:Y:S04]  /*4f30*/  LDL.LU.64 R20, [R1+0x658] ;  /* 0x0006580001147983 */ /* 0x001f280000300a00 */
[----:B------:R-:W4:Y:S01]  /*4f40*/  LDL.LU R44, [R1+0x364] ;  /* 0x00036400012c7983 */ /* 0x000f220000300800 */
[----:B------:R-:W-:-:S05]  /*4f50*/  LOP3.LUT R69, R2, 0x30, RZ, 0x3c, !PT ;  /* 0x0000003002457812 */ /* 0x000fca00078e3cff */
[----:B--2---:R0:W-:Y:S04]  /*4f60*/  STS.U16 [R69+UR9+0x180], R19 ;  /* 0x0001801345007988 */ /* 0x0041e80008000409 */
[----:B0-----:R-:W2:Y:S04]  /*4f70*/  LDL.LU R19, [R1+0x654] ;  /* 0x0006540001137983 */ /* 0x001ea80000300800 */
[----:B---3--:R0:W-:Y:S04]  /*4f80*/  STS.U16 [R69+UR9+0x2180], R16 ;  /* 0x0021801045007988 */ /* 0x0081e80008000409 */
[----:B----4-:R1:W-:Y:S04]  /*4f90*/  STS.U16 [R69+UR9+0x4180], R24 ;  /* 0x0041801845007988 */ /* 0x0103e80008000409 */
[----:B0-----:R-:W3:Y:S04]  /*4fa0*/  LDL.LU R16, [R1+0x650] ;  /* 0x0006500001107983 */ /* 0x001ee80000300800 */
[----:B------:R0:W-:Y:S04]  /*4fb0*/  STS.U16 [R69+UR9+0x6180], R17 ;  /* 0x0061801145007988 */ /* 0x0001e80008000409 */
[----:B-1----:R-:W4:Y:S04]  /*4fc0*/  LDL.LU R24, [R1+0x64c] ;  /* 0x00064c0001187983 */ /* 0x002f280000300800 */
[----:B0-----:R-:W2:Y:S04]  /*4fd0*/  LDL.LU R17, [R1+0x648] ;  /* 0x0006480001117983 */ /* 0x001ea80000300800 */
[----:B------:R0:W-:Y:S04]  /*4fe0*/  STS.U16 [R69+UR9+0x580], R44 ;  /* 0x0005802c45007988 */ /* 0x0001e80008000409 */
[----:B------:R-:W-:Y:S04]  /*4ff0*/  STS.U16 [R69+UR9+0x2580], R79 ;  /* 0x0025804f45007988 */ /* 0x000fe80008000409 */
[----:B------:R-:W-:Y:S04]  /*5000*/  STS.U16 [R69+UR9+0x4580], R80 ;  /* 0x0045805045007988 */ /* 0x000fe80008000409 */
[----:B------:R-:W-:Y:S01]  /*5010*/  STS.U16 [R69+UR9+0x6580], R81 ;  /* 0x0065805145007988 */ /* 0x000fe20008000409 */
[----:B0-----:R-:W-:-:S03]  /*5020*/  LOP3.LUT R44, R2, 0x40, RZ, 0x3c, !PT ;  /* 0x00000040022c7812 */ /* 0x001fc600078e3cff */
        /* <DEDUP_REMOVED lines=18> */
[----:B--2---:R0:W-:Y:S04]  /*5150*/  STS.U16 [R44+UR9+0x4a00], R17 ;  /* 0x004a00112c007988 */ /* 0x0041e80008000409 */
[----:B----4-:R-:W-:Y:S04]  /*5160*/  STS.U16 [R44+UR9+0x6a00], R24 ;  /* 0x006a00182c007988 */ /* 0x010fe80008000409 */
[----:B---3--:R1:W-:Y:S04]  /*5170*/  STS.U16 [R44+UR9+0xe00], R16 ;  /* 0x000e00102c007988 */ /* 0x0083e80008000409 */
[----:B0-----:R-:W2:Y:S04]  /*5180*/  LDL.LU R17, [R1+0x644] ;  /* 0x0006440001117983 */ /* 0x001ea80000300800 */
[----:B-1----:R-:W3:Y:S01]  /*5190*/  LDL.LU R16, [R1+0x640] ;  /* 0x0006400001107983 */ /* 0x002ee20000300800 */
[----:B------:R-:W-:-:S03]  /*51a0*/  LOP3.LUT R24, R2, 0x50, RZ, 0x3c, !PT ;  /* 0x0000005002187812 */ /* 0x000fc600078e3cff */
[----:B------:R0:W-:Y:S04]  /*51b0*/  STS.U16 [R44+UR9+0x2e00], R19 ;  /* 0x002e00132c007988 */ /* 0x0001e80008000409 */
[----:B------:R1:W-:Y:S04]  /*51c0*/  STS.U16 [R44+UR9+0x4e00], R18 ;  /* 0x004e00122c007988 */ /* 0x0003e80008000409 */
[----:B------:R4:W-:Y:S04]  /*51d0*/  STS.U16 [R44+UR9+0x6e00], R21 ;  /* 0x006e00152c007988 */ /* 0x0009e80008000409 */
[----:B0-----:R-:W3:Y:S04]  /*51e0*/  LDL.LU R19, [R1+0x63c] ;  /* 0x00063c0001137983 */ /* 0x001ee80000300800 */
[----:B-1----:R-:W3:Y:S04]  /*51f0*/  LDL.LU R18, [R1+0x638] ;  /* 0x0006380001127983 */ /* 0x002ee80000300800 */
[----:B----4-:R-:W4:Y:S04]  /*5200*/  LDL.LU R21, [R1+0x634] ;  /* 0x0006340001157983 */ /* 0x010f280000300800 */
[----:B------:R0:W-:Y:S04]  /*5210*/  STS.U16 [R24+UR9+0x280], R20 ;  /* 0x0002801418007988 */ /* 0x0001e80008000409 */
[----:B------:R1:W-:Y:S04]  /*5220*/  STS.U16 [R24+UR9+0x2280], R23 ;  /* 0x0022801718007988 */ /* 0x0003e80008000409 */
[----:B------:R1:W-:Y:S04]  /*5230*/  STS.U16 [R24+UR9+0x4280], R22 ;  /* 0x0042801618007988 */ /* 0x0003e80008000409 */
[----:B0-----:R-:W4:Y:S04]  /*5240*/  LDL.LU R20, [R1+0x630] ;  /* 0x0006300001147983 */ /* 0x001f280000300800 */
[----:B-1----:R-:W4:Y:S04]  /*5250*/  LDL.LU R23, [R1+0x62c] ;  /* 0x00062c0001177983 */ /* 0x002f280000300800 */
[----:B------:R-:W4:Y:S04]  /*5260*/  LDL.LU R22, [R1+0x628] ;  /* 0x0006280001167983 */ /* 0x000f280000300800 */
[----:B------:R0:W-:Y:S04]  /*5270*/  STS.U16 [R24+UR9+0x6280], R25 ;  /* 0x0062801918007988 */ /* 0x0001e80008000409 */
[----:B0-----:R-:W4:Y:S04]  /*5280*/  LDL.LU R25, [R1+0x624] ;  /* 0x0006240001197983 */ /* 0x001f280000300800 */
[----:B------:R0:W-:Y:S04]  /*5290*/  STS.U16 [R24+UR9+0x680], R26 ;  /* 0x0006801a18007988 */ /* 0x0001e80008000409 */
[----:B------:R1:W-:Y:S04]  /*52a0*/  STS.U16 [R24+UR9+0x2680], R0 ;  /* 0x0026800018007988 */ /* 0x0003e80008000409 */
[----:B0-----:R-:W4:Y:S04]  /*52b0*/  LDL.LU R26, [R1+0x620] ;  /* 0x00062000011a7983 */ /* 0x001f280000300800 */
[----:B-1----:R-:W4:Y:S01]  /*52c0*/  LDL.LU R0, [R1+0x61c] ;  /* 0x00061c0001007983 */ /* 0x002f220000300800 */
[----:B------:R-:W-:-:S02]  /*52d0*/  IMAD R46, R92, 0x16, RZ ;  /* 0x000000165c2e7824 */ /* 0x000fc400078e02ff */
[C---:B------:R-:W-:Y:S02]  /*52e0*/  IMAD R69, R92.reuse, 0x7, RZ ;  /* 0x000000075c457824 */ /* 0x040fe400078e02ff */
[----:B------:R-:W-:Y:S02]  /*52f0*/  IMAD R70, R92, 0xf, RZ ;  /* 0x0000000f5c467824 */ /* 0x000fe400078e02ff */
[----:B------:R-:W-:-:S04]  /*5300*/  IMAD.WIDE R74, R46, 0x2, R34 ;  /* 0x000000022e4a7825 */ /* 0x000fc800078e0222 */
[C---:B------:R-:W-:Y:S01]  /*5310*/  IMAD.WIDE R72, R69.reuse, 0x2, R34 ;  /* 0x0000000245487825 */ /* 0x040fe200078e0222 */
[----:B------:R-:W-:Y:S01]  /*5320*/  PRMT R90, RZ, 0x7610, R90 ;  /* 0x00007610ff5a7816 */ /* 0x000fe2000000005a */
[----:B------:R-:W-:Y:S02]  /*5330*/  STL.64 [R1+0x78], R74 ;  /* 0x0000784a01007387 */ /* 0x000fe40000100a00 */
[----:B------:R-:W-:Y:S01]  /*5340*/  IMAD.WIDE R48, R70, 0x2, R34 ;  /* 0x0000000246307825 */ /* 0x000fe200078e0222 */
[----:B------:R-:W-:Y:S01]  /*5350*/  PRMT R89, RZ, 0x7610, R89 ;  /* 0x00007610ff597816 */ /* 0x000fe20000000059 */
[----:B------:R-:W-:Y:S02]  /*5360*/  STL.64 [R1+0x1b0], R72 ;  /* 0x0001b04801007387 */ /* 0x000fe40000100a00 */
[----:B------:R-:W-:Y:S01]  /*5370*/  IMAD.WIDE R76, R46, 0x2, R32 ;  /* 0x000000022e4c7825 */ /* 0x000fe200078e0220 */
[----:B------:R-:W-:Y:S01]  /*5380*/  PRMT R91, RZ, 0x7610, R91 ;  /* 0x00007610ff5b7816 */ /* 0x000fe2000000005b */
[----:B------:R-:W-:Y:S04]  /*5390*/  STL.64 [R1+0x158], R48 ;  /* 0x0001583001007387 */ /* 0x000fe80000100a00 */
[----:B------:R0:W-:Y:S01]  /*53a0*/  STL.64 [R1+0x70], R76 ;  /* 0x0000704c01007387 */ /* 0x0001e20000100a00 */
[----:B------:R-:W-:-:S03]  /*53b0*/  IMAD.WIDE R78, R69, 0x2, R28 ;  /* 0x00000002454e7825 */ /* 0x000fc600078e021c */
[----:B------:R0:W4:Y:S02]  /*53c0*/  @P0 LDG.E.U16 R91, desc[UR22][R76.64] ;  /* 0x000000164c5b0981 */ /* 0x000124000c1e1500 */
[----:B0-----:R-:W-:Y:S02]  /*53d0*/  IMAD.WIDE R76, R70, 0x2, R32 ;  /* 0x00000002464c7825 */ /* 0x001fe400078e0220 */
[----:B------:R-:W-:Y:S02]  /*53e0*/  STS.U16 [R24+UR9+0x4680], R93 ;  /* 0x0046805d18007988 */ /* 0x000fe40008000409 */
[----:B------:R-:W-:Y:S01]  /*53f0*/  IMAD R50, R92, 0x1e, RZ ;  /* 0x0000001e5c327824 */ /* 0x000fe200078e02ff */
[----:B------:R-:W-:Y:S02]  /*5400*/  PRMT R88, RZ, 0x7610, R88 ;  /* 0x00007610ff587816 */ /* 0x000fe40000000058 */
[----:B------:R-:W-:Y:S01]  /*5410*/  PRMT R87, RZ, 0x7610, R87 ;  /* 0x00007610ff577816 */ /* 0x000fe20000000057 */
[----:B------:R-:W-:Y:S01]  /*5420*/  IMAD.WIDE R44, R50, 0x2, R34 ;  /* 0x00000002322c7825 */ /* 0x000fe200078e0222 */
[----:B------:R-:W-:-:S02]  /*5430*/  PRMT R86, RZ, 0x7610, R86 ;  /* 0x00007610ff567816 */ /* 0x000fc40000000056 */
[----:B------:R-:W-:Y:S02]  /*5440*/  PRMT R85, RZ, 0x7610, R85 ;  /* 0x00007610ff557816 */ /* 0x000fe40000000055 */
[----:B------:R-:W4:Y:S01]  /*5450*/  @P4 LDG.E.U16 R88, desc[UR22][R44.64] ;  /* 0x000000162c584981 */ /* 0x000f22000c1e1500 */
[----:B--2---:R-:W-:Y:S02]  /*5460*/  PRMT R17, RZ, 0x7610, R17 ;  /* 0x00007610ff117816 */ /* 0x004fe40000000011 */
[----:B---3--:R-:W-:-:S04]  /*5470*/  PRMT R16, RZ, 0x7610, R16 ;  /* 0x00007610ff107816 */ /* 0x008fc80000000010 */
[----:B------:R0:W2:Y:S04]  /*5480*/  @!P6 LDG.E.U16 R17, desc[UR22][R72.64] ;  /* 0x000000164811e981 */ /* 0x0000a8000c1e1500 */
[----:B------:R1:W3:Y:S01]  /*5490*/  @P0 LDG.E.U16 R16, desc[UR22][R74.64] ;  /* 0x000000164a100981 */ /* 0x0002e2000c1e1500 */
[----:B0-----:R-:W-:-:S04]  /*54a0*/  IMAD.WIDE R72, R46, 0x2, R28 ;  /* 0x000000022e487825 */ /* 0x001fc800078e021c */
[----:B-1----:R-:W-:Y:S01]  /*54b0*/  IMAD.WIDE R74, R46, 0x2, R30 ;  /* 0x000000022e4a7825 */ /* 0x002fe200078e021e */
[----:B------:R-:W-:Y:S01]  /*54c0*/  PRMT R19, RZ, 0x7610, R19 ;  /* 0x00007610ff137816 */ /* 0x000fe20000000013 */
[----:B------:R-:W2:Y:S01]  /*54d0*/  @P0 LDG.E.U16 R89, desc[UR22][R72.64] ;  /* 0x0000001648590981 */ /* 0x000ea2000c1e1500 */
[----:B------:R-:W-:-:S03]  /*54e0*/  PRMT R18, RZ, 0x7610, R18 ;  /* 0x00007610ff127816 */ /* 0x000fc60000000012 */
[----:B------:R0:W-:Y:S04]  /*54f0*/  STL.64 [R1+0x68], R74 ;  /* 0x0000684a01007387 */ /* 0x0001e80000100a00 */
[----:B------:R0:W2:Y:S04]  /*5500*/  @P0 LDG.E.U16 R90, desc[UR22][R74.64] ;  /* 0x000000164a5a0981 */ /* 0x0000a8000c1e1500 */
[----:B------:R1:W-:Y:S01]  /*5510*/  STL.64 [R1+0x60], R72 ;  /* 0x0000604801007387 */ /* 0x0003e20000100a00 */
[----:B0-----:R-:W-:-:S04]  /*5520*/  IMAD.WIDE R74, R69, 0x2, R32 ;  /* 0x00000002454a7825 */ /* 0x001fc800078e0220 */
[----:B-1----:R-:W-:Y:S01]  /*5530*/  IMAD.WIDE R72, R69, 0x2, R30 ;  /* 0x0000000245487825 */ /* 0x002fe200078e021e */
[----:B------:R0:W-:Y:S01]  /*5540*/  STL.64 [R1+0x1a8], R74 ;  /* 0x0001a84a01007387 */ /* 0x0001e20000100a00 */
[----:B----4-:R-:W-:-:S03]  /*5550*/  PRMT R23, RZ, 0x7610, R23 ;  /* 0x00007610ff177816 */ /* 0x010fc60000000017 */
[----:B------:R0:W4:Y:S01]  /*5560*/  @!P6 LDG.E.U16 R19, desc[UR22][R74.64] ;  /* 0x000000164a13e981 */ /* 0x000122000c1e1500 */
[----:B------:R-:W-:-:S03]  /*5570*/  IMAD R69, R92, 0x17, RZ ;  /* 0x000000175c457824 */ /* 0x000fc600078e02ff */
[----:B------:R1:W-:Y:S04]  /*5580*/  STL.64 [R1+0x1a0], R72 ;  /* 0x0001a04801007387 */ /* 0x0003e80000100a00 */
[----:B------:R1:W4:Y:S01]  /*5590*/  @!P6 LDG.E.U16 R18, desc[UR22][R72.64] ;  /* 0x000000164812e981 */ /* 0x000322000c1e1500 */
[----:B0-----:R-:W-:Y:S01]  /*55a0*/  IMAD.WIDE R74, R70, 0x2, R30 ;  /* 0x00000002464a7825 */ /* 0x001fe200078e021e */
[----:B------:R-:W-:Y:S02]  /*55b0*/  PRMT R21, RZ, 0x7610, R21 ;  /* 0x00007610ff157816 */ /* 0x000fe40000000015 */
[----:B------:R-:W-:Y:S01]  /*55c0*/  STL.64 [R1+0x198], R78 ;  /* 0x0001984e01007387 */ /* 0x000fe20000100a00 */
[----:B------:R-:W-:-:S03]  /*55d0*/  PRMT R25, RZ, 0x7610, R25 ;  /* 0x00007610ff197816 */ /* 0x000fc60000000019 */
[----:B------:R-:W4:Y:S01]  /*55e0*/  @!P5 LDG.E.U16 R23, desc[UR22][R76.64] ;  /* 0x000000164c17d981 */ /* 0x000f22000c1e1500 */
[----:B-1----:R-:W-:-:S03]  /*55f0*/  IMAD.WIDE R72, R70, 0x2, R28 ;  /* 0x0000000246487825 */ /* 0x002fc600078e021c */
[----:B------:R0:W-:Y:S04]  /*5600*/  STL.64 [R1+0x150], R76 ;  /* 0x0001504c01007387 */ /* 0x0001e80000100a00 */
[----:B------:R-:W-:Y:S01]  /*5610*/  STL.64 [R1+0x148], R74 ;  /* 0x0001484a01007387 */ /* 0x000fe20000100a00 */
[----:B------:R-:W-:-:S03]  /*5620*/  IMAD.WIDE R70, R69, 0x2, R32 ;  /* 0x0000000245467825 */ /* 0x000fc600078e0220 */
[----:B------:R1:W-:Y:S04]  /*5630*/  STL.64 [R1+0x140], R72 ;  /* 0x0001404801007387 */ /* 0x0003e80000100a00 */
[----:B------:R1:W4:Y:S04]  /*5640*/  @!P5 LDG.E.U16 R25, desc[UR22][R72.64] ;  /* 0x000000164819d981 */ /* 0x000328000c1e1500 */
[----:B0-----:R-:W4:Y:S04]  /*5650*/  LDL.LU R76, [R1+0x3b8] ;  /* 0x0003b800014c7983 */ /* 0x001f280000300800 */
[----:B------:R-:W4:Y:S01]  /*5660*/  @!P6 LDG.E.U16 R21, desc[UR22][R78.64] ;  /* 0x000000164e15e981 */ /* 0x000f22000c1e1500 */
[----:B-1----:R-:W-:-:S03]  /*5670*/  IMAD.WIDE R72, R69, 0x2, R34 ;  /* 0x0000000245487825 */ /* 0x002fc600078e0222 */
[----:B------:R-:W4:Y:S04]  /*5680*/  LDL.LU R77, [R1+0x3b4] ;  /* 0x0003b400014d7983 */ /* 0x000f280000300800 */
[----:B------:R-:W4:Y:S04]  /*5690*/  LDL.LU R78, [R1+0x3b0] ;  /* 0x0003b000014e7983 */ /* 0x000f280000300800 */
[----:B------:R-:W-:Y:S04]  /*56a0*/  STL.64 [R1+0x58], R72 ;  /* 0x0000584801007387 */ /* 0x000fe80000100a00 */
[----:B------:R-:W-:Y:S04]  /*56b0*/  STL.64 [R1+0x50], R70 ;  /* 0x0000504601007387 */ /* 0x000fe80000100a00 */
[----:B------:R-:W4:Y:S01]  /*56c0*/  LDL.LU R93, [R1+0x618] ;  /* 0x00061800015d7983 */ /* 0x000f220000300800 */
[----:B------:R-:W-:Y:S01]  /*56d0*/  PRMT R20, RZ, 0x7610, R20 ;  /* 0x00007610ff147816 */ /* 0x000fe20000000014 */
[----:B------:R-:W-:-:S05]  /*56e0*/  IMAD.WIDE R46, R50, 0x2, R32 ;  /* 0x00000002322e7825 */ /* 0x000fca00078e0220 */
[----:B------:R0:W4:Y:S04]  /*56f0*/  @!P5 LDG.E.U16 R20, desc[UR22][R48.64] ;  /* 0x000000163014d981 */ /* 0x000128000c1e1500 */
[----:B------:R-:W4:Y:S01]  /*5700*/  @P4 LDG.E.U16 R87, desc[UR22][R46.64] ;  /* 0x000000162e574981 */ /* 0x000f22000c1e1500 */
[----:B0-----:R-:W-:-:S04]  /*5710*/  IMAD.WIDE R48, R50, 0x2, R30 ;  /* 0x0000000232307825 */ /* 0x001fc800078e021e */
[----:B------:R-:W-:Y:S01]  /*5720*/  IMAD.WIDE R50, R50, 0x2, R28 ;  /* 0x0000000232327825 */ /* 0x000fe200078e021c */
[----:B------:R-:W4:Y:S04]  /*5730*/  @P4 LDG.E.U16 R86, desc[UR22][R48.64] ;  /* 0x0000001630564981 */ /* 0x000f28000c1e1500 */
[----:B------:R-:W4:Y:S01]  /*5740*/  @P4 LDG.E.U16 R85, desc[UR22][R50.64] ;  /* 0x0000001632554981 */ /* 0x000f22000c1e1500 */
[----:B------:R-:W-:Y:S02]  /*5750*/  PRMT R22, RZ, 0x7610, R22 ;  /* 0x00007610ff167816 */ /* 0x000fe40000000016 */
[----:B------:R-:W-:Y:S02]  /*5760*/  PRMT R26, RZ, 0x7610, R26 ;  /* 0x00007610ff1a7816 */ /* 0x000fe4000000001a */
[----:B------:R-:W-:-:S02]  /*5770*/  PRMT R0, RZ, 0x7610, R0 ;  /* 0x00007610ff007816 */ /* 0x000fc40000000000 */
[----:B------:R-:W4:Y:S04]  /*5780*/  @!P5 LDG.E.U16 R22, desc[UR22][R74.64] ;  /* 0x000000164a16d981 */ /* 0x000f28000c1e1500 */
[----:B------:R-:W4:Y:S04]  /*5790*/  @P3 LDG.E.U16 R26, desc[UR22][R72.64] ;  /* 0x00000016481a3981 */ /* 0x000f28000c1e1500 */
[----:B------:R0:W4:Y:S04]  /*57a0*/  @P3 LDG.E.U16 R0, desc[UR22][R70.64] ;  /* 0x0000001646003981 */ /* 0x000128000c1e1500 */
[----:B------:R-:W-:Y:S04]  /*57b0*/  STS.U16 [R24+UR9+0x6680], R68 ;  /* 0x0066804418007988 */ /* 0x000fe80008000409 */
[----:B------:R-:W-:Y:S04]  /*57c0*/  STS.U16 [R24+UR9+0xa80], R67 ;  /* 0x000a804318007988 */ /* 0x000fe80008000409 */
[----:B------:R-:W-:Y:S04]  /*57d0*/  STS.U16 [R24+UR9+0x2a80], R66 ;  /* 0x002a804218007988 */ /* 0x000fe80008000409 */
[----:B------:R-:W-:Y:S04]  /*57e0*/  STS.U16 [R24+UR9+0x4a80], R65 ;  /* 0x004a804118007988 */ /* 0x000fe80008000409 */
[----:B------:R-:W-:Y:S04]  /*57f0*/  STS.U16 [R24+UR9+0x6a80], R64 ;  /* 0x006a804018007988 */ /* 0x000fe80008000409 */
[----:B------:R-:W-:Y:S04]  /*5800*/  STS.U16 [R24+UR9+0xe80], R55 ;  /* 0x000e803718007988 */ /* 0x000fe80008000409 */
[----:B------:R-:W-:Y:S04]  /*5810*/  STS.U16 [R24+UR9+0x2e80], R54 ;  /* 0x002e803618007988 */ /* 0x000fe80008000409 */
[----:B------:R-:W-:Y:S01]  /*5820*/  STS.U16 [R24+UR9+0x4e80], R53 ;  /* 0x004e803518007988 */ /* 0x000fe20008000409 */
[----:B------:R-:W-:-:S03]  /*5830*/  LOP3.LUT R15, R15, 0x1f, RZ, 0xc0, !PT ;  /* 0x0000001f0f0f7812 */ /* 0x000fc600078ec0ff */
[----:B------:R1:W-:Y:S02]  /*5840*/  STS.U16 [R24+UR9+0x6e80], R52 ;  /* 0x006e803418007988 */ /* 0x0003e40008000409 */
[----:B-1----:R-:W-:-:S05]  /*5850*/  LOP3.LUT R24, R2, 0x60, RZ, 0x3c, !PT ;  /* 0x0000006002187812 */ /* 0x002fca00078e3cff */
[----:B------:R-:W-:Y:S04]  /*5860*/  STS.U16 [R24+UR9+0x300], R63 ;  /* 0x0003003f18007988 */ /* 0x000fe80008000409 */
[----:B------:R-:W-:Y:S04]  /*5870*/  STS.U16 [R24+UR9+0x2300], R62 ;  /* 0x0023003e18007988 */ /* 0x000fe80008000409 */
[----:B------:R1:W-:Y:S04]  /*5880*/  STS.U16 [R24+UR9+0x4300], R61 ;  /* 0x0043003d18007988 */ /* 0x0003e80008000409 */
[----:B------:R-:W-:Y:S04]  /*5890*/  STS.U16 [R24+UR9+0x6300], R60 ;  /* 0x0063003c18007988 */ /* 0x000fe80008000409 */
[----:B------:R0:W-:Y:S04]  /*58a0*/  STS.U16 [R24+UR9+0x700], R59 ;  /* 0x0007003b18007988 */ /* 0x0001e80008000409 */
[----:B------:R-:W-:Y:S04]  /*58b0*/  STS.U16 [R24+UR9+0x2700], R58 ;  /* 0x0027003a18007988 */ /* 0x000fe80008000409 */
[----:B------:R2:W-:Y:S01]  /*58c0*/  STS.U16 [R24+UR9+0x4700], R57 ;  /* 0x0047003918007988 */ /* 0x0005e20008000409 */
[----:B-1----:R-:W-:-:S02]  /*58d0*/  IMAD R61, R4, UR4, RZ ;  /* 0x00000004043d7c24 */ /* 0x002fc4000f8e02ff */
[----:B0-----:R-:W-:Y:S01]  /*58e0*/  IMAD R59, R3, UR4, RZ ;  /* 0x00000004033b7c24 */ /* 0x001fe2000f8e02ff */
[----:B------:R0:W-:Y:S01]  /*58f0*/  STS.U16 [R24+UR9+0x6700], R56 ;  /* 0x0067003818007988 */ /* 0x0001e20008000409 */
[----:B------:R-:W-:Y:S02]  /*5900*/  IMAD R63, R5, UR4, RZ ;  /* 0x00000004053f7c24 */ /* 0x000fe4000f8e02ff */
[----:B------:R-:W-:Y:S01]  /*5910*/  IMAD R65, R6, UR4, RZ ;  /* 0x0000000406417c24 */ /* 0x000fe2000f8e02ff */
[----:B------:R-:W4:Y:S01]  /*5920*/  LDL.LU R3, [R1+0x614] ;  /* 0x0006140001037983 */ /* 0x000f220000300800 */
[----:B------:R-:W-:Y:S02]  /*5930*/  IMAD R67, R7, UR4, RZ ;  /* 0x0000000407437c24 */ /* 0x000fe4000f8e02ff */
[----:B------:R-:W-:Y:S01]  /*5940*/  IMAD R69, R8, UR4, RZ ;  /* 0x0000000408457c24 */ /* 0x000fe2000f8e02ff */
[----:B------:R-:W5:Y:S01]  /*5950*/  LDL.LU R4, [R1+0x610] ;  /* 0x0006100001047983 */ /* 0x000f620000300800 */
[----:B------:R-:W-:-:S02]  /*5960*/  IMAD R71, R9, UR4, RZ ;  /* 0x0000000409477c24 */ /* 0x000fc4000f8e02ff */
[----:B------:R-:W-:Y:S01]  /*5970*/  IMAD R73, R10, UR4, RZ ;  /* 0x000000040a497c24 */ /* 0x000fe2000f8e02ff */
[----:B------:R-:W5:Y:S01]  /*5980*/  LDL.LU R5, [R1+0x60c] ;  /* 0x00060c0001057983 */ /* 0x000f620000300800 */
[----:B------:R-:W-:Y:S02]  /*5990*/  IMAD R75, R11, UR4, RZ ;  /* 0x000000040b4b7c24 */ /* 0x000fe4000f8e02ff */
[----:B------:R-:W-:Y:S01]  /*59a0*/  IMAD R79, R13, UR4, RZ ;  /* 0x000000040d4f7c24 */ /* 0x000fe2000f8e02ff */
[----:B------:R-:W5:Y:S01]  /*59b0*/  LDL.LU R6, [R1+0x608] ;  /* 0x0006080001067983 */ /* 0x000f620000300800 */
[----:B------:R-:W-:Y:S02]  /*59c0*/  IMAD R81, R14, UR4, RZ ;  /* 0x000000040e517c24 */ /* 0x000fe4000f8e02ff */
[----:B------:R-:W-:Y:S01]  /*59d0*/  IMAD R27, R27, UR4, RZ ;  /* 0x000000041b1b7c24 */ /* 0x000fe2000f8e02ff */
[----:B------:R-:W5:Y:S04]  /*59e0*/  LDL.LU R7, [R1+0x604] ;  /* 0x0006040001077983 */ /* 0x000f680000300800 */
[----:B------:R-:W5:Y:S04]  /*59f0*/  LDL.LU R8, [R1+0x600] ;  /* 0x0006000001087983 */ /* 0x000f680000300800 */
[----:B------:R-:W5:Y:S04]  /*5a00*/  LDL.LU R9, [R1+0x5fc] ;  /* 0x0005fc0001097983 */ /* 0x000f680000300800 */
[----:B------:R-:W5:Y:S04]  /*5a10*/  LDL.LU R10, [R1+0x5f8] ;  /* 0x0005f800010a7983 */ /* 0x000f680000300800 */
[----:B------:R-:W5:Y:S04]  /*5a20*/  LDL.LU R11, [R1+0x5f4] ;  /* 0x0005f400010b7983 */ /* 0x000f680000300800 */
[----:B---3--:R-:W-:Y:S04]  /*5a30*/  STS.U16 [R24+UR9+0xb00], R16 ;  /* 0x000b001018007988 */ /* 0x008fe80008000409 */
[----:B------:R-:W-:Y:S04]  /*5a40*/  STS.U16 [R24+UR9+0x2b00], R91 ;  /* 0x002b005b18007988 */ /* 0x000fe80008000409 */
[----:B--2---:R-:W-:Y:S04]  /*5a50*/  STS.U16 [R24+UR9+0x4b00], R90 ;  /* 0x004b005a18007988 */ /* 0x004fe80008000409 */
[----:B------:R-:W-:Y:S04]  /*5a60*/  STS.U16 [R24+UR9+0x6b00], R89 ;  /* 0x006b005918007988 */ /* 0x000fe80008000409 */
[----:B------:R-:W-:Y:S01]  /*5a70*/  STS.U16 [R24+UR9+0xf00], R88 ;  /* 0x000f005818007988 */ /* 0x000fe20008000409 */
[----:B----4-:R-:W-:-:S02]  /*5a80*/  IMAD R53, R76, UR4, RZ ;  /* 0x000000044c357c24 */ /* 0x010fc4000f8e02ff */
[----:B------:R-:W-:Y:S02]  /*5a90*/  IMAD R55, R77, UR4, RZ ;  /* 0x000000044d377c24 */ /* 0x000fe4000f8e02ff */
[----:B------:R-:W-:Y:S02]  /*5aa0*/  IMAD R57, R78, UR4, RZ ;  /* 0x000000044e397c24 */ /* 0x000fe4000f8e02ff */
[----:B------:R-:W-:-:S05]  /*5ab0*/  IMAD R83, R15, R93, RZ ;  /* 0x0000005d0f537224 */ /* 0x000fca00078e02ff */
[----:B------:R-:W-:-:S04]  /*5ac0*/  LEA R82, P0, R83, UR14, 0x1 ;  /* 0x0000000e53527c11 */ /* 0x000fc8000f8008ff */
[----:B------:R-:W-:Y:S02]  /*5ad0*/  LEA.HI.X.SX32 R83, R83, UR15, 0x1, P0 ;  /* 0x0000000f53537c11 */ /* 0x000fe400080f0eff */
[-C--:B------:R-:W-:Y:S02]  /*5ae0*/  LEA R52, P0, R53, R82.reuse, 0x1 ;  /* 0x0000005235347211 */ /* 0x080fe400078008ff */
[-C--:B------:R-:W-:Y:S02]  /*5af0*/  LEA R54, P4, R55, R82.reuse, 0x1 ;  /* 0x0000005237367211 */ /* 0x080fe400078808ff */
[----:B0-----:R-:W-:Y:S02]  /*5b00*/  LEA R56, P5, R57, R82, 0x1 ;  /* 0x0000005239387211 */ /* 0x001fe400078a08ff */
[-C--:B------:R-:W-:Y:S02]  /*5b10*/  LEA.HI.X.SX32 R53, R53, R83.reuse, 0x1, P0 ;  /* 0x0000005335357211 */ /* 0x080fe400000f0eff */
[----:B------:R-:W-:-:S02]  /*5b20*/  LEA.HI.X.SX32 R55, R55, R83, 0x1, P4 ;  /* 0x0000005337377211 */ /* 0x000fc400020f0eff */
[-C--:B------:R-:W-:Y:S02]  /*5b30*/  LEA.HI.X.SX32 R57, R57, R83.reuse, 0x1, P5 ;  /* 0x0000005339397211 */ /* 0x080fe400028f0eff */
[-C--:B------:R-:W-:Y:S02]  /*5b40*/  LEA R58, P0, R59, R82.reuse, 0x1 ;  /* 0x000000523b3a7211 */ /* 0x080fe400078008ff */
[-C--:B------:R-:W-:Y:S02]  /*5b50*/  LEA R60, P4, R61, R82.reuse, 0x1 ;  /* 0x000000523d3c7211 */ /* 0x080fe400078808ff */
[----:B------:R-:W-:Y:S02]  /*5b60*/  LEA R62, P5, R63, R82, 0x1 ;  /* 0x000000523f3e7211 */ /* 0x000fe400078a08ff */
[-C--:B------:R-:W-:Y:S02]  /*5b70*/  LEA.HI.X.SX32 R59, R59, R83.reuse, 0x1, P0 ;  /* 0x000000533b3b7211 */ /* 0x080fe400000f0eff */
[----:B------:R-:W-:-:S02]  /*5b80*/  LEA.HI.X.SX32 R61, R61, R83, 0x1, P4 ;  /* 0x000000533d3d7211 */ /* 0x000fc400020f0eff */
[-C--:B------:R-:W-:Y:S02]  /*5b90*/  LEA.HI.X.SX32 R63, R63, R83.reuse, 0x1, P5 ;  /* 0x000000533f3f7211 */ /* 0x080fe400028f0eff */
[-C--:B------:R-:W-:Y:S02]  /*5ba0*/  LEA R64, P0, R65, R82.reuse, 0x1 ;  /* 0x0000005241407211 */ /* 0x080fe400078008ff */
[-C--:B------:R-:W-:Y:S02]  /*5bb0*/  LEA R66, P4, R67, R82.reuse, 0x1 ;  /* 0x0000005243427211 */ /* 0x080fe400078808ff */
[----:B------:R-:W-:Y:S01]  /*5bc0*/  LEA R68, P5, R69, R82, 0x1 ;  /* 0x0000005245447211 */ /* 0x000fe200078a08ff */
[----:B------:R-:W-:Y:S01]  /*5bd0*/  IMAD R77, R12, UR4, RZ ;  /* 0x000000040c4d7c24 */ /* 0x000fe2000f8e02ff */
[-C--:B------:R-:W-:Y:S01]  /*5be0*/  LEA.HI.X.SX32 R65, R65, R83.reuse, 0x1, P0 ;  /* 0x0000005341417211 */ /* 0x080fe200000f0eff */
[----:B------:R-:W-:Y:S01]  /*5bf0*/  STS.U16 [R24+UR9+0x2f00], R87 ;  /* 0x002f005718007988 */ /* 0x000fe20008000409 */
[----:B------:R-:W-:-:S02]  /*5c00*/  LEA.HI.X.SX32 R67, R67, R83, 0x1, P4 ;  /* 0x0000005343437211 */ /* 0x000fc400020f0eff */
[-C--:B------:R-:W-:Y:S01]  /*5c10*/  LEA.HI.X.SX32 R69, R69, R83.reuse, 0x1, P5 ;  /* 0x0000005345457211 */ /* 0x080fe200028f0eff */
[----:B------:R-:W5:Y:S01]  /*5c20*/  LDL.LU R12, [R1+0x5f0] ;  /* 0x0005f000010c7983 */ /* 0x000f620000300800 */
[-C--:B------:R-:W-:Y:S02]  /*5c30*/  LEA R70, P0, R71, R82.reuse, 0x1 ;  /* 0x0000005247467211 */ /* 0x080fe400078008ff */
[-C--:B------:R-:W-:Y:S01]  /*5c40*/  LEA R72, P4, R73, R82.reuse, 0x1 ;  /* 0x0000005249487211 */ /* 0x080fe200078808ff */
[----:B------:R-:W-:Y:S01]  /*5c50*/  STS.U16 [R24+UR9+0x4f00], R86 ;  /* 0x004f005618007988 */ /* 0x000fe20008000409 */
[----:B------:R-:W-:Y:S02]  /*5c60*/  LEA R74, P5, R75, R82, 0x1 ;  /* 0x000000524b4a7211 */ /* 0x000fe400078a08ff */
[-C--:B------:R-:W-:Y:S01]  /*5c70*/  LEA.HI.X.SX32 R71, R71, R83.reuse, 0x1, P0 ;  /* 0x0000005347477211 */ /* 0x080fe200000f0eff */
[----:B------:R-:W5:Y:S01]  /*5c80*/  LDL.LU R13, [R1+0x5ec] ;  /* 0x0005ec00010d7983 */ /* 0x000f620000300800 */
[----:B------:R-:W-:-:S02]  /*5c90*/  LEA.HI.X.SX32 R73, R73, R83, 0x1, P4 ;  /* 0x0000005349497211 */ /* 0x000fc400020f0eff */
[-C--:B------:R-:W-:Y:S01]  /*5ca0*/  LEA.HI.X.SX32 R75, R75, R83.reuse, 0x1, P5 ;  /* 0x000000534b4b7211 */ /* 0x080fe200028f0eff */
[----:B------:R0:W-:Y:S01]  /*5cb0*/  STS.U16 [R24+UR9+0x6f00], R85 ;  /* 0x006f005518007988 */ /* 0x0001e20008000409 */
[-C--:B------:R-:W-:Y:S02]  /*5cc0*/  LEA R76, P0, R77, R82.reuse, 0x1 ;  /* 0x000000524d4c7211 */ /* 0x080fe400078008ff */
[-C--:B------:R-:W-:Y:S01]  /*5cd0*/  LEA R78, P4, R79, R82.reuse, 0x1 ;  /* 0x000000524f4e7211 */ /* 0x080fe200078808ff */
[----:B------:R-:W5:Y:S01]  /*5ce0*/  LDL.LU R14, [R1+0x5e8] ;  /* 0x0005e800010e7983 */ /* 0x000f620000300800 */
[-C--:B------:R-:W-:Y:S02]  /*5cf0*/  LEA R80, P5, R81, R82.reuse, 0x1 ;  /* 0x0000005251507211 */ /* 0x080fe400078a08ff */
[----:B------:R-:W-:Y:S02]  /*5d00*/  LEA R82, P6, R27, R82, 0x1 ;  /* 0x000000521b527211 */ /* 0x000fe400078c08ff */
[----:B------:R-:W-:-:S02]  /*5d10*/  LEA.HI.X.SX32 R77, R77, R83, 0x1, P0 ;  /* 0x000000534d4d7211 */ /* 0x000fc400000f0eff */
[-C--:B------:R-:W-:Y:S02]  /*5d20*/  LEA.HI.X.SX32 R79, R79, R83.reuse, 0x1, P4 ;  /* 0x000000534f4f7211 */ /* 0x080fe400020f0eff */
[-C--:B------:R-:W-:Y:S02]  /*5d30*/  LEA.HI.X.SX32 R81, R81, R83.reuse, 0x1, P5 ;  /* 0x0000005351517211 */ /* 0x080fe400028f0eff */
[----:B------:R-:W-:Y:S01]  /*5d40*/  LEA.HI.X.SX32 R83, R27, R83, 0x1, P6 ;  /* 0x000000531b537211 */ /* 0x000fe200030f0eff */
[----:B------:R-:W-:Y:S01]  /*5d50*/  VIADD R27, R84, 0x1f ;  /* 0x0000001f541b7836 */ /* 0x000fe20000000000 */
[----:B0-----:R-:W-:-:S04]  /*5d60*/  LOP3.LUT R24, R2, 0x70, RZ, 0x3c, !PT ;  /* 0x0000007002187812 */ /* 0x001fc800078e3cff */
[----:B------:R-:W-:Y:S01]  /*5d70*/  ISETP.GT.AND P0, PT, R27, 0x1f, PT ;  /* 0x0000001f1b00780c */ /* 0x000fe20003f04270 */
[----:B------:R-:W-:Y:S03]  /*5d80*/  STL [R1+0x554], R27 ;  /* 0x0005541b01007387 */ /* 0x000fe60000100800 */
[----:B------:R-:W-:Y:S01]  /*5d90*/  ISETP.LT.AND P0, PT, R15, R84, P0 ;  /* 0x000000540f00720c */ /* 0x000fe20000701270 */
[----:B------:R0:W-:Y:S04]  /*5da0*/  STS.U16 [R24+UR9+0x380], R17 ;  /* 0x0003801118007988 */ /* 0x0001e80008000409 */
[----:B------:R-:W5:Y:S04]  /*5db0*/  LDL.LU R15, [R1+0x5e4] ;  /* 0x0005e400010f7983 */ /* 0x000f680000300800 */
[----:B------:R-:W5:Y:S04]  /*5dc0*/  LDL.LU R16, [R1+0x5e0] ;  /* 0x0005e00001107983 */ /* 0x000f680000300800 */
[----:B0-----:R-:W5:Y:S04]  /*5dd0*/  LDL.LU R17, [R1+0x5dc] ;  /* 0x0005dc0001117983 */ /* 0x001f680000300800 */
[----:B------:R0:W-:Y:S04]  /*5de0*/  STS.U16 [R24+UR9+0x2380], R19 ;  /* 0x0023801318007988 */ /* 0x0001e80008000409 */
[----:B------:R1:W-:Y:S04]  /*5df0*/  STS.U16 [R24+UR9+0x4380], R18 ;  /* 0x0043801218007988 */ /* 0x0003e80008000409 */
[----:B------:R2:W-:Y:S04]  /*5e00*/  STS.U16 [R24+UR9+0x6380], R21 ;  /* 0x0063801518007988 */ /* 0x0005e80008000409 */
[----:B0-----:R-:W3:Y:S04]  /*5e10*/  LDL.LU R19, [R1+0x5d8] ;  /* 0x0005d80001137983 */ /* 0x001ee80000300800 */
[----:B-1----:R-:W5:Y:S04]  /*5e20*/  LDL.LU R18, [R1+0x5d4] ;  /* 0x0005d40001127983 */ /* 0x002f680000300800 */
[----:B--2---:R-:W2:Y:S04]  /*5e30*/  LDL.LU R21, [R1+0x5d0] ;  /* 0x0005d00001157983 */ /* 0x004ea80000300800 */
[----:B------:R0:W-:Y:S04]  /*5e40*/  STS.U16 [R24+UR9+0x780], R20 ;  /* 0x0007801418007988 */ /* 0x0001e80008000409 */
[----:B------:R1:W-:Y:S04]  /*5e50*/  STS.U16 [R24+UR9+0x2780], R23 ;  /* 0x0027801718007988 */ /* 0x0003e80008000409 */
[----:B0-----:R-:W4:Y:S04]  /*5e60*/  LDL.LU R20, [R1+0x5cc] ;  /* 0x0005cc0001147983 */ /* 0x001f280000300800 */
[----:B-1----:R-:W3:Y:S04]  /*5e70*/  LDL.LU R23, [R1+0x5c8] ;  /* 0x0005c80001177983 */ /* 0x002ee80000300800 */
[----:B------:R0:W-:Y:S04]  /*5e80*/  STS.U16 [R24+UR9+0x4780], R22 ;  /* 0x0047801618007988 */ /* 0x0001e80008000409 */
[----:B------:R1:W-:Y:S04]  /*5e90*/  STS.U16 [R24+UR9+0x6780], R25 ;  /* 0x0067801918007988 */ /* 0x0003e80008000409 */
[----:B------:R1:W-:Y:S04]  /*5ea0*/  STS.U16 [R24+UR9+0xb80], R26 ;  /* 0x000b801a18007988 */ /* 0x0003e80008000409 */
[----:B0-----:R-:W3:Y:S04]  /*5eb0*/  LDL.LU R22, [R1+0x5c4] ;  /* 0x0005c40001167983 */ /* 0x001ee80000300800 */
[----:B-1----:R-:W3:Y:S04]  /*5ec0*/  LDL.LU R25, [R1+0x5c0] ;  /* 0x0005c00001197983 */ /* 0x002ee80000300800 */
[----:B------:R-:W3:Y:S04]  /*5ed0*/  LDL.LU R26, [R1+0x5bc] ;  /* 0x0005bc00011a7983 */ /* 0x000ee80000300800 */
[----:B------:R0:W-:Y:S04]  /*5ee0*/  STS.U16 [R24+UR9+0x2b80], R0 ;  /* 0x002b800018007988 */ /* 0x0001e80008000409 */
[----:B0-----:R-:W3:Y:S01]  /*5ef0*/  LDL.LU R0, [R1+0x5b8] ;  /* 0x0005b80001007983 */ /* 0x001ee20000300800 */
[----:B------:R-:W-:-:S02]  /*5f00*/  IMAD R91, R92, 0x17, RZ ;  /* 0x000000175c5b7824 */ /* 0x000fc400078e02ff */
[----:B------:R-:W-:Y:S02]  /*5f10*/  IMAD R90, R92, 0x1f, RZ ;  /* 0x0000001f5c5a7824 */ /* 0x000fe400078e02ff */
[----:B------:R-:W-:-:S04]  /*5f20*/  IMAD.WIDE R88, R91, 0x2, R30 ;  /* 0x000000025b587825 */ /* 0x000fc800078e021e */
[----:B------:R-:W-:Y:S01]  /*5f30*/  IMAD.WIDE R86, R91, 0x2, R28 ;  /* 0x000000025b567825 */ /* 0x000fe200078e021c */
[----:B------:R0:W-:Y:S03]  /*5f40*/  STL.64 [R1+0x48], R88 ;  /* 0x0000485801007387 */ /* 0x0001e60000100a00 */
[----:B------:R-:W-:Y:S01]  /*5f50*/  IMAD.WIDE R84, R90, 0x2, R34 ;  /* 0x000000025a547825 */ /* 0x000fe200078e0222 */
[----:B------:R1:W-:Y:S01]  /*5f60*/  STL.64 [R1+0x40], R86 ;  /* 0x0000405601007387 */ /* 0x0003e20000100a00 */
[----:B--2---:R-:W-:-:S06]  /*5f70*/  PRMT R21, RZ, 0x7610, R21 ;  /* 0x00007610ff157816 */ /* 0x004fcc0000000015 */
[----:B------:R0:W2:Y:S01]  /*5f80*/  @P3 LDG.E.U16 R21, desc[UR22][R88.64] ;  /* 0x0000001658153981 */ /* 0x0000a2000c1e1500 */
[----:B----4-:R-:W-:Y:S02]  /*5f90*/  PRMT R20, RZ, 0x7610, R20 ;  /* 0x00007610ff147816 */ /* 0x010fe40000000014 */
[----:B---3--:R-:W-:-:S04]  /*5fa0*/  PRMT R23, RZ, 0x7610, R23 ;  /* 0x00007610ff177816 */ /* 0x008fc80000000017 */
[----:B------:R1:W3:Y:S01]  /*5fb0*/  @P3 LDG.E.U16 R20, desc[UR22][R86.64] ;  /* 0x0000001656143981 */ /* 0x0002e2000c1e1500 */
[----:B0-----:R-:W-:-:S03]  /*5fc0*/  IMAD.WIDE R88, R90, 0x2, R30 ;  /* 0x000000025a587825 */ /* 0x001fc600078e021e */
[----:B------:R-:W4:Y:S01]  /*5fd0*/  @!P2 LDG.E.U16 R23, desc[UR22][R84.64] ;  /* 0x000000165417a981 */ /* 0x000f22000c1e1500 */
[----:B-1----:R-:W-:Y:S01]  /*5fe0*/  IMAD.WIDE R86, R90, 0x2, R32 ;  /* 0x000000025a567825 */ /* 0x002fe200078e0220 */
[----:B------:R-:W-:-:S03]  /*5ff0*/  PRMT R22, RZ, 0x7610, R22 ;  /* 0x00007610ff167816 */ /* 0x000fc60000000016 */
[----:B------:R-:W-:Y:S01]  /*6000*/  IMAD.WIDE R90, R90, 0x2, R28 ;  /* 0x000000025a5a7825 */ /* 0x000fe200078e021c */
[----:B------:R-:W-:Y:S02]  /*6010*/  PRMT R25, RZ, 0x7610, R25 ;  /* 0x00007610ff197816 */ /* 0x000fe40000000019 */
[----:B------:R-:W4:Y:S01]  /*6020*/  @!P2 LDG.E.U16 R22, desc[UR22][R86.64] ;  /* 0x000000165616a981 */ /* 0x000f22000c1e1500 */
[----:B------:R-:W-:-:S03]  /*6030*/  PRMT R26, RZ, 0x7610, R26 ;  /* 0x00007610ff1a7816 */ /* 0x000fc6000000001a */
[----:B------:R-:W4:Y:S04]  /*6040*/  @!P2 LDG.E.U16 R25, desc[UR22][R88.64] ;  /* 0x000000165819a981 */ /* 0x000f28000c1e1500 */
[----:B------:R-:W4:Y:S01]  /*6050*/  @!P2 LDG.E.U16 R26, desc[UR22][R90.64] ;  /* 0x000000165a1aa981 */ /* 0x000f22000c1e1500 */
[----:B------:R-:W-:-:S06]  /*6060*/  PRMT R0, RZ, 0x7610, R0 ;  /* 0x00007610ff007816 */ /* 0x000fcc0000000000 */
[----:B------:R-:W4:Y:S04]  /*6070*/  @P0 LDG.E.U16 R0, desc[UR22][R52.64] ;  /* 0x0000001634000981 */ /* 0x000f28000c1e1500 */
[----:B--2---:R0:W-:Y:S04]  /*6080*/  STS.U16 [R24+UR9+0x4b80], R21 ;  /* 0x004b801518007988 */ /* 0x0041e80008000409 */
[----:B0-----:R-:W2:Y:S04]  /*6090*/  LDL.LU R21, [R1+0x5b4] ;  /* 0x0005b40001157983 */ /* 0x001ea80000300800 */
[----:B---3--:R0:W-:Y:S04]  /*60a0*/  STS.U16 [R24+UR9+0x6b80], R20 ;  /* 0x006b801418007988 */ /* 0x0081e80008000409 */
[----:B----4-:R1:W-:Y:S04]  /*60b0*/  STS.U16 [R24+UR9+0xf80], R23 ;  /* 0x000f801718007988 */ /* 0x0103e80008000409 */
[----:B0-----:R-:W3:Y:S04]  /*60c0*/  LDL.LU R20, [R1+0x5b0] ;  /* 0x0005b00001147983 */ /* 0x001ee80000300800 */
[----:B-1----:R-:W4:Y:S04]  /*60d0*/  LDL.LU R23, [R1+0x5ac] ;  /* 0x0005ac0001177983 */ /* 0x002f280000300800 */
[----:B------:R0:W-:Y:S04]  /*60e0*/  STS.U16 [R24+UR9+0x2f80], R22 ;  /* 0x002f801618007988 */ /* 0x0001e80008000409 */
[----:B------:R1:W-:Y:S04]  /*60f0*/  STS.U16 [R24+UR9+0x4f80], R25 ;  /* 0x004f801918007988 */ /* 0x0003e80008000409 */
[----:B------:R1:W-:Y:S04]  /*6100*/  STS.U16 [R24+UR9+0x6f80], R26 ;  /* 0x006f801a18007988 */ /* 0x0003e80008000409 */
[----:B0-----:R-:W2:Y:S04]  /*6110*/  LDL.LU R22, [R1+0x5a8] ;  /* 0x0005a80001167983 */ /* 0x001ea80000300800 */
[----:B-1----:R-:W2:Y:S04]  /*6120*/  LDL.LU R25, [R1+0x5a4] ;  /* 0x0005a40001197983 */ /* 0x002ea80000300800 */
[----:B------:R-:W2:Y:S04]  /*6130*/  LDL.LU R24, [R1+0x5a0] ;  /* 0x0005a00001187983 */ /* 0x000ea80000300800 */
[----:B------:R-:W2:Y:S04]  /*6140*/  LDL.LU R26, [R1+0x59c] ;  /* 0x00059c00011a7983 */ /* 0x000ea80000300800 */
[----:B------:R0:W-:Y:S04]  /*6150*/  STS.U16 [R3+UR9+0x10000], R0 ;  /* 0x0100000003007988 */ /* 0x0001e80008000409 */
[----:B0-----:R-:W2:Y:S01]  /*6160*/  LDL.LU R0, [R1+0x598] ;  /* 0x0005980001007983 */ /* 0x001ea20000300800 */
[----:B---3--:R-:W-:-:S02]  /*6170*/  PRMT R20, RZ, 0x7610, R20 ;  /* 0x00007610ff147816 */ /* 0x008fc40000000014 */
[----:B----4-:R-:W-:-:S04]  /*6180*/  PRMT R23, RZ, 0x7610, R23 ;  /* 0x00007610ff177816 */ /* 0x010fc80000000017 */
[----:B------:R-:W3:Y:S04]  /*6190*/  @P0 LDG.E.U16 R20, desc[UR22][R56.64] ;  /* 0x0000001638140981 */ /* 0x000ee8000c1e1500 */
[----:B------:R-:W4:Y:S01]  /*61a0*/  @P0 LDG.E.U16 R23, desc[UR22][R60.64] ;  /* 0x000000163c170981 */ /* 0x000f22000c1e1500 */
[----:B--2---:R-:W-:Y:S02]  /*61b0*/  PRMT R22, RZ, 0x7610, R22 ;  /* 0x00007610ff167816 */ /* 0x004fe40000000016 */
[----:B------:R-:W-:-:S04]  /*61c0*/  PRMT R25, RZ, 0x7610, R25 ;  /* 0x00007610ff197816 */ /* 0x000fc80000000019 */
[----:B------:R-:W2:Y:S01]  /*61d0*/  @P0 LDG.E.U16 R22, desc[UR22][R64.64] ;  /* 0x0000001640160981 */ /* 0x000ea2000c1e1500 */
[----:B------:R-:W-:-:S03]  /*61e0*/  PRMT R24, RZ, 0x7610, R24 ;  /* 0x00007610ff187816 */ /* 0x000fc60000000018 */
[----:B------:R-:W2:Y:S04]  /*61f0*/  @P0 LDG.E.U16 R25, desc[UR22][R68.64] ;  /* 0x0000001644190981 */ /* 0x000ea8000c1e1500 */
[----:B------:R-:W2:Y:S01]  /*6200*/  @P0 LDG.E.U16 R24, desc[UR22][R72.64] ;  /* 0x0000001648180981 */ /* 0x000ea2000c1e1500 */
[----:B------:R-:W-:-:S06]  /*6210*/  PRMT R0, RZ, 0x7610, R0 ;  /* 0x00007610ff007816 */ /* 0x000fcc0000000000 */
[----:B------:R-:W2:Y:S04]  /*6220*/  @P0 LDG.E.U16 R0, desc[UR22][R76.64] ;  /* 0x000000164c000981 */ /* 0x000ea8000c1e1500 */
[----:B---3--:R0:W-:Y:S04]  /*6230*/  STS.U16 [R3+UR9+0x10200], R20 ;  /* 0x0102001403007988 */ /* 0x0081e80008000409 */
[----:B----4-:R1:W-:Y:S04]  /*6240*/  STS.U16 [R3+UR9+0x10400], R23 ;  /* 0x0104001703007988 */ /* 0x0103e80008000409 */
[----:B0-----:R-:W3:Y:S04]  /*6250*/  LDL.LU R20, [R1+0x594] ;  /* 0x0005940001147983 */ /* 0x001ee80000300800 */
[----:B-1----:R-:W4:Y:S04]  /*6260*/  LDL.LU R23, [R1+0x590] ;  /* 0x0005900001177983 */ /* 0x002f280000300800 */
[----:B--2---:R0:W-:Y:S04]  /*6270*/  STS.U16 [R3+UR9+0x10600], R22 ;  /* 0x0106001603007988 */ /* 0x0041e80008000409 */
[----:B------:R1:W-:Y:S04]  /*6280*/  STS.U16 [R3+UR9+0x10800], R25 ;  /* 0x0108001903007988 */ /* 0x0003e80008000409 */
[----:B------:R2:W-:Y:S04]  /*6290*/  STS.U16 [R3+UR9+0x10a00], R24 ;  /* 0x010a001803007988 */ /* 0x0005e80008000409 */
[----:B0-----:R-:W4:Y:S04]  /*62a0*/  LDL.LU R22, [R1+0x58c] ;  /* 0x00058c0001167983 */ /* 0x001f280000300800 */
[----:B-1----:R-:W4:Y:S04]  /*62b0*/  LDL.LU R25, [R1+0x588] ;  /* 0x0005880001197983 */ /* 0x002f280000300800 */
[----:B--2---:R-:W2:Y:S04]  /*62c0*/  LDL.LU R24, [R1+0x584] ;  /* 0x0005840001187983 */ /* 0x004ea80000300800 */
[----:B------:R0:W-:Y:S04]  /*62d0*/  STS.U16 [R3+UR9+0x10c00], R0 ;  /* 0x010c000003007988 */ /* 0x0001e80008000409 */
[----:B0-----:R-:W2:Y:S01]  /*62e0*/  LDL.LU R0, [R1+0x580] ;  /* 0x0005800001007983 */ /* 0x001ea20000300800 */
[----:B------:R-:W-:-:S02]  /*62f0*/  PRMT R26, RZ, 0x7610, R26 ;  /* 0x00007610ff1a7816 */ /* 0x000fc4000000001a */
[----:B------:R-:W-:Y:S02]  /*6300*/  PRMT R19, RZ, 0x7610, R19 ;  /* 0x00007610ff137816 */ /* 0x000fe40000000013 */
[----:B------:R-:W-:Y:S02]  /*6310*/  PRMT R21, RZ, 0x7610, R21 ;  /* 0x00007610ff157816 */ /* 0x000fe40000000015 */
[----:B------:R-:W2:Y:S04]  /*6320*/  @P0 LDG.E.U16 R26, desc[UR22][R80.64] ;  /* 0x00000016501a0981 */ /* 0x000ea8000c1e1500 */
[----:B------:R-:W2:Y:S04]  /*6330*/  @P0 LDG.E.U16 R19, desc[UR22][R54.64] ;  /* 0x0000001636130981 */ /* 0x000ea8000c1e1500 */
[----:B------:R-:W2:Y:S01]  /*6340*/  @P0 LDG.E.U16 R21, desc[UR22][R62.64] ;  /* 0x000000163e150981 */ /* 0x000ea2000c1e1500 */
[----:B---3--:R-:W-:-:S02]  /*6350*/  PRMT R20, RZ, 0x7610, R20 ;  /* 0x00007610ff147816 */ /* 0x008fc40000000014 */
[----:B----4-:R-:W-:-:S04]  /*6360*/  PRMT R23, RZ, 0x7610, R23 ;  /* 0x00007610ff177816 */ /* 0x010fc80000000017 */
[----:B------:R-:W3:Y:S04]  /*6370*/  @P0 LDG.E.U16 R20, desc[UR22][R58.64] ;  /* 0x000000163a140981 */ /* 0x000ee8000c1e1500 */
[----:B------:R-:W4:Y:S01]  /*6380*/  @P0 LDG.E.U16 R23, desc[UR22][R70.64] ;  /* 0x0000001646170981 */ /* 0x000f22000c1e1500 */
[----:B------:R-:W-:Y:S02]  /*6390*/  PRMT R22, RZ, 0x7610, R22 ;  /* 0x00007610ff167816 */ /* 0x000fe40000000016 */
[----:B------:R-:W-:-:S04]  /*63a0*/  PRMT R25, RZ, 0x7610, R25 ;  /* 0x00007610ff197816 */ /* 0x000fc80000000019 */
[----:B------:R-:W4:Y:S01]  /*63b0*/  @P0 LDG.E.U16 R22, desc[UR22][R66.64] ;  /* 0x0000001642160981 */ /* 0x000f22000c1e1500 */
[----:B--2---:R-:W-:-:S03]  /*63c0*/  PRMT R24, RZ, 0x7610, R24 ;  /* 0x00007610ff187816 */ /* 0x004fc60000000018 */
[----:B------:R-:W2:Y:S04]  /*63d0*/  @P0 LDG.E.U16 R25, desc[UR22][R78.64] ;  /* 0x000000164e190981 */ /* 0x000ea8000c1e1500 */
[----:B------:R-:W2:Y:S01]  /*63e0*/  @P0 LDG.E.U16 R24, desc[UR22][R74.64] ;  /* 0x000000164a180981 */ /* 0x000ea2000c1e1500 */
[----:B------:R-:W-:-:S06]  /*63f0*/  PRMT R0, RZ, 0x7610, R0 ;  /* 0x00007610ff007816 */ /* 0x000fcc0000000000 */
[----:B------:R-:W2:Y:S04]  /*6400*/  @P0 LDG.E.U16 R0, desc[UR22][R82.64] ;  /* 0x0000001652000981 */ /* 0x000ea8000c1e1500 */
[----:B------:R0:W-:Y:S02]  /*6410*/  STS.U16 [R3+UR9+0x10e00], R26 ;  /* 0x010e001a03007988 */ /* 0x0001e40008000409 */
[----:B0-----:R-:W-:-:S05]  /*6420*/  LOP3.LUT R26, R3, 0x20, RZ, 0x3c, !PT ;  /* 0x00000020031a7812 */ /* 0x001fca00078e3cff */
[----:B------:R0:W-:Y:S01]  /*6430*/  STS.U16 [R26+UR9+0x10100], R19 ;  /* 0x010100131a007988 */ /* 0x0001e20008000409 */
[----:B------:R-:W-:-:S03]  /*6440*/  ISETP.NE.U32.AND P0, PT, RZ, UR6, PT ;  /* 0x00000006ff007c0c */ /* 0x000fc6000bf05070 */
[----:B0-----:R0:W5:Y:S01]  /*6450*/  LDL.LU R19, [R1+0x57c] ;  /* 0x00057c0001137983 */ /* 0x0011620000300800 */
[----:B------:R-:W-:-:S03]  /*6460*/  ISETP.LT.OR P2, PT, R27, 0x20, P0 ;  /* 0x000000201b00780c */ /* 0x000fc60000741670 */
[----:B---3--:R1:W-:Y:S04]  /*6470*/  STS.U16 [R26+UR9+0x10300], R20 ;  /* 0x010300141a007988 */ /* 0x0083e80008000409 */
[----:B------:R3:W-:Y:S04]  /*6480*/  STS.U16 [R26+UR9+0x10500], R21 ;  /* 0x010500151a007988 */ /* 0x0007e80008000409 */
[----:B-1----:R0:W5:Y:S04]  /*6490*/  LDL.LU R20, [R1+0x578] ;  /* 0x0005780001147983 */ /* 0x0021680000300800 */
[----:B---3--:R0:W5:Y:S04]  /*64a0*/  LDL.LU R21, [R1+0x574] ;  /* 0x0005740001157983 */ /* 0x0081680000300800 */
[----:B----4-:R1:W-:Y:S04]  /*64b0*/  STS.U16 [R26+UR9+0x10700], R22 ;  /* 0x010700161a007988 */ /* 0x0103e80008000409 */
[----:B------:R3:W-:Y:S04]  /*64c0*/  STS.U16 [R26+UR9+0x10900], R23 ;  /* 0x010900171a007988 */ /* 0x0007e80008000409 */
[----:B--2---:R2:W-:Y:S04]  /*64d0*/  STS.U16 [R26+UR9+0x10b00], R24 ;  /* 0x010b00181a007988 */ /* 0x0045e80008000409 */
[----:B------:R4:W-:Y:S04]  /*64e0*/  STS.U16 [R26+UR9+0x10d00], R25 ;  /* 0x010d00191a007988 */ /* 0x0009e80008000409 */
[----:B-1----:R0:W5:Y:S04]  /*64f0*/  LDL.LU R22, [R1+0x570] ;  /* 0x0005700001167983 */ /* 0x0021680000300800 */
[----:B---3--:R0:W5:Y:S04]  /*6500*/  LDL.LU R23, [R1+0x56c] ;  /* 0x00056c0001177983 */ /* 0x0081680000300800 */
[----:B------:R1:W-:Y:S04]  /*6510*/  STS.U16 [R26+UR9+0x10f00], R0 ;  /* 0x010f00001a007988 */ /* 0x0003e80008000409 */
[----:B--2---:R0:W5:Y:S04]  /*6520*/  LDL.LU R24, [R1+0x568] ;  /* 0x0005680001187983 */ /* 0x0041680000300800 */
[----:B----4-:R0:W5:Y:S01]  /*6530*/  LDL.LU R25, [R1+0x564] ;  /* 0x0005640001197983 */ /* 0x0101620000300800 */
[----:B-1----:R-:W-:-:S03]  /*6540*/  SHF.R.S32.HI R0, RZ, 0x1f, R27 ;  /* 0x0000001fff007819 */ /* 0x002fc6000001141b */
[----:B------:R0:W5:Y:S01]  /*6550*/  LDL.LU R26, [R1+0x560] ;  /* 0x00056000011a7983 */ /* 0x0001620000300800 */
[----:B------:R-:W-:-:S03]  /*6560*/  LEA.HI R0, R0, R27, RZ, 0x5 ;  /* 0x0000001b00007211 */ /* 0x000fc600078f28ff */
[----:B------:R0:W5:Y:S01]  /*6570*/  LDL.LU R27, [R1+0x55c] ;  /* 0x00055c00011b7983 */ /* 0x0001620000300800 */
[----:B------:R-:W-:Y:S01]  /*6580*/  SHF.R.S32.HI R0, RZ, 0x5, R0 ;  /* 0x00000005ff007819 */ /* 0x000fe20000011400 */
[----:B------:R1:W-:Y:S06]  /*6590*/  MEMBAR.ALL.CTA ;  /* 0x0000000000007992 */ /* 0x0003ec0000008000 */
[----:B-1----:R-:W1:Y:S01]  /*65a0*/  FENCE.VIEW.ASYNC.S ;  /* 0x00000000000073c6 */ /* 0x002e620000000000 */
[----:B------:R-:W-:-:S05]  /*65b0*/  VIMNMX R0, PT, PT, R0, 0x1, !PT ;  /* 0x0000000100007848 */ /* 0x000fca0007fe0100 */
[----:B------:R-:W-:-:S05]  /*65c0*/  VIADD R0, R0, 0xffffffff ;  /* 0xffffffff00007836 */ /* 0x000fca0000000000 */
[----:B------:R2:W-:Y:S01]  /*65d0*/  STL [R1+0x320], R0 ;  /* 0x0003200001007387 */ /* 0x0005e20000100800 */
[----:B-1----:R-:W-:Y:S01]  /*65e0*/  BAR.SYNC.DEFER_BLOCKING 0x0 ;  /* 0x0000000000007b1d */ /* 0x002fe20000010000 */
[----:B------:R-:W-:-:S05]  /*65f0*/  ISETP.NE.U32.AND P3, PT, R0, RZ, PT ;  /* 0x000000ff0000720c */ /* 0x000fca0003f65070 */
[----:B--2---:R0:W5:Y:S01]  /*6600*/  LDL.LU R0, [R1+0x558] ;  /* 0x0005580001007983 */ /* 0x0041620000300800 */
[----:B------:R-:W-:-:S04]  /*6610*/  UIADD3 UR4, UPT, UPT, UR9, 0x8000, URZ ;  /* 0x0000800009047890 */ /* 0x000fc8000fffe0ff */
[----:B------:R-:W-:-:S04]  /*6620*/  USHF.R.U32.HI UR4, URZ, 0x4, UR4 ;  /* 0x00000004ff047899 */ /* 0x000fc80008011604 */
[----:B------:R-:W-:-:S04]  /*6630*/  USGXT.U32 UR16, UR4, 0xe ;  /* 0x0000000e0410789a */ /* 0x000fc80008000000 */
[----:B------:R-:W-:Y:S01]  /*6640*/  UIADD3 UR18, UP1, UPT, UR16, 0x1000080, URZ ;  /* 0x0100008010127890 */ /* 0x000fe2000ff3e0ff */
[----:B------:R-:W-:-:S03]  /*6650*/  UMOV UR4, URZ ;  /* 0x000000ff00047c82 */ /* 0x000fc60008000000 */
[----:B------:R-:W-:Y:S01]  /*6660*/  UIADD3.X UR19, UPT, UPT, UR4, 0x40004040, URZ, UP1, !UPT ;  /* 0x4000404004137890 */ /* 0x000fe20008ffe4ff */
[----:B0-----:R-:W-:Y:S11]  /*6670*/  @P2 BRA `(.L_x_6) ;  /* 0x0000000000e02947 */ /* 0x001ff60003800000 */
[----:B------:R-:W-:Y:S02]  /*6680*/  USHF.R.U32.HI UR12, URZ, 0x4, UR9 ;  /* 0x00000004ff0c7899 */ /* 0x000fe40008011609 */
[----:B------:R-:W-:Y:S02]  /*6690*/  UIADD3 UR5, UPT, UPT, UR9, 0x10000, URZ ;  /* 0x0001000009057890 */ /* 0x000fe4000fffe0ff */
[----:B------:R-:W-:Y:S02]  /*66a0*/  USGXT.U32 UR12, UR12, 0xe ;  /* 0x0000000e0c0c789a */ /* 0x000fe40008000000 */
[----:B------:R-:W-:Y:S02]  /*66b0*/  USHF.R.U32.HI UR5, URZ, 0x4, UR5 ;  /* 0x00000004ff057899 */ /* 0x000fe40008011605 */
[----:B------:R-:W-:Y:S01]  /*66c0*/  UIADD3 UR38, UP1, UPT, UR12, 0x1000080, URZ ;  /* 0x010000800c267890 */ /* 0x000fe2000ff3e0ff */
[----:B------:R-:W-:Y:S01]  /*66d0*/  UMOV UR4, URZ ;  /* 0x000000ff00047c82 */ /* 0x000fe20008000000 */
[----:B------:R-:W-:-:S02]  /*66e0*/  USGXT.U32 UR6, UR5, 0xe ;  /* 0x0000000e0506789a */ /* 0x000fc40008000000 */
[----:B------:R-:W-:Y:S01]  /*66f0*/  UIADD3.X UR39, UPT, UPT, UR4, 0x40004040, URZ, UP1, !UPT ;  /* 0x4000404004277890 */ /* 0x000fe20008ffe4ff */
[----:B------:R-:W-:Y:S02]  /*6700*/  UMOV UR5, URZ ;  /* 0x000000ff00057c82 */ /* 0x000fe40008000000 */
[----:B------:R-:W-:Y:S01]  /*6710*/  UMOV UR4, UR11 ;  /* 0x0000000b00047c82 */ /* 0x000fe20008000000 */
[----:B------:R-:W-:Y:S01]  /*6720*/  UMOV UR14, 0xfffffffe ;  /* 0xfffffffe000e7882 */ /* 0x000fe20000000000 */
[----:B------:R-:W-:Y:S01]  /*6730*/  UMOV UR15, 0x7fffbfdf ;  /* 0x7fffbfdf000f7882 */ /* 0x000fe20000000000 */
[----:B------:R-:W-:Y:S01]  /*6740*/  UMOV UR7, URZ ;  /* 0x000000ff00077c82 */ /* 0x000fe20008000000 */
[----:B------:R-:W-:Y:S01]  /*6750*/  UMOV UR17, UR4 ;  /* 0x0000000400117c82 */ /* 0x000fe20008000000 */
[----:B------:R-:W-:Y:S02]  /*6760*/  ULOP3.LUT UR12, UR12, 0x1000000, URZ, 0xfc, !UPT ;  /* 0x010000000c0c7892 */ /* 0x000fe4000f8efcff */
[----:B------:R-:W-:-:S02]  /*6770*/  UIADD3.64 UR4, UPT, UPT, UR6, -UR14, URZ ;  /* 0x8000000e06047297 */ /* 0x000fc4000fffe0ff */
[----:B------:R-:W-:Y:S02]  /*6780*/  UIADD3 UR40, UPT, UPT, UR8, 0x40, URZ ;  /* 0x0000004008287890 */ /* 0x000fe4000fffe0ff */
[----:B------:R-:W-:Y:S02]  /*6790*/  UIADD3.64 UR14, UPT, UPT, UR38, 0x180, URZ ;  /* 0x00000180260e7897 */ /* 0x000fe4000fffe0ff */
[----:B------:R-:W-:Y:S02]  /*67a0*/  UIADD3 UR51, UPT, UPT, UR8, 0x40, URZ ;  /* 0x0000004008337890 */ /* 0x000fe4000fffe0ff */
[----:B------:R-:W-:Y:S02]  /*67b0*/  UIADD3.64 UR42, UPT, UPT, UR38, 0x200, URZ ;  /* 0x00000200262a7897 */ /* 0x000fe4000fffe0ff */
[----:B------:R-:W-:Y:S02]  /*67c0*/  UIADD3 UR41, UPT, UPT, UR8, 0x80, URZ ;  /* 0x0000008008297890 */ /* 0x000fe4000fffe0ff */
[----:B------:R-:W-:-:S02]  /*67d0*/  UIADD3.64 UR44, UPT, UPT, UR38, 0x380, URZ ;  /* 0x00000380262c7897 */ /* 0x000fc4000fffe0ff */
[----:B------:R-:W-:Y:S02]  /*67e0*/  UIADD3 UR54, UPT, UPT, UR8, 0x80, URZ ;  /* 0x0000008008367890 */ /* 0x000fe4000fffe0ff */
[----:B------:R-:W-:Y:S02]  /*67f0*/  UIADD3.64 UR46, UPT, UPT, UR38, 0x400, URZ ;  /* 0x00000400262e7897 */ /* 0x000fe4000fffe0ff */
[----:B------:R-:W-:Y:S02]  /*6800*/  UIADD3 UR50, UPT, UPT, UR8, 0xc0, URZ ;  /* 0x000000c008327890 */ /* 0x000fe4000fffe0ff */
[----:B------:R-:W-:Y:S01]  /*6810*/  UIADD3.64 UR48, UPT, UPT, UR38, 0x580, URZ ;  /* 0x0000058026307897 */ /* 0x000fe2000fffe0ff */
[----:B------:R-:W-:Y:S01]  /*6820*/  UMOV UR24, 0x0 ;  /* 0x0000000000187882 */ /* 0x000fe20000000000 */
[----:B------:R-:W-:Y:S01]  /*6830*/  UMOV UR25, 0x8108490 ;  /* 0x0810849000197882 */ /* 0x000fe20000000000 */
[----:B------:R-:W-:Y:S01]  /*6840*/  UIADD3 UR55, UPT, UPT, UR8, 0xc0, URZ ;  /* 0x000000c008377890 */ /* 0x000fe2000fffe0ff */
[----:B------:R-:W-:Y:S01]  /*6850*/  UMOV UR7, 0x80004020 ;  /* 0x8000402000077882 */ /* 0x000fe20000000000 */
[----:B------:R-:W-:Y:S01]  /*6860*/  UIADD3.64 UR52, UPT, UPT, UR38, 0x600, URZ ;  /* 0x0000060026347897 */ /* 0x000fe2000fffe0ff */
[----:B------:R-:W-:Y:S01]  /*6870*/  UMOV UR13, 0x40004040 ;  /* 0x40004040000d7882 */ /* 0x000fe20000000000 */
[----:B------:R-:W-:Y:S01]  /*6880*/  UMOV UR26, 0x0 ;  /* 0x00000000001a7882 */ /* 0x000fe20000000000 */
[----:B------:R-:W-:Y:S01]  /*6890*/  UMOV UR27, 0x8108490 ;  /* 0x08108490001b7882 */ /* 0x000fe20000000000 */
[----:B------:R-:W-:Y:S01]  /*68a0*/  UMOV UR32, 0x0 ;  /* 0x0000000000207882 */ /* 0x000fe20000000000 */
[----:B------:R-:W-:Y:S01]  /*68b0*/  UMOV UR33, 0x8108490 ;  /* 0x0810849000217882 */ /* 0x000fe20000000000 */
[----:B------:R0:W-:Y:S01]  /*68c0*/  UTCHMMA gdesc[UR12], gdesc[UR6], tmem[UR8], tmem[UR24], idesc[UR25], !UPT ;  /* 0x00ff18060c0075ea */ /* 0x0001e2000f800008 */
[----:B------:R-:W-:Y:S01]  /*68d0*/  UMOV UR20, 0x0 ;  /* 0x0000000000147882 */ /* 0x000fe20000000000 */
[----:B------:R-:W-:Y:S01]  /*68e0*/  UMOV UR21, 0x8108490 ;  /* 0x0810849000157882 */ /* 0x000fe20000000000 */
[----:B------:R0:W-:Y:S01]  /*68f0*/  UTCHMMA gdesc[UR38], gdesc[UR4], tmem[UR8], tmem[UR26], idesc[UR27], UPT ;  /* 0x00ff1a04260075ea */ /* 0x0001e2000b800008 */
        /* <DEDUP_REMOVED lines=12> */
[----:B------:R0:W-:Y:S01]  /*69c0*/  UTCHMMA gdesc[UR48], gdesc[UR6], tmem[UR50], tmem[UR34], idesc[UR35], !UPT ;  /* 0x00ff2206300075ea */ /* 0x0001e2000f800032 */
[----:B------:R0:W-:Y:S01]  /*69d0*/  UTCHMMA gdesc[UR52], gdesc[UR4], tmem[UR55], tmem[UR36], idesc[UR37], UPT ;  /* 0x00ff2404340075ea */ /* 0x0001e2000b800037 */
[----:B------:R0:W-:Y:S01]  /*69e0*/  UTCBAR [UR17], URZ ;  /* 0x000000ff110073e9 */ /* 0x0001e200080000ff */
[----:B------:R-:W-:Y:S01]  /*69f0*/  NOP ;  /* 0x0000000000007918 */ /* 0x000fe20000000000 */
.L_x_6:
[----:B0-----:R-:W-:Y:S01]  /*6a00*/  UMOV UR4, URZ ;  /* 0x000000ff00047c82 */ /* 0x001fe20008000000 */
[----:B------:R-:W-:Y:S01]  /*6a10*/  UMOV UR12, UR18 ;  /* 0x00000012000c7c82 */ /* 0x000fe20008000000 */
[----:B------:R-:W-:Y:S01]  /*6a20*/  UMOV UR13, UR19 ;  /* 0x00000013000d7c82 */ /* 0x000fe20008000000 */
[----:B------:R-:W-:Y:S02]  /*6a30*/  IMAD.SHL.U32 R92, R92, 0x20, RZ ;  /* 0x000000205c5c7824 */ /* 0x000fe400078e00ff */
[----:B------:R-:W-:Y:S01]  /*6a40*/  IMAD.SHL.U32 R93, R93, 0x20, RZ ;  /* 0x000000205d5d7824 */ /* 0x000fe200078e00ff */
[----:B------:R-:W-:Y:S06]  /*6a50*/  @!P3 BRA `(.L_x_7) ;  /* 0x0000006400dcb947 */ /* 0x000fec0003800000 */
[----:B-----5:R0:W-:Y:S01]  /*6a60*/  STL [R1+0x558], R0 ;  /* 0x0005580001007387 */ /* 0x0201e20000100800 */
[----:B------:R-:W-:Y:S01]  /*6a70*/  UIADD3 UR5, UPT, UPT, UR9, 0x11000, URZ ;  /* 0x0001100009057890 */ /* 0x000fe2000fffe0ff */
[----:B------:R-:W-:Y:S01]  /*6a80*/  UMOV UR14, 0xfffffffe ;  /* 0xfffffffe000e7882 */ /* 0x000fe20000000000 */
[----:B------:R-:W-:Y:S02]  /*6a90*/  UMOV UR15, 0x7fffbfdf ;  /* 0x7fffbfdf000f7882 */ /* 0x000fe40000000000 */
[----:B------:R-:W-:Y:S01]  /*6aa0*/  USHF.R.U32.HI UR5, URZ, 0x4, UR5 ;  /* 0x00000004ff057899 */ /* 0x000fe20008011605 */
[----:B------:R-:W-:Y:S01]  /*6ab0*/  UMOV UR7, URZ ;  /* 0x000000ff00077c82 */ /* 0x000fe20008000000 */
[----:B------:R-:W-:Y:S01]  /*6ac0*/  ULOP3.LUT UR18, UR16, 0x1000000, URZ, 0xfc, !UPT ;  /* 0x0100000010127892 */ /* 0x000fe2000f8efcff */
[----:B0-----:R-:W2:Y:S01]  /*6ad0*/  LDL.LU R0, [R1+0x320] ;  /* 0x0003200001007983 */ /* 0x001ea20000300800 */
[----:B------:R-:W-:Y:S02]  /*6ae0*/  USGXT.U32 UR6, UR5, 0xe ;  /* 0x0000000e0506789a */ /* 0x000fe40008000000 */
[----:B------:R-:W-:-:S02]  /*6af0*/  UIADD3.64 UR26, UPT, UPT, UR12, 0x180, URZ ;  /* 0x000001800c1a7897 */ /* 0x000fc4000fffe0ff */
[----:B------:R-:W-:Y:S02]  /*6b00*/  UIADD3.64 UR28, UPT, UPT, UR12, 0x200, URZ ;  /* 0x000002000c1c7897 */ /* 0x000fe4000fffe0ff */
[----:B------:R-:W-:Y:S02]  /*6b10*/  UIADD3.64 UR30, UPT, UPT, UR12, 0x380, URZ ;  /* 0x000003800c1e7897 */ /* 0x000fe4000fffe0ff */
[----:B------:R-:W-:Y:S02]  /*6b20*/  UIADD3.64 UR32, UPT, UPT, UR12, 0x400, URZ ;  /* 0x000004000c207897 */ /* 0x000fe4000fffe0ff */
[----:B------:R-:W-:Y:S02]  /*6b30*/  UIADD3.64 UR34, UPT, UPT, UR12, 0x580, URZ ;  /* 0x000005800c227897 */ /* 0x000fe4000fffe0ff */
[----:B------:R-:W-:Y:S02]  /*6b40*/  UIADD3.64 UR36, UPT, UPT, UR12, 0x600, URZ ;  /* 0x000006000c247897 */ /* 0x000fe4000fffe0ff */
[----:B------:R-:W-:Y:S01]  /*6b50*/  UIADD3.64 UR14, UPT, UPT, UR6, -UR14, URZ ;  /* 0x8000000e060e7297 */ /* 0x000fe2000fffe0ff */
[----:B--2---:R0:W-:Y:S04]  /*6b60*/  STL [R1+0x320], R0 ;  /* 0x0003200001007387 */ /* 0x0041e80000100800 */
[----:B0-----:R0:W5:Y:S01]  /*6b70*/  LDL.LU R0, [R1+0x558] ;  /* 0x0005580001007983 */ /* 0x0011620000300800 */
[----:B------:R-:W-:Y:S01]  /*6b80*/  UMOV UR24, 0x1 ;  /* 0x0000000100187882 */ /* 0x000fe20000000000 */
[----:B------:R-:W-:Y:S01]  /*6b90*/  UMOV UR5, URZ ;  /* 0x000000ff00057c82 */ /* 0x000fe20008000000 */
[----:B------:R-:W-:Y:S01]  /*6ba0*/  UMOV UR16, UR6 ;  /* 0x0000000600107c82 */ /* 0x000fe20008000000 */
[----:B------:R-:W-:-:S05]  /*6bb0*/  UMOV UR17, 0x80004020 ;  /* 0x8000402000117882 */ /* 0x000fca0000000000 */
.L_x_10:
[----:B------:R-:W-:Y:S01]  /*6bc0*/  USHF.L.U32 UR4, UR4, 0x1f, URZ ;  /* 0x0000001f04047899 */ /* 0x000fe200080006ff */
[----:B-1---5:R1:W-:Y:S05]  /*6bd0*/  STL [R1+0x558], R0 ;  /* 0x0005580001007387 */ /* 0x0223ea0000100800 */
[----:B-1----:R-:W-:-:S04]  /*6be0*/  IMAD.U32 R0, RZ, RZ, UR4 ;  /* 0x00000004ff007e24 */ /* 0x002fc8000f8e00ff */
[----:B------:R1:W2:Y:S01]  /*6bf0*/  SYNCS.PHASECHK.TRANS64.TRYWAIT P2, [UR11], R0 ;  /* 0x00000000ff0075a7 */ /* 0x0002a2000804110b */
[----:B------:R1:W-:Y:S04]  /*6c00*/  STL [R1+0x324], R0 ;  /* 0x0003240001007387 */ /* 0x0003e80000100800 */
[----:B-1----:R1:W5:Y:S01]  /*6c10*/  LDL.LU R0, [R1+0x558] ;  /* 0x0005580001007983 */ /* 0x0023620000300800 */
[----:B------:R-:W-:-:S04]  /*6c20*/  IMAD.WIDE R90, R92, 0x2, R90 ;  /* 0x000000025c5a7825 */ /* 0x000fc800078e025a */
[----:B------:R-:W-:Y:S01]  /*6c30*/  IMAD.WIDE R88, R92, 0x2, R88 ;  /* 0x000000025c587825 */ /* 0x000fe200078e0258 */
[----:B-12---:R-:W-:Y:S06]  /*6c40*/  @!P2 BRA `(.L_x_8) ;  /* 0x000000dc00c4a947 */ /* 0x006fec0003800000 */
.L_x_16:
[----:B------:R1:W-:Y:S04]  /*6c50*/  STL.64 [R1+0xc70], R34 ;  /* 0x000c702201007387 */ /* 0x0003e80000100a00 */
[----:B-1----:R-:W2:Y:S04]  /*6c60*/  LDL.LU.64 R34, [R1+0x138] ;  /* 0x0001380001227983 */ /* 0x002ea80000300a00 */
        /* <DEDUP_REMOVED lines=24> */
[----:B------:R1:W-:Y:S04]  /*6df0*/  STL.64 [R1+0x6d8], R90 ;  /* 0x0006d85a01007387 */ /* 0x0003e80000100a00 */
[----:B-1----:R-:W3:Y:S04]  /*6e00*/  LDL.LU.64 R90, [R1+0x28] ;  /* 0x00002800015a7983 */ /* 0x002ee80000300a00 */
[----:B------:R-:W-:Y:S04]  /*6e10*/  STL [R1+0x6d0], R2 ;  /* 0x0006d00201007387 */ /* 0x000fe80000100800 */
[----:B------:R-:W-:Y:S04]  /*6e20*/  STL [R1+0x760], R2 ;  /* 0x0007600201007387 */ /* 0x000fe80000100800 */
[----:B------:R1:W-:Y:S04]  /*6e30*/  STL.64 [R1+0x6c8], R80 ;  /* 0x0006c85001007387 */ /* 0x0003e80000100a00 */
[----:B-1----:R-:W4:Y:S04]  /*6e40*/  LDL.LU.64 R80, [R1+0x20] ;  /* 0x0000200001507983 */ /* 0x002f280000300a00 */
        /* <DEDUP_REMOVED lines=13> */
[----:B-1----:R-:W2:Y:S04]  /*6f20*/  LDL.LU.64 R78, [R1+0x18] ;  /* 0x00001800014e7983 */ /* 0x002ea80000300a00 */
[----:B------:R-:W-:Y:S04]  /*6f30*/  STL [R1+0x6b0], R74 ;  /* 0x0006b04a01007387 */ /* 0x000fe80000100800 */
[----:B------:R1:W-:Y:S04]  /*6f40*/  STL.64 [R1+0x6a8], R76 ;  /* 0x0006a84c01007387 */ /* 0x0003e80000100a00 */
[----:B-1----:R-:W2:Y:S04]  /*6f50*/  LDL.LU.64 R76, [R1+0x10] ;  /* 0x00001000014c7983 */ /* 0x002ea80000300a00 */
[----:B------:R-:W-:Y:S04]  /*6f60*/  STL [R1+0x6a0], R75 ;  /* 0x0006a04b01007387 */ /* 0x000fe80000100800 */
[----:B------:R1:W-:Y:S04]  /*6f70*/  STL.64 [R1+0x6e8], R74 ;  /* 0x0006e84a01007387 */ /* 0x0003e80000100a00 */
[----:B-1----:R-:W2:Y:S04]  /*6f80*/  LDL.LU.64 R74, [R1+0x30] ;  /* 0x00003000014a7983 */ /* 0x002ea80000300a00 */
[----:B------:R1:W-:Y:S04]  /*6f90*/  STL.64 [R1+0x698], R72 ;  /* 0x0006984801007387 */ /* 0x0003e80000100a00 */
[----:B-1----:R-:W2:Y:S04]  /*6fa0*/  LDL.LU.64 R72, [R1+0x8] ;  /* 0x0000080001487983 */ /* 0x002ea80000300a00 */
[----:B------:R-:W-:Y:S04]  /*6fb0*/  STL [R1+0x690], R68 ;  /* 0x0006904401007387 */ /* 0x000fe80000100800 */
[----:B------:R1:W-:Y:S04]  /*6fc0*/  STL.64 [R1+0x688], R70 ;  /* 0x0006884601007387 */ /* 0x0003e80000100a00 */
[----:B-1----:R-:W2:Y:S04]  /*6fd0*/  LDL.LU.64 R70, [R1] ;  /* 0x0000000001467983 */ /* 0x002ea80000300a00 */
[----:B------:R-:W-:Y:S04]  /*6fe0*/  STL [R1+0x680], R69 ;  /* 0x0006804501007387 */ /* 0x000fe80000100800 */
[----:B------:R1:W-:Y:S04]  /*6ff0*/  STL.64 [R1+0x6f8], R68 ;  /* 0x0006f84401007387 */ /* 0x0003e80000100a00 */
[----:B-1----:R-:W2:Y:S04]  /*7000*/  LDL.LU.64 R68, [R1+0x38] ;  /* 0x0000380001447983 */ /* 0x002ea80000300a00 */
[----:B------:R-:W-:Y:S04]  /*7010*/  STL [R1+0x67c], R66 ;  /* 0x00067c4201007387 */ /* 0x000fe80000100800 */
[----:B------:R-:W-:Y:S04]  /*7020*/  STL [R1+0x700], R66 ;  /* 0x0007004201007387 */ /* 0x000fe80000100800 */
[----:B------:R-:W-:Y:S04]  /*7030*/  STL [R1+0x678], R67 ;  /* 0x0006784301007387 */ /* 0x000fe80000100800 */
[----:B------:R-:W-:Y:S04]  /*7040*/  STL [R1+0x710], R67 ;  /* 0x0007104301007387 */ /* 0x000fe80000100800 */
[----:B------:R1:W-:Y:S04]  /*7050*/  STL.64 [R1+0x748], R66 ;  /* 0x0007484201007387 */ /* 0x0003e80000100a00 */
[----:B-1----:R-:W2:Y:S04]  /*7060*/  LDL.LU.64 R66, [R1+0x60] ;  /* 0x0000600001427983 */ /* 0x002ea80000300a00 */
        /* <DEDUP_REMOVED lines=31> */
[----:B------:R-:W-:-:S03]  /*7260*/  IMAD.WIDE R86, R92, 0x2, R86 ;  /* 0x000000025c567825 */ /* 0x000fc600078e0256 */
[----:B------:R-:W-:Y:S04]  /*7270*/  STL [R1+0x644], R52 ;  /* 0x0006443401007387 */ /* 0x000fe80000100800 */
[----:B------:R-:W-:Y:S04]  /*7280*/  STL [R1+0x640], R53 ;  /* 0x0006403501007387 */ /* 0x000fe80000100800 */
[----:B------:R-:W-:Y:S01]  /*7290*/  STL [R1+0x63c], R82 ;  /* 0x00063c5201007387 */ /* 0x000fe20000100800 */
[----:B------:R-:W-:-:S03]  /*72a0*/  IMAD.WIDE R84, R92, 0x2, R84 ;  /* 0x000000025c547825 */ /* 0x000fc600078e0254 */
[----:B------:R-:W-:Y:S04]  /*72b0*/  STL [R1+0x638], R83 ;  /* 0x0006385301007387 */ /* 0x000fe80000100800 */
[----:B------:R-:W-:Y:S04]  /*72c0*/  STL [R1+0x598], R3 ;  /* 0x0005980301007387 */ /* 0x000fe80000100800 */
[----:B------:R-:W-:Y:S04]  /*72d0*/  STL [R1+0x790], R3 ;  /* 0x0007900301007387 */ /* 0x000fe80000100800 */
[----:B------:R1:W-:Y:S01]  /*72e0*/  STL.64 [R1+0x7c8], R2 ;  /* 0x0007c80201007387 */ /* 0x0003e20000100a00 */
[----:B------:R-:W-:-:S03]  /*72f0*/  IMAD.WIDE R50, R92, 0x2, R50 ;  /* 0x000000025c327825 */ /* 0x000fc600078e0232 */
[----:B-1----:R-:W2:Y:S04]  /*7300*/  LDL.LU.64 R2, [R1+0xa0] ;  /* 0x0000a00001027983 */ /* 0x002ea80000300a00 */
[----:B------:R1:W-:Y:S01]  /*7310*/  STL.64 [R1+0x728], R86 ;  /* 0x0007285601007387 */ /* 0x0003e20000100a00 */
[----:B------:R-:W-:-:S03]  /*7320*/  IMAD.WIDE R48, R92, 0x2, R48 ;  /* 0x000000025c307825 */ /* 0x000fc600078e0230 */
[----:B-1----:R-:W3:Y:S04]  /*7330*/  LDL.LU.64 R86, [R1+0x50] ;  /* 0x0000500001567983 */ /* 0x002ee80000300a00 */
[----:B------:R1:W-:Y:S04]  /*7340*/  STL.64 [R1+0x738], R84 ;  /* 0x0007385401007387 */ /* 0x0003e80000100a00 */
[----:B-1----:R-:W3:Y:S01]  /*7350*/  LDL.LU.64 R84, [R1+0x58] ;  /* 0x0000580001547983 */ /* 0x002ee20000300a00 */
[----:B------:R-:W-:-:S03]  /*7360*/  IMAD.WIDE R46, R92, 0x2, R46 ;  /* 0x000000025c2e7825 */ /* 0x000fc600078e022e */
[----:B------:R1:W-:Y:S01]  /*7370*/  STL.64 [R1+0x768], R50 ;  /* 0x0007683201007387 */ /* 0x0003e20000100a00 */
[----:B------:R-:W-:-:S03]  /*7380*/  IMAD.WIDE R44, R92, 0x2, R44 ;  /* 0x000000025c2c7825 */ /* 0x000fc600078e022c */
[----:B-1----:R-:W3:Y:S04]  /*7390*/  LDL.LU.64 R50, [R1+0x70] ;  /* 0x0000700001327983 */ /* 0x002ee80000300a00 */
[----:B------:R1:W-:Y:S01]  /*73a0*/  STL.64 [R1+0x778], R48 ;  /* 0x0007783001007387 */ /* 0x0003e20000100a00 */
[----:B------:R-:W-:-:S03]  /*73b0*/  IMAD.WIDE R42, R92, 0x2, R42 ;  /* 0x000000025c2a7825 */ /* 0x000fc600078e022a */
[----:B-1----:R-:W3:Y:S04]  /*73c0*/  LDL.LU.64 R48, [R1+0x78] ;  /* 0x0000780001307983 */ /* 0x002ee80000300a00 */
[----:B------:R1:W-:Y:S01]  /*73d0*/  STL.64 [R1+0x788], R46 ;  /* 0x0007882e01007387 */ /* 0x0003e20000100a00 */
[----:B------:R-:W-:-:S03]  /*73e0*/  IMAD.WIDE R40, R92, 0x2, R40 ;  /* 0x000000025c287825 */ /* 0x000fc600078e0228 */
[----:B-1----:R-:W3:Y:S04]  /*73f0*/  LDL.LU.64 R46, [R1+0x80] ;  /* 0x00008000012e7983 */ /* 0x002ee80000300a00 */
[----:B------:R1:W-:Y:S04]  /*7400*/  STL.64 [R1+0x798], R44 ;  /* 0x0007982c01007387 */ /* 0x0003e80000100a00 */
[----:B-1----:R-:W3:Y:S04]  /*7410*/  LDL.LU.64 R44, [R1+0x88] ;  /* 0x00008800012c7983 */ /* 0x002ee80000300a00 */
[----:B------:R-:W-:Y:S04]  /*7420*/  STL [R1+0x7b0], R42 ;  /* 0x0007b02a01007387 */ /* 0x000fe80000100800 */
[----:B------:R-:W-:Y:S04]  /*7430*/  STL [R1+0x7a0], R43 ;  /* 0x0007a02b01007387 */ /* 0x000fe80000100800 */
[----:B------:R1:W-:Y:S04]  /*7440*/  STL.64 [R1+0x7d8], R42 ;  /* 0x0007d82a01007387 */ /* 0x0003e80000100a00 */
[----:B-1----:R-:W3:Y:S04]  /*7450*/  LDL.LU.64 R42, [R1+0xa8] ;  /* 0x0000a800012a7983 */ /* 0x002ee80000300a00 */
[----:B------:R1:W-:Y:S04]  /*7460*/  STL.64 [R1+0x7a8], R40 ;  /* 0x0007a82801007387 */ /* 0x0003e80000100a00 */
[----:B-1----:R-:W3:Y:S01]  /*7470*/  LDL.LU.64 R40, [R1+0x90] ;  /* 0x0000900001287983 */ /* 0x002ee20000300a00 */
[----:B------:R-:W-:-:S05]  /*7480*/  IMAD.WIDE R38, R92, 0x2, R38 ;  /* 0x000000025c267825 */ /* 0x000fca00078e0226 */
[----:B------:R1:W-:Y:S01]  /*7490*/  STL.64 [R1+0x7b8], R38 ;  /* 0x0007b82601007387 */ /* 0x0003e20000100a00 */
[----:B------:R-:W-:-:S04]  /*74a0*/  IMAD.WIDE R36, R92, 0x2, R36 ;  /* 0x000000025c247825 */ /* 0x000fc800078e0224 */
[C---:B------:R-:W-:Y:S01]  /*74b0*/  IMAD.WIDE R4, R92.reuse, 0x2, R4 ;  /* 0x000000025c047825 */ /* 0x040fe200078e0204 */
[----:B-1----:R-:W3:Y:S03]  /*74c0*/  LDL.LU.64 R38, [R1+0x98] ;  /* 0x0000980001267983 */ /* 0x002ee60000300a00 */
[C---:B------:R-:W-:Y:S01]  /*74d0*/  IMAD.WIDE R6, R92.reuse, 0x2, R6 ;  /* 0x000000025c067825 */ /* 0x040fe200078e0206 */
[----:B------:R1:W-:Y:S03]  /*74e0*/  STL.64 [R1+0x7e8], R36 ;  /* 0x0007e82401007387 */ /* 0x0003e60000100a00 */
[----:B------:R-:W-:-:S04]  /*74f0*/  IMAD.WIDE R8, R92, 0x2, R8 ;  /* 0x000000025c087825 */ /* 0x000fc800078e0208 */
[C---:B------:R-:W-:Y:S01]  /*7500*/  IMAD.WIDE R10, R92.reuse, 0x2, R10 ;  /* 0x000000025c0a7825 */ /* 0x040fe200078e020a */
[----:B-1----:R-:W3:Y:S04]  /*7510*/  LDL.LU.64 R36, [R1+0xb0] ;  /* 0x0000b00001247983 */ /* 0x002ee80000300a00 */
[----:B------:R1:W-:Y:S01]  /*7520*/  STL.64 [R1+0x7f8], R4 ;  /* 0x0007f80401007387 */ /* 0x0003e20000100a00 */
[----:B------:R-:W-:-:S03]  /*7530*/  IMAD.WIDE R12, R92, 0x2, R12 ;  /* 0x000000025c0c7825 */ /* 0x000fc600078e020c */
[----:B-1----:R-:W3:Y:S04]  /*7540*/  LDL.LU.64 R4, [R1+0xb8] ;  /* 0x0000b80001047983 */ /* 0x002ee80000300a00 */
[----:B------:R-:W-:Y:S04]  /*7550*/  STL [R1+0x810], R6 ;  /* 0x0008100601007387 */ /* 0x000fe80000100800 */
[----:B------:R-:W-:Y:S04]  /*7560*/  STL [R1+0x800], R7 ;  /* 0x0008000701007387 */ /* 0x000fe80000100800 */
[----:B------:R1:W-:Y:S01]  /*7570*/  STL.64 [R1+0x848], R6 ;  /* 0x0008480601007387 */ /* 0x0003e20000100a00 */
[----:B------:R-:W-:-:S04]  /*7580*/  IMAD.WIDE R14, R92, 0x2, R14 ;  /* 0x000000025c0e7825 */ /* 0x000fc800078e020e */
[C---:B------:R-:W-:Y:S01]  /*7590*/  IMAD.WIDE R16, R92.reuse, 0x2, R16 ;  /* 0x000000025c107825 */ /* 0x040fe200078e0210 */
[----:B-1----:R-:W3:Y:S04]  /*75a0*/  LDL.LU.64 R6, [R1+0xe0] ;  /* 0x0000e00001067983 */ /* 0x002ee80000300a00 */
[----:B------:R1:W-:Y:S04]  /*75b0*/  STL.64 [R1+0x808], R8 ;  /* 0x0008080801007387 */ /* 0x0003e80000100a00 */
[----:B-1----:R-:W3:Y:S04]  /*75c0*/  LDL.LU.64 R8, [R1+0xc0] ;  /* 0x0000c00001087983 */ /* 0x002ee80000300a00 */
[----:B------:R1:W-:Y:S01]  /*75d0*/  STL.64 [R1+0x818], R10 ;  /* 0x0008180a01007387 */ /* 0x0003e20000100a00 */
[----:B------:R-:W-:-:S03]  /*75e0*/  IMAD.WIDE R18, R92, 0x2, R18 ;  /* 0x000000025c127825 */ /* 0x000fc600078e0212 */
[----:B-1----:R-:W3:Y:S04]  /*75f0*/  LDL.LU.64 R10, [R1+0xc8] ;  /* 0x0000c800010a7983 */ /* 0x002ee80000300a00 */
[----:B------:R-:W-:Y:S04]  /*7600*/  STL [R1+0x830], R12 ;  /* 0x0008300c01007387 */ /* 0x000fe80000100800 */
[----:B------:R-:W-:Y:S04]  /*7610*/  STL [R1+0x820], R13 ;  /* 0x0008200d01007387 */ /* 0x000fe80000100800 */
        /* <DEDUP_REMOVED lines=9> */
[----:B------:R1:W-:Y:S01]  /*76b0*/  STL.64 [R1+0x868], R18 ;  /* 0x0008681201007387 */ /* 0x0003e20000100a00 */
[----:B------:R-:W-:-:S04]  /*76c0*/  IMAD.WIDE R26, R92, 0x2, R26 ;  /* 0x000000025c1a7825 */ /* 0x000fc800078e021a */
[C---:B--2---:R-:W-:Y:S01]  /*76d0*/  IMAD.WIDE R70, R92.reuse, 0x2, R70 ;  /* 0x000000025c467825 */ /* 0x044fe200078e0246 */
[----:B-1----:R-:W2:Y:S04]  /*76e0*/  LDL.LU.64 R18, [R1+0xf0] ;  /* 0x0000f00001127983 */ /* 0x002ea80000300a00 */
[----:B------:R1:W-:Y:S01]  /*76f0*/  STL.64 [R1+0x878], R20 ;  /* 0x0008781401007387 */ /* 0x0003e20000100a00 */
[----:B------:R-:W-:-:S03]  /*7700*/  IMAD.WIDE R72, R92, 0x2, R72 ;  /* 0x000000025c487825 */ /* 0x000fc600078e0248 */
[----:B-1----:R-:W2:Y:S04]  /*7710*/  LDL.LU.64 R20, [R1+0xf8] ;  /* 0x0000f80001147983 */ /* 0x002ea80000300a00 */
[----:B------:R-:W-:Y:S04]  /*7720*/  STL [R1+0x890], R22 ;  /* 0x0008901601007387 */ /* 0x000fe80000100800 */
[----:B------:R-:W-:Y:S04]  /*7730*/  STL [R1+0x880], R23 ;  /* 0x0008801701007387 */ /* 0x000fe80000100800 */
[----:B------:R1:W-:Y:S01]  /*7740*/  STL.64 [R1+0x8c8], R22 ;  /* 0x0008c81601007387 */ /* 0x0003e20000100a00 */
[----:B------:R-:W-:-:S03]  /*7750*/  IMAD.WIDE R76, R92, 0x2, R76 ;  /* 0x000000025c4c7825 */ /* 0x000fc600078e024c */
[----:B-1----:R-:W2:Y:S04]  /*7760*/  LDL.LU.64 R22, [R1+0x120] ;  /* 0x0001200001167983 */ /* 0x002ea80000300a00 */
[----:B------:R1:W-:Y:S04]  /*7770*/  STL.64 [R1+0x888], R24 ;  /* 0x0008881801007387 */ /* 0x0003e80000100a00 */
[----:B-1----:R-:W2:Y:S04]  /*7780*/  LDL.LU.64 R24, [R1+0x100] ;  /* 0x0001000001187983 */ /* 0x002ea80000300a00 */
[----:B------:R1:W-:Y:S01]  /*7790*/  STL.64 [R1+0x898], R26 ;  /* 0x0008981a01007387 */ /* 0x0003e20000100a00 */
[----:B------:R-:W-:-:S03]  /*77a0*/  IMAD.WIDE R78, R92, 0x2, R78 ;  /* 0x000000025c4e7825 */ /* 0x000fc600078e024e */
[----:B-1----:R-:W2:Y:S04]  /*77b0*/  LDL.LU.64 R26, [R1+0x108] ;  /* 0x00010800011a7983 */ /* 0x002ea80000300a00 */
[----:B------:R-:W-:Y:S04]  /*77c0*/  STL.64 [R1], R70 ;  /* 0x0000004601007387 */ /* 0x000fe80000100a00 */
[----:B------:R-:W-:Y:S04]  /*77d0*/  STL [R1+0x8b0], R70 ;  /* 0x0008b04601007387 */ /* 0x000fe80000100800 */
[----:B------:R-:W-:Y:S04]  /*77e0*/  STL [R1+0x8a0], R71 ;  /* 0x0008a04701007387 */ /* 0x000fe80000100800 */
[----:B------:R1:W-:Y:S01]  /*77f0*/  STL.64 [R1+0x8d8], R70 ;  /* 0x0008d84601007387 */ /* 0x0003e20000100a00 */
[----:B----4-:R-:W-:-:S03]  /*7800*/  IMAD.WIDE R80, R92, 0x2, R80 ;  /* 0x000000025c507825 */ /* 0x010fc600078e0250 */
[----:B-1----:R-:W4:Y:S04]  /*7810*/  LDL.LU.64 R70, [R1+0x128] ;  /* 0x0001280001467983 */ /* 0x002f280000300a00 */
[----:B------:R-:W-:Y:S04]  /*7820*/  STL.64 [R1+0x8], R72 ;  /* 0x0000084801007387 */ /* 0x000fe80000100a00 */
[----:B------:R1:W-:Y:S01]  /*7830*/  STL.64 [R1+0x8a8], R72 ;  /* 0x0008a84801007387 */ /* 0x0003e20000100a00 */
[----:B---3--:R-:W-:-:S03]  /*7840*/  IMAD.WIDE R90, R92, 0x2, R90 ;  /* 0x000000025c5a7825 */ /* 0x008fc600078e025a */
[----:B-1----:R-:W3:Y:S04]  /*7850*/  LDL.LU.64 R72, [R1+0x110] ;  /* 0x0001100001487983 */ /* 0x002ee80000300a00 */
[----:B------:R-:W-:Y:S04]  /*7860*/  STL.64 [R1+0x10], R76 ;  /* 0x0000104c01007387 */ /* 0x000fe80000100a00 */
[----:B------:R1:W-:Y:S01]  /*7870*/  STL.64 [R1+0x8b8], R76 ;  /* 0x0008b84c01007387 */ /* 0x0003e20000100a00 */
[----:B------:R-:W-:-:S03]  /*7880*/  IMAD.WIDE R74, R92, 0x2, R74 ;  /* 0x000000025c4a7825 */ /* 0x000fc600078e024a */
[----:B-1----:R-:W2:Y:S04]  /*7890*/  LDL.LU.64 R76, [R1+0x118] ;  /* 0x00011800014c7983 */ /* 0x002ea80000300a00 */
        /* <DEDUP_REMOVED lines=9> */
[----:B------:R-:W-:Y:S04]  /*7930*/  STL [R1+0x910], R90 ;  /* 0x0009105a01007387 */ /* 0x000fe80000100800 */
[----:B------:R-:W-:Y:S04]  /*7940*/  STL [R1+0x900], R91 ;  /* 0x0009005b01007387 */ /* 0x000fe80000100800 */
        /* <DEDUP_REMOVED lines=33> */
[----:B-1----:R-:W3:Y:S04]  /*7b60*/  LDL.LU.64 R66, [R1+0x1e0] ;  /* 0x0001e00001427983 */ /* 0x002ee80000300a00 */
[----:B------:R-:W-:Y:S04]  /*7b70*/  STL.64 [R1+0x68], R60 ;  /* 0x0000683c01007387 */ /* 0x000fe80000100a00 */
[----:B------:R1:W-:Y:S01]  /*7b80*/  STL.64 [R1+0x978], R60 ;  /* 0x0009783c01007387 */ /* 0x0003e20000100a00 */
[----:B------:R-:W-:-:S03]  /*7b90*/  IMAD.WIDE R44, R92, 0x2, R44 ;  /* 0x000000025c2c7825 */ /* 0x000fc600078e022c */
[----:B-1----:R-:W3:Y:S04]  /*7ba0*/  LDL.LU.64 R60, [R1+0x180] ;  /* 0x00018000013c7983 */ /* 0x002ee80000300a00 */
[----:B------:R-:W-:Y:S04]  /*7bb0*/  STL.64 [R1+0x70], R50 ;  /* 0x0000703201007387 */ /* 0x000fe80000100a00 */
[----:B------:R1:W-:Y:S04]  /*7bc0*/  STL.64 [R1+0x988], R50 ;  /* 0x0009883201007387 */ /* 0x0003e80000100a00 */
[----:B-1----:R-:W3:Y:S04]  /*7bd0*/  LDL.LU.64 R50, [R1+0x188] ;  /* 0x0001880001327983 */ /* 0x002ee80000300a00 */
[----:B------:R-:W-:Y:S04]  /*7be0*/  STL.64 [R1+0x78], R48 ;  /* 0x0000783001007387 */ /* 0x000fe80000100a00 */
[----:B------:R-:W-:Y:S04]  /*7bf0*/  STL [R1+0x9a0], R48 ;  /* 0x0009a03001007387 */ /* 0x000fe80000100800 */
[----:B------:R-:W-:Y:S04]  /*7c00*/  STL [R1+0x990], R49 ;  /* 0x0009903101007387 */ /* 0x000fe80000100800 */
[----:B------:R1:W-:Y:S01]  /*7c10*/  STL.64 [R1+0x9c8], R48 ;  /* 0x0009c83001007387 */ /* 0x0003e20000100a00 */
[----:B------:R-:W-:-:S03]  /*7c20*/  IMAD.WIDE R40, R92, 0x2, R40 ;  /* 0x000000025c287825 */ /* 0x000fc600078e0228 */
[----:B-1----:R-:W3:Y:S01]  /*7c30*/  LDL.LU.64 R48, [R1+0x1e8] ;  /* 0x0001e80001307983 */ /* 0x002ee20000300a00 */
[----:B------:R-:W-:-:S03]  /*7c40*/  IMAD.WIDE R38, R92, 0x2, R38 ;  /* 0x000000025c267825 */ /* 0x000fc600078e0226 */
[----:B------:R-:W-:Y:S04]  /*7c50*/  STL.64 [R1+0x80], R46 ;  /* 0x0000802e01007387 */ /* 0x000fe80000100a00 */
[----:B------:R1:W-:Y:S04]  /*7c60*/  STL.64 [R1+0x998], R46 ;  /* 0x0009982e01007387 */ /* 0x0003e80000100a00 */
[----:B-1----:R-:W4:Y:S04]  /*7c70*/  LDL.LU.64 R46, [R1+0x190] ;  /* 0x00019000012e7983 */ /* 0x002f280000300a00 */
[----:B------:R-:W-:Y:S04]  /*7c80*/  STL.64 [R1+0x88], R44 ;  /* 0x0000882c01007387 */ /* 0x000fe80000100a00 */
[----:B------:R1:W-:Y:S04]  /*7c90*/  STL.64 [R1+0x9a8], R44 ;  /* 0x0009a82c01007387 */ /* 0x0003e80000100a00 */
[----:B-1----:R-:W4:Y:S04]  /*7ca0*/  LDL.LU.64 R44, [R1+0x1d8] ;  /* 0x0001d800012c7983 */ /* 0x002f280000300a00 */
[----:B------:R-:W-:Y:S04]  /*7cb0*/  STL.64 [R1+0x90], R40 ;  /* 0x0000902801007387 */ /* 0x000fe80000100a00 */
[----:B------:R1:W-:Y:S04]  /*7cc0*/  STL.64 [R1+0x9d8], R40 ;  /* 0x0009d82801007387 */ /* 0x0003e80000100a00 */
[----:B-1----:R-:W4:Y:S01]  /*7cd0*/  LDL.LU.64 R40, [R1+0x1f0] ;  /* 0x0001f00001287983 */ /* 0x002f220000300a00 */
[----:B------:R-:W-:-:S03]  /*7ce0*/  IMAD.WIDE R2, R92, 0x2, R2 ;  /* 0x000000025c027825 */ /* 0x000fc600078e0202 */
[----:B------:R-:W-:Y:S01]  /*7cf0*/  STL.64 [R1+0x98], R38 ;  /* 0x0000982601007387 */ /* 0x000fe20000100a00 */
[----:B------:R-:W-:-:S03]  /*7d00*/  IMAD.WIDE R42, R92, 0x2, R42 ;  /* 0x000000025c2a7825 */ /* 0x000fc600078e022a */
[----:B------:R1:W-:Y:S01]  /*7d10*/  STL.64 [R1+0x9e8], R38 ;  /* 0x0009e82601007387 */ /* 0x0003e20000100a00 */
[----:B------:R-:W-:-:S04]  /*7d20*/  IMAD.WIDE R36, R92, 0x2, R36 ;  /* 0x000000025c247825 */ /* 0x000fc800078e0224 */
[C---:B------:R-:W-:Y:S01]  /*7d30*/  IMAD.WIDE R4, R92.reuse, 0x2, R4 ;  /* 0x000000025c047825 */ /* 0x040fe200078e0204 */
[----:B-1----:R-:W4:Y:S04]  /*7d40*/  LDL.LU.64 R38, [R1+0x1f8] ;  /* 0x0001f80001267983 */ /* 0x002f280000300a00 */
[----:B------:R-:W-:Y:S04]  /*7d50*/  STL.64 [R1+0xa0], R2 ;  /* 0x0000a00201007387 */ /* 0x000fe80000100a00 */
[----:B------:R-:W-:Y:S04]  /*7d60*/  STL [R1+0xa00], R2 ;  /* 0x000a000201007387 */ /* 0x000fe80000100800 */
[----:B------:R-:W-:Y:S04]  /*7d70*/  STL [R1+0x9f0], R3 ;  /* 0x0009f00301007387 */ /* 0x000fe80000100800 */
[----:B------:R1:W-:Y:S01]  /*7d80*/  STL.64 [R1+0xa38], R2 ;  /* 0x000a380201007387 */ /* 0x0003e20000100a00 */
[----:B------:R-:W-:-:S03]  /*7d90*/  IMAD.WIDE R8, R92, 0x2, R8 ;  /* 0x000000025c087825 */ /* 0x000fc600078e0208 */
[----:B-1----:R-:W4:Y:S04]  /*7da0*/  LDL.LU.64 R2, [R1+0x220] ;  /* 0x0002200001027983 */ /* 0x002f280000300a00 */
[----:B------:R-:W-:Y:S04]  /*7db0*/  STL.64 [R1+0xa8], R42 ;  /* 0x0000a82a01007387 */ /* 0x000fe80000100a00 */
        /* <DEDUP_REMOVED lines=23> */
[----:B--2---:R-:W-:-:S03]  /*7f30*/  IMAD.WIDE R18, R92, 0x2, R18 ;  /* 0x000000025c127825 */ /* 0x004fc600078e0212 */
        /* <DEDUP_REMOVED lines=17> */
[----:B---3--:R-:W-:-:S03]  /*8050*/  IMAD.WIDE R72, R92, 0x2, R72 ;  /* 0x000000025c487825 */ /* 0x008fc600078e0248 */
[----:B-1----:R-:W3:Y:S04]  /*8060*/  LDL.LU.64 R18, [R1+0x248] ;  /* 0x0002480001127983 */ /* 0x002ee80000300a00 */
        /* <DEDUP_REMOVED lines=8> */
[----:B------:R-:W-:-:S04]  /*80f0*/  IMAD.WIDE R34, R92, 0x2, R34 ;  /* 0x000000025c227825 */ /* 0x000fc800078e0222 */
[C---:B------:R-:W-:Y:S01]  /*8100*/  IMAD.WIDE R22, R92.reuse, 0x2, R22 ;  /* 0x000000025c167825 */ /* 0x040fe200078e0216 */
[----:B-1----:R-:W2:Y:S04]  /*8110*/  LDL.LU.64 R24, [R1+0x250] ;  /* 0x0002500001187983 */ /* 0x002ea80000300a00 */
[----:B------:R-:W-:Y:S04]  /*8120*/  STL.64 [R1+0x108], R26 ;  /* 0x0001081a01007387 */ /* 0x000fe80000100a00 */
[----:B------:R1:W-:Y:S01]  /*8130*/  STL.64 [R1+0xaa8], R26 ;  /* 0x000aa81a01007387 */ /* 0x0003e20000100a00 */
[----:B----4-:R-:W-:-:S03]  /*8140*/  IMAD.WIDE R70, R92, 0x2, R70 ;  /* 0x000000025c467825 */ /* 0x010fc600078e0246 */
[----:B-1----:R-:W4:Y:S04]  /*8150*/  LDL.LU.64 R26, [R1+0x258] ;  /* 0x00025800011a7983 */ /* 0x002f280000300a00 */
        /* <DEDUP_REMOVED lines=8> */
[----:B------:R1:W-:Y:S04]  /*81e0*/  STL.64 [R1+0x138], R34 ;  /* 0x0001382201007387 */ /* 0x0003e80000100a00 */
        /* <DEDUP_REMOVED lines=28> */
[----:B-1----:R-:W3:Y:S04]  /*83b0*/  LDL.LU.64 R68, [R1+0x1d0] ;  /* 0x0001d00001447983 */ /* 0x002ee80000300a00 */
        /* <DEDUP_REMOVED lines=37> */
[----:B------:R1:W-:Y:S04]  /*8610*/  STL.64 [R1+0xbd8], R44 ;  /* 0x000bd82c01007387 */ /* 0x0003e80000100a00 */
[----:B-1----:R-:W4:Y:S01]  /*8620*/  LDL.64 R44, [R1+0x138] ;  /* 0x00013800012c7983 */ /* 0x002f220000100a00 */
[----:B------:R-:W-:-:S03]  /*8630*/  IMAD.WIDE R38, R92, 0x2, R38 ;  /* 0x000000025c267825 */ /* 0x000fc600078e0226 */
[----:B------:R-:W-:Y:S04]  /*8640*/  STL.64 [R1+0x1e0], R66 ;  /* 0x0001e04201007387 */ /* 0x000fe80000100a00 */
[----:B------:R1:W-:Y:S04]  /*8650*/  STL.64 [R1+0xbe8], R66 ;  /* 0x000be84201007387 */ /* 0x0003e80000100a00 */
[----:B-1----:R-:W4:Y:S04]  /*8660*/  LDL.LU.64 R66, [R1+0x260] ;  /* 0x0002600001427983 */ /* 0x002f280000300a00 */
[----:B------:R-:W-:Y:S04]  /*8670*/  STL.64 [R1+0x1e8], R48 ;  /* 0x0001e83001007387 */ /* 0x000fe80000100a00 */
[----:B------:R-:W-:Y:S04]  /*8680*/  STL [R1+0xc00], R48 ;  /* 0x000c003001007387 */ /* 0x000fe80000100800 */
[----:B------:R-:W-:Y:S04]  /*8690*/  STL [R1+0xbf0], R49 ;  /* 0x000bf03101007387 */ /* 0x000fe80000100800 */
[----:B------:R1:W-:Y:S04]  /*86a0*/  STL.64 [R1+0xc38], R48 ;  /* 0x000c383001007387 */ /* 0x0003e80000100a00 */
[----:B-1----:R-:W4:Y:S04]  /*86b0*/  LDL.LU.64 R48, [R1+0x268] ;  /* 0x0002680001307983 */ /* 0x002f280000300a00 */
[----:B------:R-:W-:Y:S04]  /*86c0*/  STL.64 [R1+0x1f0], R40 ;  /* 0x0001f02801007387 */ /* 0x000fe80000100a00 */
[----:B------:R1:W-:Y:S04]  /*86d0*/  STL.64 [R1+0xbf8], R40 ;  /* 0x000bf82801007387 */ /* 0x0003e80000100a00 */
[----:B-1----:R-:W4:Y:S01]  /*86e0*/  LDL.LU.64 R40, [R1+0x270] ;  /* 0x0002700001287983 */ /* 0x002f220000300a00 */
[----:B------:R-:W-:Y:S01]  /*86f0*/  IMAD.WIDE R42, R92, 0x2, R42 ;  /* 0x000000025c2a7825 */ /* 0x000fe200078e022a */
[----:B-----5:R-:W-:-:S02]  /*8700*/  ISETP.GT.AND P3, PT, R0, 0x8, PT ;  /* 0x000000080000780c */ /* 0x020fc40003f64270 */
[----:B------:R-:W-:Y:S01]  /*8710*/  STL.64 [R1+0x1f8], R38 ;  /* 0x0001f82601007387 */ /* 0x000fe20000100a00 */
[C---:B------:R-:W-:Y:S01]  /*8720*/  IMAD.WIDE R36, R92.reuse, 0x2, R36 ;  /* 0x000000025c247825 */ /* 0x040fe200078e0224 */
[----:B------:R-:W-:Y:S02]  /*8730*/  PRMT R55, RZ, 0x7610, R55 ;  /* 0x00007610ff377816 */ /* 0x000fe40000000037 */
[----:B------:R-:W-:Y:S01]  /*8740*/  STL.64 [R1+0xc08], R38 ;  /* 0x000c082601007387 */ /* 0x000fe20000100a00 */
[C---:B------:R-:W-:Y:S01]  /*8750*/  IMAD.WIDE R8, R92.reuse, 0x2, R8 ;  /* 0x000000025c087825 */ /* 0x040fe200078e0208 */
[----:B------:R-:W-:Y:S02]  /*8760*/  PRMT R53, RZ, 0x7610, R53 ;  /* 0x00007610ff357816 */ /* 0x000fe40000000035 */
[----:B------:R-:W-:Y:S01]  /*8770*/  STL.64 [R1+0x200], R42 ;  /* 0x0002002a01007387 */ /* 0x000fe20000100a00 */
[----:B------:R-:W-:Y:S01]  /*8780*/  IMAD.WIDE R10, R92, 0x2, R10 ;  /* 0x000000025c0a7825 */ /* 0x000fe200078e020a */
[----:B------:R-:W-:-:S02]  /*8790*/  ISETP.GT.AND P5, PT, R0, 0x10, PT ;  /* 0x000000100000780c */ /* 0x000fc40003fa4270 */
[----:B------:R-:W-:Y:S01]  /*87a0*/  STL [R1+0xc20], R42 ;  /* 0x000c202a01007387 */ /* 0x000fe20000100800 */
[----:B------:R-:W-:Y:S01]  /*87b0*/  IMAD.WIDE R2, R92, 0x2, R2 ;  /* 0x000000025c027825 */ /* 0x000fe200078e0202 */
[----:B------:R-:W-:Y:S02]  /*87c0*/  ISETP.GT.AND P2, PT, R0, RZ, PT ;  /* 0x000000ff0000720c */ /* 0x000fe40003f44270 */
[----:B------:R-:W-:Y:S01]  /*87d0*/  STL [R1+0xc10], R43 ;  /* 0x000c102b01007387 */ /* 0x000fe20000100800 */
[C---:B------:R-:W-:Y:S01]  /*87e0*/  IMAD.WIDE R4, R92.reuse, 0x2, R4 ;  /* 0x000000025c047825 */ /* 0x040fe200078e0204 */
[----:B------:R-:W-:Y:S02]  /*87f0*/  PRMT R52, RZ, 0x7610, R52 ;  /* 0x00007610ff347816 */ /* 0x000fe40000000034 */
[----:B------:R-:W-:Y:S01]  /*8800*/  STL.64 [R1+0xc48], R42 ;  /* 0x000c482a01007387 */ /* 0x000fe20000100a00 */
[----:B--2---:R-:W-:Y:S01]  /*8810*/  IMAD.WIDE R14, R92, 0x2, R14 ;  /* 0x000000025c0e7825 */ /* 0x004fe200078e020e */
[----:B------:R-:W-:-:S02]  /*8820*/  PRMT R82, RZ, 0x7610, R82 ;  /* 0x00007610ff527816 */ /* 0x000fc40000000052 */
[----:B------:R-:W-:Y:S01]  /*8830*/  STL.64 [R1+0x208], R36 ;  /* 0x0002082401007387 */ /* 0x000fe20000100a00 */
[C---:B------:R-:W-:Y:S01]  /*8840*/  IMAD.WIDE R16, R92.reuse, 0x2, R16 ;  /* 0x000000025c107825 */ /* 0x040fe200078e0210 */
[----:B------:R-:W-:Y:S02]  /*8850*/  PRMT R83, RZ, 0x7610, R83 ;  /* 0x00007610ff537816 */ /* 0x000fe40000000053 */
[----:B------:R-:W-:Y:S01]  /*8860*/  STL.64 [R1+0xc18], R36 ;  /* 0x000c182401007387 */ /* 0x000fe20000100a00 */
[C---:B------:R-:W-:Y:S01]  /*8870*/  IMAD.WIDE R12, R92.reuse, 0x2, R12 ;  /* 0x000000025c0c7825 */ /* 0x040fe200078e020c */
[----:B------:R-:W-:Y:S02]  /*8880*/  PRMT R59, RZ, 0x7610, R59 ;  /* 0x00007610ff3b7816 */ /* 0x000fe4000000003b */
[----:B------:R-:W-:Y:S01]  /*8890*/  STL.64 [R1+0x210], R8 ;  /* 0x0002100801007387 */ /* 0x000fe20000100a00 */
[----:B---3--:R-:W-:Y:S01]  /*88a0*/  IMAD.WIDE R18, R92, 0x2, R18 ;  /* 0x000000025c127825 */ /* 0x008fe200078e0212 */
[----:B------:R-:W-:-:S02]  /*88b0*/  PRMT R56, RZ, 0x7610, R56 ;  /* 0x00007610ff387816 */ /* 0x000fc40000000038 */
[----:B------:R-:W-:Y:S01]  /*88c0*/  STL.64 [R1+0xc28], R8 ;  /* 0x000c280801007387 */ /* 0x000fe20000100a00 */
[C---:B------:R-:W-:Y:S01]  /*88d0*/  IMAD.WIDE R24, R92.reuse, 0x2, R24 ;  /* 0x000000025c187825 */ /* 0x040fe200078e0218 */
[----:B------:R-:W-:Y:S02]  /*88e0*/  PRMT R57, RZ, 0x7610, R57 ;  /* 0x00007610ff397816 */ /* 0x000fe40000000039 */
[----:B------:R-:W-:Y:S01]  /*88f0*/  STL.64 [R1+0x218], R10 ;  /* 0x0002180a01007387 */ /* 0x000fe20000100a00 */
[C---:B----4-:R-:W-:Y:S01]  /*8900*/  IMAD.WIDE R26, R92.reuse, 0x2, R26 ;  /* 0x000000025c1a7825 */ /* 0x050fe200078e021a */
[----:B------:R-:W-:Y:S02]  /*8910*/  PRMT R54, RZ, 0x7610, R54 ;  /* 0x00007610ff367816 */ /* 0x000fe40000000036 */
[----:B------:R-:W-:Y:S01]  /*8920*/  STL.64 [R1+0xc58], R10 ;  /* 0x000c580a01007387 */ /* 0x000fe20000100a00 */
[----:B------:R-:W-:-:S03]  /*8930*/  IMAD.WIDE R6, R92, 0x2, R6 ;  /* 0x000000025c067825 */ /* 0x000fc600078e0206 */
        /* <DEDUP_REMOVED lines=17> */
[----:B------:R-:W-:-:S04]  /*8a50*/  IMAD.WIDE R80, R92, 0x2, R80 ;  /* 0x000000025c507825 */ /* 0x000fc800078e0250 */
[----:B------:R-:W-:-:S04]  /*8a60*/  IMAD.WIDE R34, R92, 0x2, R34 ;  /* 0x000000025c227825 */ /* 0x000fc800078e0222 */
[C---:B------:R-:W-:Y:S01]  /*8a70*/  IMAD.WIDE R32, R92.reuse, 0x2, R32 ;  /* 0x000000025c207825 */ /* 0x040fe200078e0220 */
[----:B------:R-:W2:Y:S03]  /*8a80*/  @P2 LDG.E.U16 R59, desc[UR22][R34.64] ;  /* 0x00000016223b2981 */ /* 0x000ea6000c1e1500 */
[C---:B------:R-:W-:Y:S01]  /*8a90*/  IMAD.WIDE R30, R92.reuse, 0x2, R30 ;  /* 0x000000025c1e7825 */ /* 0x040fe200078e021e */
[----:B------:R-:W3:Y:S03]  /*8aa0*/  @P2 LDG.E.U16 R56, desc[UR22][R32.64] ;  /* 0x0000001620382981 */ /* 0x000ee6000c1e1500 */
[C---:B------:R-:W-:Y:S01]  /*8ab0*/  IMAD.WIDE R28, R92.reuse, 0x2, R28 ;  /* 0x000000025c1c7825 */ /* 0x040fe200078e021c */
[----:B------:R-:W4:Y:S04]  /*8ac0*/  @P2 LDG.E.U16 R57, desc[UR22][R30.64] ;  /* 0x000000161e392981 */ /* 0x000f28000c1e1500 */
[----:B------:R-:W2:Y:S01]  /*8ad0*/  @P2 LDG.E.U16 R54, desc[UR22][R28.64] ;  /* 0x000000161c362981 */ /* 0x000ea2000c1e1500 */
[----:B------:R-:W-:-:S05]  /*8ae0*/  IMAD.WIDE R60, R92, 0x2, R60 ;  /* 0x000000025c3c7825 */ /* 0x000fca00078e023c */
[----:B------:R-:W2:Y:S01]  /*8af0*/  @P3 LDG.E.U16 R55, desc[UR22][R60.64] ;  /* 0x000000163c373981 */ /* 0x000ea2000c1e1500 */
[----:B------:R-:W-:-:S03]  /*8b00*/  IMAD.WIDE R66, R92, 0x2, R66 ;  /* 0x000000025c427825 */ /* 0x000fc600078e0242 */
[----:B------:R-:W2:Y:S04]  /*8b10*/  @P5 LDG.E.U16 R83, desc[UR22][R44.64] ;  /* 0x000000162c535981 */ /* 0x000ea8000c1e1500 */
[----:B------:R-:W-:Y:S04]  /*8b20*/  STL.64 [R1+0x260], R66 ;  /* 0x0002604201007387 */ /* 0x000fe80000100a00 */
[----:B------:R-:W2:Y:S01]  /*8b30*/  @P3 LDG.E.U16 R82, desc[UR22][R66.64] ;  /* 0x0000001642523981 */ /* 0x000ea2000c1e1500 */
[----:B------:R-:W-:-:S05]  /*8b40*/  IMAD.WIDE R48, R92, 0x2, R48 ;  /* 0x000000025c307825 */ /* 0x000fca00078e0230 */
[----:B------:R-:W-:Y:S04]  /*8b50*/  STL.64 [R1+0x268], R48 ;  /* 0x0002683001007387 */ /* 0x000fe80000100a00 */
[----:B------:R1:W2:Y:S01]  /*8b60*/  @P3 LDG.E.U16 R53, desc[UR22][R48.64] ;  /* 0x0000001630353981 */ /* 0x0002a2000c1e1500 */
[----:B------:R-:W-:-:S05]  /*8b70*/  IMAD.WIDE R40, R92, 0x2, R40 ;  /* 0x000000025c287825 */ /* 0x000fca00078e0228 */
[----:B------:R-:W-:Y:S04]  /*8b80*/  STL.64 [R1+0x270], R40 ;  /* 0x0002702801007387 */ /* 0x000fe80000100a00 */
[----:B------:R0:W-:Y:S04]  /*8b90*/  STL.64 [R1+0x278], R60 ;  /* 0x0002783c01007387 */ /* 0x0001e80000100a00 */
[----:B------:R-:W-:Y:S04]  /*8ba0*/  STL.64 [R1+0x198], R6 ;  /* 0x0001980601007387 */ /* 0x000fe80000100a00 */
        /* <DEDUP_REMOVED lines=17> */
[----:B0-----:R-:W2:Y:S04]  /*8cc0*/  LDL.LU.64 R60, [R1+0x2c8] ;  /* 0x0002c800013c7983 */ /* 0x001ea80000300a00 */
[----:B------:R-:W2:Y:S04]  /*8cd0*/  LDL.LU.64 R2, [R1+0x318] ;  /* 0x0003180001027983 */ /* 0x000ea80000300a00 */
[----:B------:R-:W3:Y:S04]  /*8ce0*/  LDL.LU.64 R10, [R1+0x310] ;  /* 0x00031000010a7983 */ /* 0x000ee80000300a00 */
[----:B------:R-:W4:Y:S04]  /*8cf0*/  LDL.LU.64 R42, [R1+0x308] ;  /* 0x00030800012a7983 */ /* 0x000f280000300a00 */
[----:B------:R-:W1:Y:S04]  /*8d00*/  LDL.LU.64 R48, [R1+0x300] ;  /* 0x0003000001307983 */ /* 0x000e680000300a00 */
[----:B------:R-:W4:Y:S04]  /*8d10*/  LDL.LU.64 R8, [R1+0x2f8] ;  /* 0x0002f80001087983 */ /* 0x000f280000300a00 */
[----:B------:R-:W4:Y:S04]  /*8d20*/  LDL.LU.64 R36, [R1+0x2f0] ;  /* 0x0002f00001247983 */ /* 0x000f280000300a00 */
[----:B------:R0:W4:Y:S04]  /*8d30*/  @P3 LDG.E.U16 R52, desc[UR22][R40.64] ;  /* 0x0000001628343981 */ /* 0x000128000c1e1500 */
[----:B------:R-:W4:Y:S04]  /*8d40*/  LDL.LU.64 R38, [R1+0x2e8] ;  /* 0x0002e80001267983 */ /* 0x000f280000300a00 */
[----:B------:R-:W0:Y:S04]  /*8d50*/  LDL.LU.64 R40, [R1+0x2e0] ;  /* 0x0002e00001287983 */ /* 0x000e280000300a00 */
[----:B------:R-:W4:Y:S04]  /*8d60*/  LDL.LU.64 R66, [R1+0x2d8] ;  /* 0x0002d80001427983 */ /* 0x000f280000300a00 */
[----:B------:R-:W4:Y:S01]  /*8d70*/  LDL.LU.64 R44, [R1+0x2d0] ;  /* 0x0002d000012c7983 */ /* 0x000f220000300a00 */
[----:B------:R-:W-:-:S02]  /*8d80*/  ISETP.GT.AND P2, PT, R0, 0x1, PT ;  /* 0x000000010000780c */ /* 0x000fc40003f44270 */
[----:B------:R-:W-:Y:S02]  /*8d90*/  PRMT R58, RZ, 0x7610, R58 ;  /* 0x00007610ff3a7816 */ /* 0x000fe4000000003a */
[----:B------:R-:W-:Y:S02]  /*8da0*/  PRMT R93, RZ, 0x7610, R93 ;  /* 0x00007610ff5d7816 */ /* 0x000fe4000000005d */
[----:B------:R-:W-:Y:S02]  /*8db0*/  PRMT R89, RZ, 0x7610, R89 ;  /* 0x00007610ff597816 */ /* 0x000fe40000000059 */
[----:B------:R-:W-:Y:S01]  /*8dc0*/  PRMT R88, RZ, 0x7610, R88 ;  /* 0x00007610ff587816 */ /* 0x000fe20000000058 */
[----:B--2---:R-:W-:-:S04]  /*8dd0*/  IMAD.WIDE R2, R92, 0x2, R2 ;  /* 0x000000025c027825 */ /* 0x004fc800078e0202 */
[C---:B---3--:R-:W-:Y:S01]  /*8de0*/  IMAD.WIDE R10, R92.reuse, 0x2, R10 ;  /* 0x000000025c0a7825 */ /* 0x048fe200078e020a */
[----:B------:R-:W2:Y:S03]  /*8df0*/  @P2 LDG.E.U16 R58, desc[UR22][R2.64] ;  /* 0x00000016023a2981 */ /* 0x000ea6000c1e1500 */
[C---:B----4-:R-:W-:Y:S01]  /*8e00*/  IMAD.WIDE R42, R92.reuse, 0x2, R42 ;  /* 0x000000025c2a7825 */ /* 0x050fe200078e022a */
[----:B------:R-:W3:Y:S04]  /*8e10*/  @P2 LDG.E.U16 R93, desc[UR22][R10.64] ;  /* 0x000000160a5d2981 */ /* 0x000ee8000c1e1500 */
[----:B------:R-:W4:Y:S01]  /*8e20*/  @P2 LDG.E.U16 R89, desc[UR22][R42.64] ;  /* 0x000000162a592981 */ /* 0x000f22000c1e1500 */
[----:B-1----:R-:W-:-:S05]  /*8e30*/  IMAD.WIDE R48, R92, 0x2, R48 ;  /* 0x000000025c307825 */ /* 0x002fca00078e0230 */
[----:B------:R-:W3:Y:S01]  /*8e40*/  @P2 LDG.E.U16 R88, desc[UR22][R48.64] ;  /* 0x0000001630582981 */ /* 0x000ee2000c1e1500 */
[----:B------:R-:W-:-:S04]  /*8e50*/  IMAD.WIDE R62, R92, 0x2, R62 ;  /* 0x000000025c3e7825 */ /* 0x000fc800078e023e */
[C---:B------:R-:W-:Y:S01]  /*8e60*/  IMAD.WIDE R90, R92.reuse, 0x2, R90 ;  /* 0x000000025c5a7825 */ /* 0x040fe200078e025a */
[----:B------:R-:W-:Y:S03]  /*8e70*/  STL.64 [R1+0x290], R62 ;  /* 0x0002903e01007387 */ /* 0x000fe60000100a00 */
        /* <DEDUP_REMOVED lines=16> */
[C---:B0-----:R-:W-:Y:S01]  /*8f80*/  IMAD.WIDE R40, R92.reuse, 0x2, R40 ;  /* 0x000000025c287825 */ /* 0x041fe200078e0228 */
[----:B------:R-:W-:Y:S03]  /*8f90*/  STL.64 [R1+0x2d8], R66 ;  /* 0x0002d84201007387 */ /* 0x000fe60000100a00 */
[C---:B------:R-:W-:Y:S01]  /*8fa0*/  IMAD.WIDE R38, R92.reuse, 0x2, R38 ;  /* 0x000000025c267825 */ /* 0x040fe200078e0226 */
[----:B------:R-:W-:Y:S03]  /*8fb0*/  STL.64 [R1+0x2e0], R40 ;  /* 0x0002e02801007387 */ /* 0x000fe60000100a00 */
[C---:B------:R-:W-:Y:S01]  /*8fc0*/  IMAD.WIDE R36, R92.reuse, 0x2, R36 ;  /* 0x000000025c247825 */ /* 0x040fe200078e0224 */
[----:B------:R-:W-:Y:S03]  /*8fd0*/  STL.64 [R1+0x2e8], R38 ;  /* 0x0002e82601007387 */ /* 0x000fe60000100a00 */
[----:B------:R-:W-:Y:S01]  /*8fe0*/  IMAD.WIDE R8, R92, 0x2, R8 ;  /* 0x000000025c087825 */ /* 0x000fe200078e0208 */
[----:B------:R-:W-:Y:S04]  /*8ff0*/  STL.64 [R1+0x2f0], R36 ;  /* 0x0002f02401007387 */ /* 0x000fe80000100a00 */
[----:B------:R-:W-:Y:S04]  /*9000*/  STL.64 [R1+0x2f8], R8 ;  /* 0x0002f80801007387 */ /* 0x000fe80000100a00 */
[----:B------:R-:W-:Y:S04]  /*9010*/  STL.64 [R1+0x300], R48 ;  /* 0x0003003001007387 */ /* 0x000fe80000100a00 */
[----:B------:R-:W-:Y:S04]  /*9020*/  STL.64 [R1+0x308], R42 ;  /* 0x0003082a01007387 */ /* 0x000fe80000100a00 */
[----:B------:R-:W-:Y:S04]  /*9030*/  STL [R1+0x578], R92 ;  /* 0x0005785c01007387 */ /* 0x000fe80000100800 */
[----:B------:R-:W-:Y:S04]  /*9040*/  STL.64 [R1+0x310], R10 ;  /* 0x0003100a01007387 */ /* 0x000fe80000100a00 */
[----:B------:R0:W-:Y:S04]  /*9050*/  STL.64 [R1+0x318], R2 ;  /* 0x0003180201007387 */ /* 0x0001e80000100a00 */
[----:B0-----:R-:W4:Y:S04]  /*9060*/  LDL.LU.64 R2, [R1+0xc68] ;  /* 0x000c680001027983 */ /* 0x001f280000300a00 */
[----:B--2---:R0:W-:Y:S04]  /*9070*/  STL [R1+0x51c], R58 ;  /* 0x00051c3a01007387 */ /* 0x0041e80000100800 */
[----:B0-----:R-:W2:Y:S04]  /*9080*/  LDL.LU R58, [R1+0xc60] ;  /* 0x000c6000013a7983 */ /* 0x001ea80000300800 */
[----:B------:R-:W2:Y:S04]  /*9090*/  LDL.LU.64 R10, [R1+0xc58] ;  /* 0x000c5800010a7983 */ /* 0x000ea80000300a00 */
[----:B---3--:R0:W-:Y:S04]  /*90a0*/  STL [R1+0x518], R93 ;  /* 0x0005185d01007387 */ /* 0x0081e80000100800 */
[----:B0-----:R-:W3:Y:S04]  /*90b0*/  LDL.LU R93, [R1+0xc50] ;  /* 0x000c5000015d7983 */ /* 0x001ee80000300800 */
[----:B------:R-:W3:Y:S04]  /*90c0*/  LDL.LU.64 R42, [R1+0xc48] ;  /* 0x000c4800012a7983 */ /* 0x000ee80000300a00 */
[----:B----4-:R0:W-:Y:S04]  /*90d0*/  STL [R1+0x514], R89 ;  /* 0x0005145901007387 */ /* 0x0101e80000100800 */
[----:B0-----:R-:W4:Y:S04]  /*90e0*/  LDL.LU R89, [R1+0xc40] ;  /* 0x000c400001597983 */ /* 0x001f280000300800 */
[----:B------:R-:W4:Y:S04]  /*90f0*/  LDL.LU.64 R48, [R1+0xc38] ;  /* 0x000c380001307983 */ /* 0x000f280000300a00 */
[----:B------:R0:W-:Y:S04]  /*9100*/  STL [R1+0x510], R88 ;  /* 0x0005105801007387 */ /* 0x0001e80000100800 */
[----:B0-----:R-:W4:Y:S01]  /*9110*/  LDL.LU R88, [R1+0xc30] ;  /* 0x000c300001587983 */ /* 0x001f220000300800 */
[----:B------:R-:W-:-:S02]  /*9120*/  ISETP.GT.AND P6, PT, R0, 0x2, PT ;  /* 0x000000020000780c */ /* 0x000fc40003fc4270 */
[----:B------:R-:W-:Y:S02]  /*9130*/  ISETP.GT.AND P3, PT, R0, 0x3, PT ;  /* 0x000000030000780c */ /* 0x000fe40003f64270 */
[----:B--2---:R-:W-:-:S11]  /*9140*/  PRMT R58, RZ, 0x7610, R58 ;  /* 0x00007610ff3a7816 */ /* 0x004fd6000000003a */
[----:B------:R-:W2:Y:S01]  /*9150*/  @P3 LDG.E.U16 R58, desc[UR22][R66.64] ;  /* 0x00000016423a3981 */ /* 0x000ea2000c1e1500 */
[----:B---3--:R-:W-:Y:S02]  /*9160*/  PRMT R42, RZ, 0x7610, R42 ;  /* 0x00007610ff2a7816 */ /* 0x008fe4000000002a */
[----:B------:R-:W-:-:S04]  /*9170*/  PRMT R43, RZ, 0x7610, R43 ;  /* 0x00007610ff2b7816 */ /* 0x000fc8000000002b */
[----:B------:R-:W3:Y:S04]  /*9180*/  @P6 LDG.E.U16 R42, desc[UR22][R8.64] ;  /* 0x00000016082a6981 */ /* 0x000ee8000c1e1500 */
[----:B------:R-:W2:Y:S01]  /*9190*/  @P6 LDG.E.U16 R43, desc[UR22][R36.64] ;  /* 0x00000016242b6981 */ /* 0x000ea2000c1e1500 */
[----:B------:R-:W-:Y:S02]  /*91a0*/  PRMT R93, RZ, 0x7610, R93 ;  /* 0x00007610ff5d7816 */ /* 0x000fe4000000005d */
[----:B----4-:R-:W-:Y:S01]  /*91b0*/  PRMT R89, RZ, 0x7610, R89 ;  /* 0x00007610ff597816 */ /* 0x010fe20000000059 */
[----:B------:R-:W4:Y:S01]  /*91c0*/  LDL.LU.64 R8, [R1+0xc28] ;  /* 0x000c280001087983 */ /* 0x000f220000300a00 */
[----:B------:R-:W-:Y:S02]  /*91d0*/  PRMT R48, RZ, 0x7610, R48 ;  /* 0x00007610ff307816 */ /* 0x000fe40000000030 */
[----:B------:R-:W-:Y:S01]  /*91e0*/  PRMT R49, RZ, 0x7610, R49 ;  /* 0x00007610ff317816 */ /* 0x000fe20000000031 */
[----:B------:R-:W2:Y:S04]  /*91f0*/  @P3 LDG.E.U16 R93, desc[UR22][R44.64] ;  /* 0x000000162c5d3981 */ /* 0x000ea8000c1e1500 */
[----:B------:R-:W4:Y:S04]  /*9200*/  @P6 LDG.E.U16 R48, desc[UR22][R38.64] ;  /* 0x0000001626306981 */ /* 0x000f28000c1e1500 */
[----:B------:R-:W4:Y:S04]  /*9210*/  @P6 LDG.E.U16 R49, desc[UR22][R40.64] ;  /* 0x0000001628316981 */ /* 0x000f28000c1e1500 */
[----:B------:R-:W4:Y:S01]  /*9220*/  @P3 LDG.E.U16 R89, desc[UR22][R60.64] ;  /* 0x000000163c593981 */ /* 0x000f22000c1e1500 */
[----:B------:R-:W-:-:S06]  /*9230*/  PRMT R88, RZ, 0x7610, R88 ;  /* 0x00007610ff587816 */ /* 0x000fcc0000000058 */
[----:B------:R-:W4:Y:S04]  /*9240*/  @P3 LDG.E.U16 R88, desc[UR22][R64.64] ;  /* 0x0000001640583981 */ /* 0x000f28000c1e1500 */
[----:B---3--:R0:W-:Y:S04]  /*9250*/  STL [R1+0x50c], R42 ;  /* 0x00050c2a01007387 */ /* 0x0081e80000100800 */
[----:B0-----:R-:W3:Y:S04]  /*9260*/  LDL.LU R42, [R1+0xc20] ;  /* 0x000c2000012a7983 */ /* 0x001ee80000300800 */
[----:B------:R-:W3:Y:S04]  /*9270*/  LDL.LU.64 R36, [R1+0xc18] ;  /* 0x000c180001247983 */ /* 0x000ee80000300a00 */
[----:B--2---:R0:W-:Y:S04]  /*9280*/  STL [R1+0x508], R43 ;  /* 0x0005082b01007387 */ /* 0x0041e80000100800 */
[----:B0-----:R-:W2:Y:S04]  /*9290*/  LDL.LU R43, [R1+0xc10] ;  /* 0x000c1000012b7983 */ /* 0x001ea80000300800 */
[----:B------:R-:W2:Y:S04]  /*92a0*/  LDL.LU.64 R38, [R1+0xc08] ;  /* 0x000c080001267983 */ /* 0x000ea80000300a00 */
[----:B----4-:R0:W-:Y:S04]  /*92b0*/  STL [R1+0x504], R48 ;  /* 0x0005043001007387 */ /* 0x0101e80000100800 */
[----:B0-----:R-:W4:Y:S04]  /*92c0*/  LDL.LU R48, [R1+0xc00] ;  /* 0x000c000001307983 */ /* 0x001f280000300800 */
[----:B------:R-:W2:Y:S04]  /*92d0*/  LDL.LU.64 R40, [R1+0xbf8] ;  /* 0x000bf80001287983 */ /* 0x000ea80000300a00 */
[----:B------:R0:W-:Y:S04]  /*92e0*/  STL [R1+0x500], R49 ;  /* 0x0005003101007387 */ /* 0x0001e80000100800 */
[----:B0-----:R-:W4:Y:S04]  /*92f0*/  LDL.LU R49, [R1+0xbf0] ;  /* 0x000bf00001317983 */ /* 0x001f280000300800 */
[----:B------:R-:W2:Y:S04]  /*9300*/  LDL.LU.64 R66, [R1+0xbe8] ;  /* 0x000be80001427983 */ /* 0x000ea80000300a00 */
[----:B------:R0:W-:Y:S04]  /*9310*/  STL [R1+0x4fc], R58 ;  /* 0x0004fc3a01007387 */ /* 0x0001e80000100800 */
[----:B0-----:R-:W2:Y:S04]  /*9320*/  LDL.LU R58, [R1+0xbe0] ;  /* 0x000be000013a7983 */ /* 0x001ea80000300800 */
[----:B------:R-:W3:Y:S04]  /*9330*/  LDL.LU.64 R44, [R1+0xbd8] ;  /* 0x000bd800012c7983 */ /* 0x000ee80000300a00 */
[----:B------:R0:W-:Y:S04]  /*9340*/  STL [R1+0x4f8], R93 ;  /* 0x0004f85d01007387 */ /* 0x0001e80000100800 */
[----:B0-----:R-:W3:Y:S04]  /*9350*/  LDL.LU R93, [R1+0xbd0] ;  /* 0x000bd000015d7983 */ /* 0x001ee80000300800 */
[----:B------:R-:W3:Y:S04]  /*9360*/  LDL.LU.64 R60, [R1+0xbc8] ;  /* 0x000bc800013c7983 */ /* 0x000ee80000300a00 */
[----:B------:R0:W-:Y:S04]  /*9370*/  STL [R1+0x4f4], R89 ;  /* 0x0004f45901007387 */ /* 0x0001e80000100800 */
        /* <DEDUP_REMOVED lines=69> */
[----:B0-----:R-:W3:Y:S04]  /*97d0*/  LDL.LU R81, [R1+0xb10] ;  /* 0x000b100001517983 */ /* 0x001ee80000300800 */
        /* <DEDUP_REMOVED lines=145> */
[----:B--2---:R-:W-:-:S11]  /*a0f0*/  PRMT R58, RZ, 0x7610, R58 ;  /* 0x00007610ff3a7816 */ /* 0x004fd6000000003a */
[----:B------:R-:W2:Y:S01]  /*a100*/  @P6 LDG.E.U16 R58, desc[UR22][R80.64] ;  /* 0x00000016503a6981 */ /* 0x000ea2000c1e1500 */
[----:B---3--:R-:W-:-:S06]  /*a110*/  PRMT R65, RZ, 0x7610, R65 ;  /* 0x00007610ff417816 */ /* 0x008fcc0000000041 */
[----:B------:R-:W3:Y:S01]  /*a120*/  @P6 LDG.E.U16 R65, desc[UR22][R62.64] ;  /* 0x000000163e416981 */ /* 0x000ee2000c1e1500 */
[----:B------:R-:W-:-:S06]  /*a130*/  PRMT R93, RZ, 0x7610, R93 ;  /* 0x00007610ff5d7816 */ /* 0x000fcc000000005d */
[----:B------:R-:W2:Y:S01]  /*a140*/  @P5 LDG.E.U16 R93, desc[UR22][R78.64] ;  /* 0x000000164e5d5981 */ /* 0x000ea2000c1e1500 */
[----:B----4-:R-:W-:-:S03]  /*a150*/  PRMT R89, RZ, 0x7610, R89 ;  /* 0x00007610ff597816 */ /* 0x010fc60000000059 */
[----:B------:R-:W4:Y:S01]  /*a160*/  LDL.LU.64 R62, [R1+0x928] ;  /* 0x00092800013e7983 */ /* 0x000f220000300a00 */
[----:B------:R-:W-:Y:S02]  /*a170*/  PRMT R90, RZ, 0x7610, R90 ;  /* 0x00007610ff5a7816 */ /* 0x000fe4000000005a */
[----:B------:R-:W-:Y:S01]  /*a180*/  PRMT R91, RZ, 0x7610, R91 ;  /* 0x00007610ff5b7816 */ /* 0x000fe2000000005b */
[----:B------:R-:W2:Y:S04]  /*a190*/  @P5 LDG.E.U16 R89, desc[UR22][R70.64] ;  /* 0x0000001646595981 */ /* 0x000ea8000c1e1500 */
[----:B------:R-:W2:Y:S04]  /*a1a0*/  @P6 LDG.E.U16 R90, desc[UR22][R68.64] ;  /* 0x00000016445a6981 */ /* 0x000ea8000c1e1500 */
        /* <DEDUP_REMOVED lines=109> */
[----:B--2---:R-:W-:-:S09]  /*a880*/  PRMT R58, RZ, 0x7610, R58 ;  /* 0x00007610ff3a7816 */ /* 0x004fd2000000003a */
[----:B------:R-:W2:Y:S01]  /*a890*/  @P5 LDG.E.U16 R58, desc[UR22][R46.64] ;  /* 0x000000162e3a5981 */ /* 0x000ea2000c1e1500 */
[----:B---3--:R-:W-:Y:S02]  /*a8a0*/  PRMT R42, RZ, 0x7610, R42 ;  /* 0x00007610ff2a7816 */ /* 0x008fe4000000002a */
[----:B------:R-:W-:-:S04]  /*a8b0*/  PRMT R43, RZ, 0x7610, R43 ;  /* 0x00007610ff2b7816 */ /* 0x000fc8000000002b */
[----:B------:R-:W3:Y:S01]  /*a8c0*/  @P5 LDG.E.U16 R42, desc[UR22][R38.64] ;  /* 0x00000016262a5981 */ /* 0x000ee2000c1e1500 */
[----:B------:R-:W-:-:S03]  /*a8d0*/  PRMT R93, RZ, 0x7610, R93 ;  /* 0x00007610ff5d7816 */ /* 0x000fc6000000005d */
[----:B------:R-:W2:Y:S04]  /*a8e0*/  @P5 LDG.E.U16 R43, desc[UR22][R40.64] ;  /* 0x00000016282b5981 */ /* 0x000ea8000c1e1500 */
[----:B------:R-:W2:Y:S01]  /*a8f0*/  @P4 LDG.E.U16 R93, desc[UR22][R48.64] ;  /* 0x00000016305d4981 */ /* 0x000ea2000c1e1500 */
[----:B----4-:R-:W-:-:S03]  /*a900*/  PRMT R3, RZ, 0x7610, R3 ;  /* 0x00007610ff037816 */ /* 0x010fc60000000003 */
[----:B------:R-:W4:Y:S01]  /*a910*/  LDL.LU.64 R38, [R1+0x7b8] ;  /* 0x0007b80001267983 */ /* 0x000f220000300a00 */
[----:B------:R-:W-:-:S03]  /*a920*/  PRMT R2, RZ, 0x7610, R2 ;  /* 0x00007610ff027816 */ /* 0x000fc60000000002 */
[----:B------:R-:W4:Y:S01]  /*a930*/  @P5 LDG.E.U16 R3, desc[UR22][R44.64] ;  /* 0x000000162c035981 */ /* 0x000f22000c1e1500 */
[----:B------:R-:W-:-:S03]  /*a940*/  PRMT R89, RZ, 0x7610, R89 ;  /* 0x00007610ff597816 */ /* 0x000fc60000000059 */
        /* <DEDUP_REMOVED lines=23> */
[----:B0-----:R-:W3:Y:S04]  /*aac0*/  LDL.LU R89, [R1+0x750] ;  /* 0x0007500001597983 */ /* 0x001ee80000300800 */
[----:B------:R-:W3:Y:S04]  /*aad0*/  LDL.LU.64 R66, [R1+0x748] ;  /* 0x0007480001427983 */ /* 0x000ee80000300a00 */
[----:B------:R0:W-:Y:S04]  /*aae0*/  STL [R1+0x3d4], R88 ;  /* 0x0003d45801007387 */ /* 0x0001e80000100800 */
[----:B0-----:R-:W4:Y:S01]  /*aaf0*/  LDL.LU R88, [R1+0x740] ;  /* 0x0007400001587983 */ /* 0x001f220000300800 */
[----:B------:R-:W-:-:S02]  /*ab00*/  ISETP.GT.AND P3, PT, R0, 0x17, PT ;  /* 0x000000170000780c */ /* 0x000fc40003f64270 */
[----:B------:R-:W-:Y:S02]  /*ab10*/  ISETP.GT.AND P2, PT, R0, 0x18, PT ;  /* 0x000000180000780c */ /* 0x000fe40003f44270 */
[----:B--2---:R-:W-:Y:S02]  /*ab20*/  PRMT R61, RZ, 0x7610, R61 ;  /* 0x00007610ff3d7816 */ /* 0x004fe4000000003d */
[----:B------:R-:W-:-:S07]  /*ab30*/  PRMT R60, RZ, 0x7610, R60 ;  /* 0x00007610ff3c7816 */ /* 0x000fce000000003c */
[----:B------:R-:W2:Y:S04]  /*ab40*/  @P3 LDG.E.U16 R61, desc[UR22][R84.64] ;  /* 0x00000016543d3981 */ /* 0x000ea8000c1e1500 */
[----:B------:R-:W2:Y:S04]  /*ab50*/  @P3 LDG.E.U16 R60, desc[UR22][R86.64] ;  /* 0x00000016563c3981 */ /* 0x000ea8000c1e1500 */
[----:B------:R-:W2:Y:S01]  /*ab60*/  LDL.LU.64 R84, [R1+0x738] ;  /* 0x0007380001547983 */ /* 0x000ea20000300a00 */
[----:B---3--:R-:W-:Y:S02]  /*ab70*/  PRMT R67, RZ, 0x7610, R67 ;  /* 0x00007610ff437816 */ /* 0x008fe40000000043 */
[----:B------:R-:W-:-:S04]  /*ab80*/  PRMT R66, RZ, 0x7610, R66 ;  /* 0x00007610ff427816 */ /* 0x000fc80000000042 */
[----:B------:R-:W3:Y:S04]  /*ab90*/  @P3 LDG.E.U16 R67, desc[UR22][R62.64] ;  /* 0x000000163e433981 */ /* 0x000ee8000c1e1500 */
[----:B------:R-:W3:Y:S01]  /*aba0*/  @P3 LDG.E.U16 R66, desc[UR22][R64.64] ;  /* 0x0000001640423981 */ /* 0x000ee2000c1e1500 */
[----:B----4-:R-:W-:-:S06]  /*abb0*/  PRMT R88, RZ, 0x7610, R88 ;  /* 0x00007610ff587816 */ /* 0x010fcc0000000058 */
[----:B------:R-:W4:Y:S01]  /*abc0*/  @P2 LDG.E.U16 R88, desc[UR22][R68.64] ;  /* 0x0000001644582981 */ /* 0x000f22000c1e1500 */
[----:B------:R-:W-:-:S06]  /*abd0*/  PRMT R89, RZ, 0x7610, R89 ;  /* 0x00007610ff597816 */ /* 0x000fcc0000000059 */
[----:B------:R0:W4:Y:S04]  /*abe0*/  @P2 LDG.E.U16 R89, desc[UR22][R74.64] ;  /* 0x000000164a592981 */ /* 0x000128000c1e1500 */
[----:B--2---:R1:W-:Y:S04]  /*abf0*/  STL [R1+0x3d0], R61 ;  /* 0x0003d03d01007387 */ /* 0x0043e80000100800 */
[----:B-1----:R-:W2:Y:S04]  /*ac00*/  LDL.LU R61, [R1+0x730] ;  /* 0x00073000013d7983 */ /* 0x002ea80000300800 */
[----:B------:R-:W2:Y:S04]  /*ac10*/  LDL.LU.64 R86, [R1+0x728] ;  /* 0x0007280001567983 */ /* 0x000ea80000300a00 */
[----:B------:R1:W-:Y:S04]  /*ac20*/  STL [R1+0x3cc], R60 ;  /* 0x0003cc3c01007387 */ /* 0x0003e80000100800 */
[----:B-1----:R-:W2:Y:S04]  /*ac30*/  LDL.LU R60, [R1+0x720] ;  /* 0x00072000013c7983 */ /* 0x002ea80000300800 */
[----:B------:R-:W2:Y:S04]  /*ac40*/  LDL.LU.64 R62, [R1+0x718] ;  /* 0x00071800013e7983 */ /* 0x000ea80000300a00 */
[----:B---3--:R1:W-:Y:S04]  /*ac50*/  STL [R1+0x3c8], R67 ;  /* 0x0003c84301007387 */ /* 0x0083e80000100800 */
[----:B-1----:R-:W3:Y:S04]  /*ac60*/  LDL.LU R67, [R1+0x710] ;  /* 0x0007100001437983 */ /* 0x002ee80000300800 */
[----:B------:R-:W3:Y:S04]  /*ac70*/  LDL.LU.64 R64, [R1+0x708] ;  /* 0x0007080001407983 */ /* 0x000ee80000300a00 */
[----:B------:R1:W-:Y:S04]  /*ac80*/  STL [R1+0x3c4], R66 ;  /* 0x0003c44201007387 */ /* 0x0003e80000100800 */
[----:B-1----:R-:W3:Y:S04]  /*ac90*/  LDL.LU R66, [R1+0x700] ;  /* 0x0007000001427983 */ /* 0x002ee80000300800 */
[----:B------:R-:W3:Y:S04]  /*aca0*/  LDL.LU.64 R68, [R1+0x6f8] ;  /* 0x0006f80001447983 */ /* 0x000ee80000300a00 */
[----:B----4-:R1:W-:Y:S04]  /*acb0*/  STL [R1+0x3c0], R88 ;  /* 0x0003c05801007387 */ /* 0x0103e80000100800 */
[----:B-1----:R-:W4:Y:S04]  /*acc0*/  LDL.LU R88, [R1+0x6f0] ;  /* 0x0006f00001587983 */ /* 0x002f280000300800 */
[----:B------:R-:W0:Y:S01]  /*acd0*/  LDL.LU.64 R74, [R1+0x6e8] ;  /* 0x0006e800014a7983 */ /* 0x000e220000300a00 */
[----:B------:R-:W-:-:S02]  /*ace0*/  ISETP.GT.AND P6, PT, R0, 0x19, PT ;  /* 0x000000190000780c */ /* 0x000fc40003fc4270 */
[----:B------:R-:W-:Y:S02]  /*acf0*/  PRMT R2, RZ, 0x7610, R2 ;  /* 0x00007610ff027816 */ /* 0x000fe40000000002 */
[----:B------:R-:W-:-:S04]  /*ad00*/  PRMT R93, RZ, 0x7610, R93 ;  /* 0x00007610ff5d7816 */ /* 0x000fc8000000005d */
[----:B------:R-:W4:Y:S01]  /*ad10*/  @P2 LDG.E.U16 R2, desc[UR22][R90.64] ;  /* 0x000000165a022981 */ /* 0x000f22000c1e1500 */
[----:B------:R-:W-:-:S03]  /*ad20*/  ISETP.GT.AND P5, PT, R0, 0x1a, PT ;  /* 0x0000001a0000780c */ /* 0x000fc60003fa4270 */
[----:B------:R-:W4:Y:S01]  /*ad30*/  @P2 LDG.E.U16 R93, desc[UR22][R80.64] ;  /* 0x00000016505d2981 */ /* 0x000f22000c1e1500 */
[----:B------:R-:W-:Y:S02]  /*ad40*/  ISETP.GT.AND P4, PT, R0, 0x1b, PT ;  /* 0x0000001b0000780c */ /* 0x000fe40003f84270 */
[----:B--2---:R-:W-:Y:S02]  /*ad50*/  PRMT R62, RZ, 0x7610, R62 ;  /* 0x00007610ff3e7816 */ /* 0x004fe4000000003e */
[----:B------:R-:W-:Y:S02]  /*ad60*/  PRMT R63, RZ, 0x7610, R63 ;  /* 0x00007610ff3f7816 */ /* 0x000fe4000000003f */
[----:B------:R-:W-:-:S07]  /*ad70*/  PRMT R60, RZ, 0x7610, R60 ;  /* 0x00007610ff3c7816 */ /* 0x000fce000000003c */
[----:B------:R-:W2:Y:S04]  /*ad80*/  @P4 LDG.E.U16 R62, desc[UR22][R18.64] ;  /* 0x00000016123e4981 */ /* 0x000ea8000c1e1500 */
[----:B------:R-:W2:Y:S01]  /*ad90*/  @P4 LDG.E.U16 R63, desc[UR22][R16.64] ;  /* 0x00000016103f4981 */ /* 0x000ea2000c1e1500 */
[----:B---3--:R-:W-:-:S03]  /*ada0*/  PRMT R67, RZ, 0x7610, R67 ;  /* 0x00007610ff437816 */ /* 0x008fc60000000043 */
[----:B------:R-:W3:Y:S01]  /*adb0*/  @P4 LDG.E.U16 R60, desc[UR22][R14.64] ;  /* 0x000000160e3c4981 */ /* 0x000ee2000c1e1500 */
[----:B------:R-:W-:-:S03]  /*adc0*/  PRMT R64, RZ, 0x7610, R64 ;  /* 0x00007610ff407816 */ /* 0x000fc60000000040 */
[----:B------:R-:W2:Y:S01]  /*add0*/  @P5 LDG.E.U16 R67, desc[UR22][R24.64] ;  /* 0x0000001618435981 */ /* 0x000ea2000c1e1500 */
[----:B------:R-:W-:-:S03]  /*ade0*/  PRMT R65, RZ, 0x7610, R65 ;  /* 0x00007610ff417816 */ /* 0x000fc60000000041 */
[----:B------:R-:W2:Y:S04]  /*adf0*/  @P5 LDG.E.U16 R64, desc[UR22][R22.64] ;  /* 0x0000001616405981 */ /* 0x000ea8000c1e1500 */
[----:B------:R-:W2:Y:S01]  /*ae00*/  @P5 LDG.E.U16 R65, desc[UR22][R20.64] ;  /* 0x0000001614415981 */ /* 0x000ea2000c1e1500 */
[----:B------:R-:W-:Y:S02]  /*ae10*/  PRMT R68, RZ, 0x7610, R68 ;  /* 0x00007610ff447816 */ /* 0x000fe40000000044 */
[----:B------:R-:W-:Y:S02]  /*ae20*/  PRMT R69, RZ, 0x7610, R69 ;  /* 0x00007610ff457816 */ /* 0x000fe40000000045 */
[----:B------:R-:W-:Y:S02]  /*ae30*/  PRMT R66, RZ, 0x7610, R66 ;  /* 0x00007610ff427816 */ /* 0x000fe40000000042 */
[----:B------:R-:W2:Y:S04]  /*ae40*/  @P6 LDG.E.U16 R68, desc[UR22][R72.64] ;  /* 0x0000001648446981 */ /* 0x000ea8000c1e1500 */
[----:B------:R-:W2:Y:S04]  /*ae50*/  @P6 LDG.E.U16 R69, desc[UR22][R70.64] ;  /* 0x0000001646456981 */ /* 0x000ea8000c1e1500 */
[----:B------:R-:W2:Y:S01]  /*ae60*/  @P5 LDG.E.U16 R66, desc[UR22][R26.64] ;  /* 0x000000161a425981 */ /* 0x000ea2000c1e1500 */
[----:B0-----:R-:W-:-:S02]  /*ae70*/  PRMT R74, RZ, 0x7610, R74 ;  /* 0x00007610ff4a7816 */ /* 0x001fc4000000004a */
[----:B------:R-:W-:-:S04]  /*ae80*/  PRMT R75, RZ, 0x7610, R75 ;  /* 0x00007610ff4b7816 */ /* 0x000fc8000000004b */
[----:B------:R-:W2:Y:S04]  /*ae90*/  @P6 LDG.E.U16 R74, desc[UR22][R78.64] ;  /* 0x000000164e4a6981 */ /* 0x000ea8000c1e1500 */
[----:B------:R-:W3:Y:S04]  /*aea0*/  @P6 LDG.E.U16 R75, desc[UR22][R76.64] ;  /* 0x000000164c4b6981 */ /* 0x000ee8000c1e1500 */
[----:B------:R0:W-:Y:S04]  /*aeb0*/  STL [R1+0x3bc], R89 ;  /* 0x0003bc5901007387 */ /* 0x0001e80000100800 */
[----:B0-----:R-:W3:Y:S04]  /*aec0*/  LDL.LU R89, [R1+0x6e0] ;  /* 0x0006e00001597983 */ /* 0x001ee80000300800 */
[----:B------:R-:W3:Y:S04]  /*aed0*/  LDL.LU.64 R90, [R1+0x6d8] ;  /* 0x0006d800015a7983 */ /* 0x000ee80000300a00 */
[----:B----4-:R0:W-:Y:S04]  /*aee0*/  STL [R1+0x3b8], R2 ;  /* 0x0003b80201007387 */ /* 0x0101e80000100800 */
[----:B0-----:R-:W4:Y:S04]  /*aef0*/  LDL.LU R2, [R1+0x6d0] ;  /* 0x0006d00001027983 */ /* 0x001f280000300800 */
[----:B------:R-:W4:Y:S04]  /*af00*/  LDL.LU.64 R80, [R1+0x6c8] ;  /* 0x0006c80001507983 */ /* 0x000f280000300a00 */
[----:B------:R0:W-:Y:S04]  /*af10*/  STL [R1+0x3b4], R93 ;  /* 0x0003b45d01007387 */ /* 0x0001e80000100800 */
[----:B0-----:R-:W4:Y:S04]  /*af20*/  LDL.LU R93, [R1+0x6c0] ;  /* 0x0006c000015d7983 */ /* 0x001f280000300800 */
[----:B------:R-:W4:Y:S01]  /*af30*/  LDL.LU.64 R78, [R1+0x6b8] ;  /* 0x0006b800014e7983 */ /* 0x000f220000300a00 */
[----:B------:R-:W-:-:S02]  /*af40*/  ISETP.GT.AND P3, PT, R0, 0x1c, PT ;  /* 0x0000001c0000780c */ /* 0x000fc40003f64270 */
[----:B------:R-:W-:Y:S02]  /*af50*/  PRMT R61, RZ, 0x7610, R61 ;  /* 0x00007610ff3d7816 */ /* 0x000fe4000000003d */
[----:B------:R-:W-:Y:S02]  /*af60*/  PRMT R58, RZ, 0x7610, R58 ;  /* 0x00007610ff3a7816 */ /* 0x000fe4000000003a */
[----:B------:R-:W-:Y:S02]  /*af70*/  ISETP.GT.AND P2, PT, R0, 0x1d, PT ;  /* 0x0000001d0000780c */ /* 0x000fe40003f44270 */
[----:B------:R-:W4:Y:S05]  /*af80*/  @P4 LDG.E.U16 R61, desc[UR22][R12.64] ;  /* 0x000000160c3d4981 */ /* 0x000f2a000c1e1500 */
[----:B------:R-:W4:Y:S04]  /*af90*/  @P3 LDG.E.U16 R58, desc[UR22][R10.64] ;  /* 0x000000160a3a3981 */ /* 0x000f28000c1e1500 */
[----:B--2---:R0:W-:Y:S04]  /*afa0*/  STL [R1+0x3b0], R74 ;  /* 0x0003b04a01007387 */ /* 0x0041e80000100800 */
[----:B0-----:R-:W2:Y:S04]  /*afb0*/  LDL.LU R74, [R1+0x6b0] ;  /* 0x0006b000014a7983 */ /* 0x001ea80000300800 */
[----:B------:R-:W2:Y:S04]  /*afc0*/  LDL.LU.64 R76, [R1+0x6a8] ;  /* 0x0006a800014c7983 */ /* 0x000ea80000300a00 */
[----:B---3--:R0:W-:Y:S04]  /*afd0*/  STL [R1+0x3ac], R75 ;  /* 0x0003ac4b01007387 */ /* 0x0081e80000100800 */
[----:B0-----:R-:W3:Y:S04]  /*afe0*/  LDL.LU R75, [R1+0x6a0] ;  /* 0x0006a000014b7983 */ /* 0x001ee80000300800 */
[----:B------:R-:W2:Y:S04]  /*aff0*/  LDL.LU.64 R72, [R1+0x698] ;  /* 0x0006980001487983 */ /* 0x000ea80000300a00 */
[----:B------:R0:W-:Y:S04]  /*b000*/  STL [R1+0x3a8], R68 ;  /* 0x0003a84401007387 */ /* 0x0001e80000100800 */
[----:B0-----:R-:W2:Y:S04]  /*b010*/  LDL.LU R68, [R1+0x690] ;  /* 0x0006900001447983 */ /* 0x001ea80000300800 */
[----:B------:R-:W2:Y:S04]  /*b020*/  LDL.LU.64 R70, [R1+0x688] ;  /* 0x0006880001467983 */ /* 0x000ea80000300a00 */
[----:B------:R0:W-:Y:S04]  /*b030*/  STL [R1+0x3a4], R69 ;  /* 0x0003a44501007387 */ /* 0x0001e80000100800 */
[----:B0-----:R-:W2:Y:S04]  /*b040*/  LDL.LU R69, [R1+0x680] ;  /* 0x0006800001457983 */ /* 0x001ea80000300800 */
[----:B------:R0:W-:Y:S04]  /*b050*/  STL [R1+0x3a0], R66 ;  /* 0x0003a04201007387 */ /* 0x0001e80000100800 */
[----:B0-----:R-:W2:Y:S04]  /*b060*/  LDL.LU R66, [R1+0x67c] ;  /* 0x00067c0001427983 */ /* 0x001ea80000300800 */
[----:B------:R-:W-:Y:S04]  /*b070*/  STL [R1+0x580], R26 ;  /* 0x0005801a01007387 */ /* 0x000fe80000100800 */
[----:B------:R-:W-:Y:S04]  /*b080*/  STL [R1+0x57c], R27 ;  /* 0x00057c1b01007387 */ /* 0x000fe80000100800 */
        /* <DEDUP_REMOVED lines=18> */
[----:B------:R0:W-:Y:S04]  /*b1b0*/  STL [R1+0x5ac], R16 ;  /* 0x0005ac1001007387 */ /* 0x0001e80000100800 */
[----:B------:R-:W-:Y:S04]  /*b1c0*/  STL [R1+0x5a8], R17 ;  /* 0x0005a81101007387 */ /* 0x000fe80000100800 */
[----:B------:R1:W-:Y:S01]  /*b1d0*/  STL [R1+0x388], R60 ;  /* 0x0003883c01007387 */ /* 0x0003e20000100800 */
[----:B0-----:R-:W-:-:S06]  /*b1e0*/  PRMT R16, RZ, 0x7610, R16 ;  /* 0x00007610ff107816 */ /* 0x001fcc0000000010 */
[----:B------:R-:W2:Y:S04]  /*b1f0*/  @P2 LDG.E.U16 R16, desc[UR22][R38.64] ;  /* 0x0000001626102981 */ /* 0x000ea8000c1e1500 */
[----:B-1----:R-:W2:Y:S04]  /*b200*/  LDL.LU R60, [R1+0x664] ;  /* 0x00066400013c7983 */ /* 0x002ea80000300800 */
[----:B------:R0:W-:Y:S02]  /*b210*/  STL [R1+0x5b4], R14 ;  /* 0x0005b40e01007387 */ /* 0x0001e40000100800 */
[----:B0-----:R-:W-:-:S06]  /*b220*/  PRMT R14, RZ, 0x7610, R14 ;  /* 0x00007610ff0e7816 */ /* 0x001fcc000000000e */
[----:B------:R-:W2:Y:S04]  /*b230*/  @P2 LDG.E.U16 R14, desc[UR22][R36.64] ;  /* 0x00000016240e2981 */ /* 0x000ea8000c1e1500 */
[----:B------:R-:W-:Y:S04]  /*b240*/  STL [R1+0x5b0], R15 ;  /* 0x0005b00f01007387 */ /* 0x000fe80000100800 */
[----:B----4-:R0:W-:Y:S01]  /*b250*/  STL [R1+0x384], R61 ;  /* 0x0003843d01007387 */ /* 0x0101e20000100800 */
[----:B------:R-:W-:-:S03]  /*b260*/  ISETP.GT.AND P6, PT, R0, 0x1e, PT ;  /* 0x0000001e0000780c */ /* 0x000fc60003fc4270 */
[----:B0-----:R-:W4:Y:S04]  /*b270*/  LDL.LU R61, [R1+0x660] ;  /* 0x00066000013d7983 */ /* 0x001f280000300800 */
[----:B------:R-:W-:Y:S04]  /*b280*/  STL [R1+0x5bc], R12 ;  /* 0x0005bc0c01007387 */ /* 0x000fe80000100800 */
[----:B------:R-:W-:Y:S04]  /*b290*/  STL [R1+0x5b8], R13 ;  /* 0x0005b80d01007387 */ /* 0x000fe80000100800 */
[----:B------:R0:W-:Y:S04]  /*b2a0*/  STL [R1+0x380], R58 ;  /* 0x0003803a01007387 */ /* 0x0001e80000100800 */
[----:B0-----:R-:W3:Y:S04]  /*b2b0*/  LDL.LU R58, [R1+0x65c] ;  /* 0x00065c00013a7983 */ /* 0x001ee80000300800 */
[----:B------:R-:W-:Y:S04]  /*b2c0*/  STL [R1+0x5c4], R10 ;  /* 0x0005c40a01007387 */ /* 0x000fe80000100800 */
[----:B------:R-:W-:Y:S04]  /*b2d0*/  STL [R1+0x5c0], R11 ;  /* 0x0005c00b01007387 */ /* 0x000fe80000100800 */
[----:B------:R-:W-:Y:S04]  /*b2e0*/  STL [R1+0x5cc], R8 ;  /* 0x0005cc0801007387 */ /* 0x000fe80000100800 */
[----:B------:R-:W-:Y:S04]  /*b2f0*/  STL [R1+0x5c8], R9 ;  /* 0x0005c80901007387 */ /* 0x000fe80000100800 */
[----:B------:R-:W-:Y:S04]  /*b300*/  STL [R1+0x5d4], R6 ;  /* 0x0005d40601007387 */ /* 0x000fe80000100800 */
[----:B------:R0:W-:Y:S01]  /*b310*/  STL [R1+0x5d0], R7 ;  /* 0x0005d00701007387 */ /* 0x0001e20000100800 */
[----:B------:R-:W-:-:S03]  /*b320*/  PRMT R13, RZ, 0x7610, R13 ;  /* 0x00007610ff0d7816 */ /* 0x000fc6000000000d */
[----:B------:R1:W-:Y:S01]  /*b330*/  STL [R1+0x5dc], R4 ;  /* 0x0005dc0401007387 */ /* 0x0003e20000100800 */
[----:B------:R-:W-:-:S03]  /*b340*/  PRMT R20, RZ, 0x7610, R20 ;  /* 0x00007610ff147816 */ /* 0x000fc60000000014 */
[----:B------:R-:W-:Y:S01]  /*b350*/  STL [R1+0x5d8], R5 ;  /* 0x0005d80501007387 */ /* 0x000fe20000100800 */
[----:B------:R-:W-:Y:S02]  /*b360*/  PRMT R12, RZ, 0x7610, R12 ;  /* 0x00007610ff0c7816 */ /* 0x000fe4000000000c */
[----:B------:R-:W-:Y:S01]  /*b370*/  PRMT R15, RZ, 0x7610, R15 ;  /* 0x00007610ff0f7816 */ /* 0x000fe2000000000f */
[----:B------:R-:W3:Y:S04]  /*b380*/  @P3 LDG.E.U16 R13, desc[UR22][R8.64] ;  /* 0x00000016080d3981 */ /* 0x000ee8000c1e1500 */
[----:B------:R-:W4:Y:S04]  /*b390*/  @P6 LDG.E.U16 R20, desc[UR22][R44.64] ;  /* 0x000000162c146981 */ /* 0x000f28000c1e1500 */
[----:B------:R0:W4:Y:S04]  /*b3a0*/  @P3 LDG.E.U16 R12, desc[UR22][R6.64] ;  /* 0x00000016060c3981 */ /* 0x000128000c1e1500 */
[----:B------:R1:W4:Y:S01]  /*b3b0*/  @P3 LDG.E.U16 R15, desc[UR22][R4.64] ;  /* 0x00000016040f3981 */ /* 0x000322000c1e1500 */
[----:B0-----:R-:W-:-:S02]  /*b3c0*/  PRMT R7, RZ, 0x7610, R7 ;  /* 0x00007610ff077816 */ /* 0x001fc40000000007 */
[----:B-1----:R-:W-:Y:S02]  /*b3d0*/  PRMT R4, RZ, 0x7610, R4 ;  /* 0x00007610ff047816 */ /* 0x002fe40000000004 */
[----:B------:R-:W-:Y:S02]  /*b3e0*/  PRMT R6, RZ, 0x7610, R6 ;  /* 0x00007610ff067816 */ /* 0x000fe40000000006 */
[----:B------:R-:W4:Y:S04]  /*b3f0*/  @P2 LDG.E.U16 R7, desc[UR22][R40.64] ;  /* 0x0000001628072981 */ /* 0x000f28000c1e1500 */
[----:B------:R-:W4:Y:S04]  /*b400*/  @P6 LDG.E.U16 R4, desc[UR22][R50.64] ;  /* 0x0000001632046981 */ /* 0x000f28000c1e1500 */
[----:B------:R-:W4:Y:S04]  /*b410*/  @P2 LDG.E.U16 R6, desc[UR22][R42.64] ;  /* 0x000000162a062981 */ /* 0x000f28000c1e1500 */
[----:B--2---:R-:W-:Y:S04]  /*b420*/  STL [R1+0x628], R14 ;  /* 0x0006280e01007387 */ /* 0x004fe80000100800 */
[----:B------:R-:W-:Y:S04]  /*b430*/  STL [R1+0x5e4], R36 ;  /* 0x0005e42401007387 */ /* 0x000fe80000100800 */
[----:B------:R-:W-:Y:S04]  /*b440*/  STL [R1+0x5e0], R37 ;  /* 0x0005e02501007387 */ /* 0x000fe80000100800 */
[----:B------:R-:W-:Y:S04]  /*b450*/  STL [R1+0x62c], R16 ;  /* 0x00062c1001007387 */ /* 0x000fe80000100800 */
[----:B------:R-:W-:Y:S04]  /*b460*/  STL [R1+0x5ec], R38 ;  /* 0x0005ec2601007387 */ /* 0x000fe80000100800 */
[----:B------:R0:W-:Y:S02]  /*b470*/  STL [R1+0x5e8], R39 ;  /* 0x0005e82701007387 */ /* 0x0001e40000100800 */
[----:B0-----:R-:W-:-:S06]  /*b480*/  PRMT R39, RZ, 0x7610, R39 ;  /* 0x00007610ff277816 */ /* 0x001fcc0000000027 */
[----:B------:R-:W2:Y:S01]  /*b490*/  @P6 LDG.E.U16 R39, desc[UR22][R46.64] ;  /* 0x000000162e276981 */ /* 0x000ea2000c1e1500 */
[----:B------:R-:W-:-:S06]  /*b4a0*/  PRMT R36, RZ, 0x7610, R36 ;  /* 0x00007610ff247816 */ /* 0x000fcc0000000024 */
[----:B------:R-:W2:Y:S01]  /*b4b0*/  @P6 LDG.E.U16 R36, desc[UR22][R48.64] ;  /* 0x0000001630246981 */ /* 0x000ea2000c1e1500 */
[----:B------:R-:W-:Y:S02]  /*b4c0*/  ISETP.GT.AND P5, PT, R0, 0x1f, PT ;  /* 0x0000001f0000780c */ /* 0x000fe40003fa4270 */
[----:B------:R-:W-:Y:S01]  /*b4d0*/  PRMT R17, RZ, 0x7610, R17 ;  /* 0x00007610ff117816 */ /* 0x000fe20000000011 */
[----:B------:R-:W-:Y:S01]  /*b4e0*/  STL [R1+0x5f4], R40 ;  /* 0x0005f42801007387 */ /* 0x000fe20000100800 */
[----:B------:R-:W-:Y:S02]  /*b4f0*/  PRMT R18, RZ, 0x7610, R18 ;  /* 0x00007610ff127816 */ /* 0x000fe40000000012 */
[----:B------:R-:W-:Y:S01]  /*b500*/  PRMT R19, RZ, 0x7610, R19 ;  /* 0x00007610ff137816 */ /* 0x000fe20000000013 */
[----:B------:R-:W-:Y:S01]  /*b510*/  STL [R1+0x5f0], R41 ;  /* 0x0005f02901007387 */ /* 0x000fe20000100800 */
[----:B------:R-:W-:-:S03]  /*b520*/  PRMT R3, RZ, 0x7610, R3 ;  /* 0x00007610ff037816 */ /* 0x000fc60000000003 */
[----:B------:R-:W-:Y:S04]  /*b530*/  STL [R1+0x5fc], R42 ;  /* 0x0005fc2a01007387 */ /* 0x000fe80000100800 */
[----:B------:R-:W-:Y:S04]  /*b540*/  STL [R1+0x5f8], R43 ;  /* 0x0005f82b01007387 */ /* 0x000fe80000100800 */
[----:B------:R-:W2:Y:S04]  /*b550*/  @P5 LDG.E.U16 R17, desc[UR22][R84.64] ;  /* 0x0000001654115981 */ /* 0x000ea8000c1e1500 */
[----:B------:R-:W2:Y:S04]  /*b560*/  @P5 LDG.E.U16 R18, desc[UR22][R86.64] ;  /* 0x0000001656125981 */ /* 0x000ea8000c1e1500 */
[----:B------:R-:W2:Y:S04]  /*b570*/  @P5 LDG.E.U16 R19, desc[UR22][R88.64] ;  /* 0x0000001658135981 */ /* 0x000ea8000c1e1500 */
[----:B------:R-:W2:Y:S04]  /*b580*/  @P5 LDG.E.U16 R3, desc[UR22][R90.64] ;  /* 0x000000165a035981 */ /* 0x000ea8000c1e1500 */
[----:B---3--:R-:W-:Y:S04]  /*b590*/  STL [R1+0x37c], R13 ;  /* 0x00037c0d01007387 */ /* 0x008fe80000100800 */
[----:B----4-:R-:W-:Y:S04]  /*b5a0*/  STL [R1+0x608], R20 ;  /* 0x0006081401007387 */ /* 0x010fe80000100800 */
[----:B------:R-:W-:Y:S04]  /*b5b0*/  STL [R1+0x604], R44 ;  /* 0x0006042c01007387 */ /* 0x000fe80000100800 */
[----:B------:R-:W-:Y:S01]  /*b5c0*/  STL [R1+0x600], R45 ;  /* 0x0006002d01007387 */ /* 0x000fe20000100800 */
[----:B------:R-:W-:Y:S06]  /*b5d0*/  BAR.SYNC.DEFER_BLOCKING 0x0 ;  /* 0x0000000000007b1d */ /* 0x000fec0000010000 */
[----:B------:R-:W-:Y:S04]  /*b5e0*/  STL [R1+0x378], R12 ;  /* 0x0003780c01007387 */ /* 0x000fe80000100800 */
        /* <DEDUP_REMOVED lines=9> */
[----:B--2---:R-:W-:Y:S04]  /*b680*/  STL [R1+0x614], R39 ;  /* 0x0006142701007387 */ /* 0x004fe80000100800 */
[----:B------:R-:W-:Y:S04]  /*b690*/  STL [R1+0x610], R46 ;  /* 0x0006102e01007387 */ /* 0x000fe80000100800 */
[----:B------:R0:W-:Y:S02]  /*b6a0*/  STL [R1+0x374], R15 ;  /* 0x0003740f01007387 */ /* 0x0001e40000100800 */
[----:B0-----:R-:W0:Y:S02]  /*b6b0*/  S2R R15, SR_TID.X ;  /* 0x00000000000f7919 */ /* 0x001e240000002100 */
[----:B------:R-:W-:Y:S04]  /*b6c0*/  STL [R1+0x60c], R47 ;  /* 0x00060c2f01007387 */ /* 0x000fe80000100800 */
[----:B------:R-:W-:Y:S04]  /*b6d0*/  STL [R1+0x620], R36 ;  /* 0x0006202401007387 */ /* 0x000fe80000100800 */
[----:B------:R-:W-:Y:S04]  /*b6e0*/  STL [R1+0x61c], R48 ;  /* 0x00061c3001007387 */ /* 0x000fe80000100800 */
[----:B------:R-:W-:Y:S04]  /*b6f0*/  STL [R1+0x618], R49 ;  /* 0x0006183101007387 */ /* 0x000fe80000100800 */
[----:B------:R-:W-:Y:S04]  /*b700*/  STL [R1+0x634], R4 ;  /* 0x0006340401007387 */ /* 0x000fe80000100800 */
[----:B------:R-:W-:Y:S04]  /*b710*/  STL [R1+0x630], R50 ;  /* 0x0006303201007387 */ /* 0x000fe80000100800 */
[----:B------:R-:W-:Y:S04]  /*b720*/  STL [R1+0x624], R51 ;  /* 0x0006243301007387 */ /* 0x000fe80000100800 */
[----:B------:R1:W-:Y:S04]  /*b730*/  STL [R1+0x368], R7 ;  /* 0x0003680701007387 */ /* 0x0003e80000100800 */
[----:B------:R2:W-:Y:S04]  /*b740*/  STL [R1+0x364], R6 ;  /* 0x0003640601007387 */ /* 0x0005e80000100800 */
[----:B------:R-:W3:Y:S04]  /*b750*/  LDL.LU R59, [R1+0x658] ;  /* 0x00065800013b7983 */ /* 0x000ee80000300800 */
[----:B------:R-:W4:Y:S04]  /*b760*/  LDL.LU R56, [R1+0x654] ;  /* 0x0006540001387983 */ /* 0x000f280000300800 */
[----:B------:R-:W4:Y:S04]  /*b770*/  LDL.LU R57, [R1+0x650] ;  /* 0x0006500001397983 */ /* 0x000f280000300800 */
[----:B------:R-:W3:Y:S04]  /*b780*/  LDL.LU R54, [R1+0x64c] ;  /* 0x00064c0001367983 */ /* 0x000ee80000300800 */
[----:B------:R-:W3:Y:S04]  /*b790*/  LDL.LU R55, [R1+0x648] ;  /* 0x0006480001377983 */ /* 0x000ee80000300800 */
[----:B------:R-:W3:Y:S04]  /*b7a0*/  LDL.LU R52, [R1+0x644] ;  /* 0x0006440001347983 */ /* 0x000ee80000300800 */
[----:B------:R-:W3:Y:S04]  /*b7b0*/  LDL.LU R53, [R1+0x640] ;  /* 0x0006400001357983 */ /* 0x000ee80000300800 */
[----:B------:R-:W3:Y:S04]  /*b7c0*/  LDL.LU R82, [R1+0x63c] ;  /* 0x00063c0001527983 */ /* 0x000ee80000300800 */
[----:B------:R-:W3:Y:S01]  /*b7d0*/  LDL.LU R83, [R1+0x638] ;  /* 0x0006380001537983 */ /* 0x000ee20000300800 */
[----:B0-----:R-:W-:-:S03]  /*b7e0*/  LOP3.LUT R5, R15, 0x1f, RZ, 0xc0, !PT ;  /* 0x0000001f0f057812 */ /* 0x001fc600078ec0ff */
[----:B------:R-:W3:Y:S04]  /*b7f0*/  LDL.LU R45, [R1+0x43c] ;  /* 0x00043c00012d7983 */ /* 0x000ee80000300800 */
[----:B------:R-:W3:Y:S04]  /*b800*/  LDL.LU R44, [R1+0x438] ;  /* 0x00043800012c7983 */ /* 0x000ee80000300800 */
[----:B------:R-:W3:Y:S04]  /*b810*/  LDL.LU R20, [R1+0x434] ;  /* 0x0004340001147983 */ /* 0x000ee80000300800 */
[----:B------:R-:W3:Y:S04]  /*b820*/  LDL.LU R12, [R1+0x3c0] ;  /* 0x0003c000010c7983 */ /* 0x000ee80000300800 */
[----:B------:R-:W4:Y:S04]  /*b830*/  LDL.LU R15, [R1+0x3bc] ;  /* 0x0003bc00010f7983 */ /* 0x000f280000300800 */
[----:B------:R-:W4:Y:S04]  /*b840*/  LDL.LU R43, [R1+0x3b8] ;  /* 0x0003b800012b7983 */ /* 0x000f280000300800 */
[----:B------:R-:W4:Y:S04]  /*b850*/  LDL.LU R42, [R1+0x3b4] ;  /* 0x0003b400012a7983 */ /* 0x000f280000300800 */
[----:B------:R-:W4:Y:S04]  /*b860*/  LDL.LU R41, [R1+0x51c] ;  /* 0x00051c0001297983 */ /* 0x000f280000300800 */
[----:B------:R-:W4:Y:S01]  /*b870*/  LDL.LU R40, [R1+0x518] ;  /* 0x0005180001287983 */ /* 0x000f220000300800 */
[----:B------:R-:W-:-:S03]  /*b880*/  ISETP.GE.AND P2, PT, R5, R0, PT ;  /* 0x000000000500720c */ /* 0x000fc60003f46270 */
[----:B------:R-:W4:Y:S04]  /*b890*/  LDL.LU R38, [R1+0x514] ;  /* 0x0005140001267983 */ /* 0x000f280000300800 */
[----:B------:R-:W4:Y:S04]  /*b8a0*/  LDL.LU R16, [R1+0x510] ;  /* 0x0005100001107983 */ /* 0x000f280000300800 */
[----:B------:R-:W4:Y:S04]  /*b8b0*/  LDL.LU R37, [R1+0x4ac] ;  /* 0x0004ac0001257983 */ /* 0x000f280000300800 */
[----:B------:R-:W4:Y:S04]  /*b8c0*/  LDL.LU R14, [R1+0x4a8] ;  /* 0x0004a800010e7983 */ /* 0x000f280000300800 */
[----:B------:R-:W4:Y:S04]  /*b8d0*/  LDL.LU R5, [R1+0x4a4] ;  /* 0x0004a40001057983 */ /* 0x000f280000300800 */
[----:B-1----:R-:W4:Y:S04]  /*b8e0*/  LDL.LU R7, [R1+0x4a0] ;  /* 0x0004a00001077983 */ /* 0x002f280000300800 */
[----:B--2---:R-:W2:Y:S04]  /*b8f0*/  LDL.LU R6, [R1+0x430] ;  /* 0x0004300001067983 */ /* 0x004ea80000300800 */
[----:B------:R-:W2:Y:S04]  /*b900*/  LDL.LU R9, [R1+0x42c] ;  /* 0x00042c0001097983 */ /* 0x000ea80000300800 */
[----:B------:R-:W2:Y:S04]  /*b910*/  LDL.LU R8, [R1+0x428] ;  /* 0x0004280001087983 */ /* 0x000ea80000300800 */
[----:B------:R-:W2:Y:S04]  /*b920*/  LDL.LU R11, [R1+0x424] ;  /* 0x00042400010b7983 */ /* 0x000ea80000300800 */
[----:B------:R-:W2:Y:S04]  /*b930*/  LDL.LU R10, [R1+0x3b0] ;  /* 0x0003b000010a7983 */ /* 0x000ea80000300800 */
[----:B------:R-:W2:Y:S04]  /*b940*/  LDL.LU R13, [R1+0x3ac] ;  /* 0x0003ac00010d7983 */ /* 0x000ea80000300800 */
[----:B---3--:R0:W-:Y:S04]  /*b950*/  STS.U16 [R2+UR9+0x8c00], R12 ;  /* 0x008c000c02007988 */ /* 0x0081e80008000409 */
[----:B----4-:R1:W-:Y:S04]  /*b960*/  STS.U16 [R2+UR9+0xac00], R15 ;  /* 0x00ac000f02007988 */ /* 0x0103e80008000409 */
[----:B0-----:R-:W3:Y:S04]  /*b970*/  LDL.LU R12, [R1+0x3a8] ;  /* 0x0003a800010c7983 */ /* 0x001ee80000300800 */
[----:B-1----:R-:W4:Y:S01]  /*b980*/  LDL.LU R15, [R1+0x3a4] ;  /* 0x0003a400010f7983 */ /* 0x002f220000300800 */
[----:B------:R-:W-:-:S03]  /*b990*/  LOP3.LUT R4, R2, 0x10, RZ, 0x3c, !PT ;  /* 0x0000001002047812 */ /* 0x000fc600078e3cff */
[----:B------:R0:W-:Y:S04]  /*b9a0*/  STS.U16 [R2+UR9+0xa800], R45 ;  /* 0x00a8002d02007988 */ /* 0x0001e80008000409 */
[----:B------:R1:W-:Y:S04]  /*b9b0*/  STS.U16 [R2+UR9+0xc800], R44 ;  /* 0x00c8002c02007988 */ /* 0x0003e80008000409 */
[----:B------:R0:W-:Y:S04]  /*b9c0*/  STS.U16 [R2+UR9+0xe800], R20 ;  /* 0x00e8001402007988 */ /* 0x0001e80008000409 */
[----:B------:R0:W-:Y:S04]  /*b9d0*/  STS.U16 [R2+UR9+0xcc00], R43 ;  /* 0x00cc002b02007988 */ /* 0x0001e80008000409 */
[----:B------:R-:W-:Y:S04]  /*b9e0*/  STS.U16 [R2+UR9+0xec00], R42 ;  /* 0x00ec002a02007988 */ /* 0x000fe80008000409 */
[----:B------:R-:W-:Y:S04]  /*b9f0*/  STS.U16 [R4+UR9+0x8080], R41 ;  /* 0x0080802904007988 */ /* 0x000fe80008000409 */
[----:B------:R-:W-:Y:S04]  /*ba00*/  STS.U16 [R4+UR9+0xa080], R40 ;  /* 0x00a0802804007988 */ /* 0x000fe80008000409 */
[----:B------:R-:W-:Y:S04]  /*ba10*/  STS.U16 [R4+UR9+0xc080], R38 ;  /* 0x00c0802604007988 */ /* 0x000fe80008000409 */
[----:B------:R-:W4:Y:S04]  /*ba20*/  LDL.LU R50, [R1+0x50c] ;  /* 0x00050c0001327983 */ /* 0x000f280000300800 */
        /* <DEDUP_REMOVED lines=10> */
[----:B--2---:R-:W-:Y:S04]  /*bad0*/  STS.U16 [R4+UR9+0x8880], R6 ;  /* 0x0088800604007988 */ /* 0x004fe80008000409 */
[----:B------:R-:W2:Y:S04]  /*bae0*/  LDL.LU R39, [R1+0x494] ;  /* 0x0004940001277983 */ /* 0x000ea80000300800 */
[----:B------:R-:W-:Y:S04]  /*baf0*/  STS.U16 [R4+UR9+0xa880], R9 ;  /* 0x00a8800904007988 */ /* 0x000fe80008000409 */
[----:B0-----:R-:W2:Y:S04]  /*bb00*/  LDL.LU R45, [R1+0x490] ;  /* 0x00049000012d7983 */ /* 0x001ea80000300800 */
[----:B------:R-:W-:Y:S04]  /*bb10*/  STS.U16 [R4+UR9+0xc880], R8 ;  /* 0x00c8800804007988 */ /* 0x000fe80008000409 */
[----:B-1----:R-:W2:Y:S04]  /*bb20*/  LDL.LU R44, [R1+0x420] ;  /* 0x00042000012c7983 */ /* 0x002ea80000300800 */
[----:B------:R-:W-:Y:S04]  /*bb30*/  STS.U16 [R4+UR9+0xe880], R11 ;  /* 0x00e8800b04007988 */ /* 0x000fe80008000409 */
[----:B------:R-:W2:Y:S04]  /*bb40*/  LDL.LU R20, [R1+0x41c] ;  /* 0x00041c0001147983 */ /* 0x000ea80000300800 */
[----:B------:R0:W-:Y:S04]  /*bb50*/  STS.U16 [R4+UR9+0x8c80], R10 ;  /* 0x008c800a04007988 */ /* 0x0001e80008000409 */
[----:B------:R-:W2:Y:S04]  /*bb60*/  LDL.LU R43, [R1+0x418] ;  /* 0x00041800012b7983 */ /* 0x000ea80000300800 */
[----:B------:R1:W-:Y:S04]  /*bb70*/  STS.U16 [R4+UR9+0xac80], R13 ;  /* 0x00ac800d04007988 */ /* 0x0003e80008000409 */
[----:B0-----:R-:W2:Y:S04]  /*bb80*/  LDL.LU R10, [R1+0x414] ;  /* 0x00041400010a7983 */ /* 0x001ea80000300800 */
[----:B-1----:R-:W2:Y:S04]  /*bb90*/  LDL.LU R13, [R1+0x3a0] ;  /* 0x0003a000010d7983 */ /* 0x002ea80000300800 */
[----:B------:R-:W2:Y:S04]  /*bba0*/  LDL.LU R42, [R1+0x39c] ;  /* 0x00039c00012a7983 */ /* 0x000ea80000300800 */
        /* <DEDUP_REMOVED lines=16> */
[----:B------:R-:W-:-:S05]  /*bcb0*/  LOP3.LUT R4, R2, 0x20, RZ, 0x3c, !PT ;  /* 0x0000002002047812 */ /* 0x000fca00078e3cff */
[----:B------:R0:W-:Y:S04]  /*bcc0*/  STS.U16 [R4+UR9+0x8100], R50 ;  /* 0x0081003204007988 */ /* 0x0001e80008000409 */
[----:B------:R-:W-:Y:S04]  /*bcd0*/  STS.U16 [R4+UR9+0xa100], R49 ;  /* 0x00a1003104007988 */ /* 0x000fe80008000409 */
[----:B------:R-:W-:Y:S04]  /*bce0*/  STS.U16 [R4+UR9+0xc100], R48 ;  /* 0x00c1003004007988 */ /* 0x000fe80008000409 */
[----:B------:R-:W-:Y:S01]  /*bcf0*/  STS.U16 [R4+UR9+0xe100], R36 ;  /* 0x00e1002404007988 */ /* 0x000fe20008000409 */
[----:B0-----:R-:W-:-:S03]  /*bd00*/  LOP3.LUT R50, R2, 0x30, RZ, 0x3c, !PT ;  /* 0x0000003002327812 */ /* 0x001fc600078e3cff */
[----:B------:R-:W-:Y:S04]  /*bd10*/  STS.U16 [R4+UR9+0x8500], R47 ;  /* 0x0085002f04007988 */ /* 0x000fe80008000409 */
[----:B------:R-:W-:Y:S04]  /*bd20*/  STS.U16 [R4+UR9+0xa500], R46 ;  /* 0x00a5002e04007988 */ /* 0x000fe80008000409 */
[----:B--2---:R-:W-:Y:S04]  /*bd30*/  STS.U16 [R4+UR9+0xc500], R39 ;  /* 0x00c5002704007988 */ /* 0x004fe80008000409 */
[----:B------:R-:W-:Y:S04]  /*bd40*/  STS.U16 [R4+UR9+0xe500], R45 ;  /* 0x00e5002d04007988 */ /* 0x000fe80008000409 */
[----:B------:R-:W-:Y:S04]  /*bd50*/  STS.U16 [R4+UR9+0x8900], R44 ;  /* 0x0089002c04007988 */ /* 0x000fe80008000409 */
[----:B------:R-:W-:Y:S04]  /*bd60*/  STS.U16 [R4+UR9+0xa900], R20 ;  /* 0x00a9001404007988 */ /* 0x000fe80008000409 */
[----:B------:R-:W-:Y:S04]  /*bd70*/  STS.U16 [R4+UR9+0xc900], R43 ;  /* 0x00c9002b04007988 */ /* 0x000fe80008000409 */
[----:B------:R0:W-:Y:S04]  /*bd80*/  STS.U16 [R4+UR9+0xe900], R10 ;  /* 0x00e9000a04007988 */ /* 0x0001e80008000409 */
[----:B------:R1:W-:Y:S04]  /*bd90*/  STS.U16 [R4+UR9+0x8d00], R13 ;  /* 0x008d000d04007988 */ /* 0x0003e80008000409 */
[----:B------:R-:W-:Y:S04]  /*bda0*/  STS.U16 [R4+UR9+0xad00], R42 ;  /* 0x00ad002a04007988 */ /* 0x000fe80008000409 */
[----:B------:R-:W-:Y:S04]  /*bdb0*/  STS.U16 [R4+UR9+0xcd00], R41 ;  /* 0x00cd002904007988 */ /* 0x000fe80008000409 */
[----:B------:R2:W-:Y:S04]  /*bdc0*/  STS.U16 [R4+UR9+0xed00], R40 ;  /* 0x00ed002804007988 */ /* 0x0005e80008000409 */
[----:B0-----:R-:W4:Y:S04]  /*bdd0*/  LDL.LU R10, [R1+0x390] ;  /* 0x00039000010a7983 */ /* 0x001f280000300800 */
[----:B------:R-:W-:Y:S04]  /*bde0*/  STS.U16 [R50+UR9+0x8180], R38 ;  /* 0x0081802632007988 */ /* 0x000fe80008000409 */
[----:B-1----:R-:W4:Y:S04]  /*bdf0*/  LDL.LU R13, [R1+0x38c] ;  /* 0x00038c00010d7983 */ /* 0x002f280000300800 */
[----:B------:R0:W-:Y:S04]  /*be00*/  STS.U16 [R50+UR9+0xa180], R16 ;  /* 0x00a1801032007988 */ /* 0x0001e80008000409 */
[----:B------:R-:W-:Y:S04]  /*be10*/  STS.U16 [R50+UR9+0xc180], R37 ;  /* 0x00c1802532007988 */ /* 0x000fe80008000409 */
[----:B--2---:R-:W2:Y:S04]  /*be20*/  LDL.LU R4, [R1+0x388] ;  /* 0x0003880001047983 */ /* 0x004ea80000300800 */
[----:B------:R1:W-:Y:S04]  /*be30*/  STS.U16 [R50+UR9+0xe180], R14 ;  /* 0x00e1800e32007988 */ /* 0x0003e80008000409 */
[----:B0-----:R-:W2:Y:S04]  /*be40*/  LDL.LU R16, [R1+0x384] ;  /* 0x0003840001107983 */ /* 0x001ea80000300800 */
[----:B-1----:R-:W2:Y:S04]  /*be50*/  LDL.LU R14, [R1+0x4ec] ;  /* 0x0004ec00010e7983 */ /* 0x002ea80000300800 */
[----:B------:R-:W2:Y:S04]  /*be60*/  LDL.LU R51, [R1+0x4e8] ;  /* 0x0004e80001337983 */ /* 0x000ea80000300800 */
[----:B------:R-:W2:Y:S04]  /*be70*/  LDL.LU R49, [R1+0x4e4] ;  /* 0x0004e40001317983 */ /* 0x000ea80000300800 */
        /* <DEDUP_REMOVED lines=15> */
[----:B0-----:R-:W3:Y:S04]  /*bf70*/  LDL.LU R12, [R1+0x3f8] ;  /* 0x0003f800010c7983 */ /* 0x001ee80000300800 */
[----:B-1----:R-:W4:Y:S04]  /*bf80*/  LDL.LU R15, [R1+0x3f4] ;  /* 0x0003f400010f7983 */ /* 0x002f280000300800 */
[----:B------:R-:W4:Y:S04]  /*bf90*/  LDL.LU R43, [R1+0x380] ;  /* 0x00038000012b7983 */ /* 0x000f280000300800 */
[----:B------:R-:W4:Y:S04]  /*bfa0*/  LDL.LU R42, [R1+0x37c] ;  /* 0x00037c00012a7983 */ /* 0x000f280000300800 */
[----:B------:R-:W4:Y:S04]  /*bfb0*/  LDL.LU R41, [R1+0x378] ;  /* 0x0003780001297983 */ /* 0x000f280000300800 */
[----:B------:R-:W4:Y:S01]  /*bfc0*/  LDL.LU R40, [R1+0x374] ;  /* 0x0003740001287983 */ /* 0x000f220000300800 */
[----:B------:R-:W-:-:S03]  /*bfd0*/  LOP3.LUT R20, R2, 0x40, RZ, 0x3c, !PT ;  /* 0x0000004002147812 */ /* 0x000fc600078e3cff */
        /* <DEDUP_REMOVED lines=8> */
[----:B------:R0:W-:Y:S04]  /*c060*/  STS.U16 [R50+UR9+0x8d80], R10 ;  /* 0x008d800a32007988 */ /* 0x0001e80008000409 */
[----:B------:R1:W-:Y:S04]  /*c070*/  STS.U16 [R50+UR9+0xad80], R13 ;  /* 0x00ad800d32007988 */ /* 0x0003e80008000409 */
[----:B0-----:R-:W4:Y:S04]  /*c080*/  LDL.LU R10, [R1+0x3f0] ;  /* 0x0003f000010a7983 */ /* 0x001f280000300800 */
[----:B-1----:R-:W4:Y:S04]  /*c090*/  LDL.LU R13, [R1+0x3ec] ;  /* 0x0003ec00010d7983 */ /* 0x002f280000300800 */
[----:B--2---:R0:W-:Y:S04]  /*c0a0*/  STS.U16 [R50+UR9+0xcd80], R4 ;  /* 0x00cd800432007988 */ /* 0x0041e80008000409 */
[----:B------:R1:W-:Y:S04]  /*c0b0*/  STS.U16 [R50+UR9+0xed80], R16 ;  /* 0x00ed801032007988 */ /* 0x0003e80008000409 */
[----:B0-----:R-:W2:Y:S04]  /*c0c0*/  LDL.LU R4, [R1+0x634] ;  /* 0x0006340001047983 */ /* 0x001ea80000300800 */
[----:B------:R0:W-:Y:S04]  /*c0d0*/  STS.U16 [R20+UR9+0x8200], R14 ;  /* 0x0082000e14007988 */ /* 0x0001e80008000409 */
[----:B------:R-:W-:Y:S04]  /*c0e0*/  STS.U16 [R20+UR9+0xa200], R51 ;  /* 0x00a2003314007988 */ /* 0x000fe80008000409 */
[----:B------:R-:W-:Y:S04]  /*c0f0*/  STS.U16 [R20+UR9+0xc200], R49 ;  /* 0x00c2003114007988 */ /* 0x000fe80008000409 */
[----:B-1----:R1:W5:Y:S04]  /*c100*/  LDL.LU R50, [R1+0x630] ;  /* 0x0006300001327983 */ /* 0x0023680000300800 */
[----:B------:R-:W-:Y:S04]  /*c110*/  STS.U16 [R20+UR9+0xe200], R48 ;  /* 0x00e2003014007988 */ /* 0x000fe80008000409 */
[----:B------:R-:W2:Y:S04]  /*c120*/  LDL.LU R16, [R1+0x62c] ;  /* 0x00062c0001107983 */ /* 0x000ea80000300800 */
[----:B------:R-:W-:Y:S04]  /*c130*/  STS.U16 [R20+UR9+0x8600], R36 ;  /* 0x0086002414007988 */ /* 0x000fe80008000409 */
[----:B0-----:R-:W2:Y:S04]  /*c140*/  LDL.LU R14, [R1+0x628] ;  /* 0x00062800010e7983 */ /* 0x001ea80000300800 */
[----:B------:R-:W-:Y:S04]  /*c150*/  STS.U16 [R20+UR9+0xa600], R47 ;  /* 0x00a6002f14007988 */ /* 0x000fe80008000409 */
[----:B------:R-:W-:Y:S04]  /*c160*/  STS.U16 [R20+UR9+0xc600], R46 ;  /* 0x00c6002e14007988 */ /* 0x000fe80008000409 */
[----:B------:R-:W-:Y:S04]  /*c170*/  STS.U16 [R20+UR9+0xe600], R39 ;  /* 0x00e6002714007988 */ /* 0x000fe80008000409 */
[----:B------:R-:W-:Y:S04]  /*c180*/  STS.U16 [R20+UR9+0x8a00], R45 ;  /* 0x008a002d14007988 */ /* 0x000fe80008000409 */
[----:B------:R-:W-:Y:S04]  /*c190*/  STS.U16 [R20+UR9+0xaa00], R44 ;  /* 0x00aa002c14007988 */ /* 0x000fe80008000409 */
[----:B---3--:R0:W-:Y:S04]  /*c1a0*/  STS.U16 [R20+UR9+0xca00], R12 ;  /* 0x00ca000c14007988 */ /* 0x0081e80008000409 */
[----:B----4-:R3:W-:Y:S04]  /*c1b0*/  STS.U16 [R20+UR9+0xea00], R15 ;  /* 0x00ea000f14007988 */ /* 0x0107e80008000409 */
[----:B0-----:R-:W4:Y:S04]  /*c1c0*/  LDL.LU R12, [R1+0x3e8] ;  /* 0x0003e800010c7983 */ /* 0x001f280000300800 */
[----:B---3--:R-:W3:Y:S04]  /*c1d0*/  LDL.LU R15, [R1+0x3e4] ;  /* 0x0003e400010f7983 */ /* 0x008ee80000300800 */
        /* <DEDUP_REMOVED lines=8> */
[----:B------:R0:W-:Y:S04]  /*c260*/  STS.U16 [R20+UR9+0xee00], R40 ;  /* 0x00ee002814007988 */ /* 0x0001e80008000409 */
[----:B------:R-:W2:Y:S04]  /*c270*/  LDL.LU R47, [R1+0x4c0] ;  /* 0x0004c000012f7983 */ /* 0x000ea80000300800 */
[----:B0-----:R-:W2:Y:S01]  /*c280*/  LDL.LU R20, [R1+0x45c] ;  /* 0x00045c0001147983 */ /* 0x001ea20000300800 */
[----:B------:R-:W-:-:S03]  /*c290*/  LOP3.LUT R36, R2, 0x50, RZ, 0x3c, !PT ;  /* 0x0000005002247812 */ /* 0x000fc600078e3cff */
[----:B------:R-:W2:Y:S04]  /*c2a0*/  LDL.LU R44, [R1+0x458] ;  /* 0x00045800012c7983 */ /* 0x000ea80000300800 */
[----:B------:R-:W2:Y:S04]  /*c2b0*/  LDL.LU R45, [R1+0x454] ;  /* 0x00045400012d7983 */ /* 0x000ea80000300800 */
[----:B------:R-:W2:Y:S04]  /*c2c0*/  LDL.LU R42, [R1+0x450] ;  /* 0x00045000012a7983 */ /* 0x000ea80000300800 */
[----:B------:R0:W-:Y:S04]  /*c2d0*/  STS.U16 [R36+UR9+0x8280], R38 ;  /* 0x0082802624007988 */ /* 0x0001e80008000409 */
[----:B------:R-:W2:Y:S04]  /*c2e0*/  LDL.LU R43, [R1+0x3e0] ;  /* 0x0003e000012b7983 */ /* 0x000ea80000300800 */
[----:B------:R-:W-:Y:S04]  /*c2f0*/  STS.U16 [R36+UR9+0xa280], R37 ;  /* 0x00a2802524007988 */ /* 0x000fe80008000409 */
[----:B------:R-:W2:Y:S04]  /*c300*/  LDL.LU R40, [R1+0x3dc] ;  /* 0x0003dc0001287983 */ /* 0x000ea80000300800 */
[----:B------:R0:W-:Y:S04]  /*c310*/  STS.U16 [R36+UR9+0xc280], R5 ;  /* 0x00c2800524007988 */ /* 0x0001e80008000409 */
[----:B------:R-:W2:Y:S04]  /*c320*/  LDL.LU R41, [R1+0x3d8] ;  /* 0x0003d80001297983 */ /* 0x000ea80000300800 */
[----:B------:R-:W-:Y:S04]  /*c330*/  STS.U16 [R36+UR9+0xe280], R7 ;  /* 0x00e2800724007988 */ /* 0x000fe80008000409 */
[----:B0-----:R-:W2:Y:S04]  /*c340*/  LDL.LU R38, [R1+0x3d4] ;  /* 0x0003d40001267983 */ /* 0x001ea80000300800 */
        /* <DEDUP_REMOVED lines=8> */
[----:B------:R-:W2:Y:S04]  /*c3d0*/  LDL.LU R9, [R1+0x44c] ;  /* 0x00044c0001097983 */ /* 0x000ea80000300800 */
[----:B------:R0:W-:Y:S04]  /*c3e0*/  STS.U16 [R36+UR9+0x8a80], R10 ;  /* 0x008a800a24007988 */ /* 0x0001e80008000409 */
[----:B------:R-:W-:Y:S01]  /*c3f0*/  STS.U16 [R36+UR9+0xaa80], R13 ;  /* 0x00aa800d24007988 */ /* 0x000fe20008000409 */
[----:B------:R-:W-:-:S03]  /*c400*/  LOP3.LUT R37, R2, 0x60, RZ, 0x3c, !PT ;  /* 0x0000006002257812 */ /* 0x000fc600078e3cff */
[----:B0-----:R-:W2:Y:S04]  /*c410*/  LDL.LU R10, [R1+0x448] ;  /* 0x00044800010a7983 */ /* 0x001ea80000300800 */
[----:B------:R-:W2:Y:S04]  /*c420*/  LDL.LU R11, [R1+0x444] ;  /* 0x00044400010b7983 */ /* 0x000ea80000300800 */
[----:B----4-:R0:W-:Y:S04]  /*c430*/  STS.U16 [R36+UR9+0xca80], R12 ;  /* 0x00ca800c24007988 */ /* 0x0101e80008000409 */
[----:B---3--:R-:W-:Y:S04]  /*c440*/  STS.U16 [R36+UR9+0xea80], R15 ;  /* 0x00ea800f24007988 */ /* 0x008fe80008000409 */
[----:B--2---:R2:W-:Y:S04]  /*c450*/  STS.U16 [R36+UR9+0x8e80], R14 ;  /* 0x008e800e24007988 */ /* 0x0045e80008000409 */
[----:B0-----:R-:W3:Y:S04]  /*c460*/  LDL.LU R12, [R1+0x440] ;  /* 0x00044000010c7983 */ /* 0x001ee80000300800 */
[----:B------:R-:W4:Y:S04]  /*c470*/  LDL.LU R13, [R1+0x3d0] ;  /* 0x0003d000010d7983 */ /* 0x000f280000300800 */
[----:B--2---:R-:W2:Y:S04]  /*c480*/  LDL.LU R14, [R1+0x3cc] ;  /* 0x0003cc00010e7983 */ /* 0x004ea80000300800 */
[----:B------:R0:W-:Y:S04]  /*c490*/  STS.U16 [R36+UR9+0xae80], R16 ;  /* 0x00ae801024007988 */ /* 0x0001e80008000409 */
[----:B------:R-:W2:Y:S04]  /*c4a0*/  LDL.LU R15, [R1+0x3c8] ;  /* 0x0003c800010f7983 */ /* 0x000ea80000300800 */
[----:B------:R1:W-:Y:S04]  /*c4b0*/  STS.U16 [R36+UR9+0xce80], R51 ;  /* 0x00ce803324007988 */ /* 0x0003e80008000409 */
[----:B0-----:R-:W2:Y:S04]  /*c4c0*/  LDL.LU R16, [R1+0x3c4] ;  /* 0x0003c40001107983 */ /* 0x001ea80000300800 */
[----:B------:R0:W-:Y:S04]  /*c4d0*/  STS.U16 [R36+UR9+0xee80], R48 ;  /* 0x00ee803024007988 */ /* 0x0001e80008000409 */
[----:B-1----:R1:W5:Y:S04]  /*c4e0*/  LDL.LU R51, [R1+0x624] ;  /* 0x0006240001337983 */ /* 0x0023680000300800 */
[----:B------:R1:W-:Y:S04]  /*c4f0*/  STS.U16 [R37+UR9+0x8300], R49 ;  /* 0x0083003125007988 */ /* 0x0003e80008000409 */
[----:B0-----:R-:W2:Y:S04]  /*c500*/  LDL.LU R36, [R1+0x620] ;  /* 0x0006200001247983 */ /* 0x001ea80000300800 */
[----:B------:R0:W5:Y:S04]  /*c510*/  LDL.LU R48, [R1+0x61c] ;  /* 0x00061c0001307983 */ /* 0x0001680000300800 */
[----:B-1----:R0:W5:Y:S04]  /*c520*/  LDL.LU R49, [R1+0x618] ;  /* 0x0006180001317983 */ /* 0x0021680000300800 */
[----:B------:R1:W-:Y:S04]  /*c530*/  STS.U16 [R37+UR9+0xa300], R39 ;  /* 0x00a3002725007988 */ /* 0x0003e80008000409 */
[----:B------:R0:W-:Y:S04]  /*c540*/  STS.U16 [R37+UR9+0xc300], R46 ;  /* 0x00c3002e25007988 */ /* 0x0001e80008000409 */
[----:B------:R0:W-:Y:S04]  /*c550*/  STS.U16 [R37+UR9+0xe300], R47 ;  /* 0x00e3002f25007988 */ /* 0x0001e80008000409 */
[----:B-1----:R-:W2:Y:S04]  /*c560*/  LDL.LU R39, [R1+0x614] ;  /* 0x0006140001277983 */ /* 0x002ea80000300800 */
[----:B0-----:R0:W5:Y:S04]  /*c570*/  LDL.LU R46, [R1+0x610] ;  /* 0x00061000012e7983 */ /* 0x0011680000300800 */
[----:B------:R0:W5:Y:S04]  /*c580*/  LDL.LU R47, [R1+0x60c] ;  /* 0x00060c00012f7983 */ /* 0x0001680000300800 */
[----:B------:R1:W-:Y:S04]  /*c590*/  STS.U16 [R37+UR9+0x8700], R20 ;  /* 0x0087001425007988 */ /* 0x0003e80008000409 */
[----:B-1----:R-:W2:Y:S04]  /*c5a0*/  LDL.LU R20, [R1+0x608] ;  /* 0x0006080001147983 */ /* 0x002ea80000300800 */
[----:B------:R1:W-:Y:S04]  /*c5b0*/  STS.U16 [R37+UR9+0xa700], R44 ;  /* 0x00a7002c25007988 */ /* 0x0003e80008000409 */
[----:B------:R0:W-:Y:S04]  /*c5c0*/  STS.U16 [R37+UR9+0xc700], R45 ;  /* 0x00c7002d25007988 */ /* 0x0001e80008000409 */
[----:B------:R0:W-:Y:S04]  /*c5d0*/  STS.U16 [R37+UR9+0xe700], R42 ;  /* 0x00e7002a25007988 */ /* 0x0001e80008000409 */
[----:B-1----:R1:W5:Y:S04]  /*c5e0*/  LDL.LU R44, [R1+0x604] ;  /* 0x00060400012c7983 */ /* 0x0023680000300800 */
[----:B------:R1:W-:Y:S04]  /*c5f0*/  STS.U16 [R37+UR9+0x8b00], R43 ;  /* 0x008b002b25007988 */ /* 0x0003e80008000409 */
[----:B0-----:R0:W5:Y:S04]  /*c600*/  LDL.LU R45, [R1+0x600] ;  /* 0x00060000012d7983 */ /* 0x0011680000300800 */
[----:B------:R0:W-:Y:S04]  /*c610*/  STS.U16 [R37+UR9+0xab00], R40 ;  /* 0x00ab002825007988 */ /* 0x0001e80008000409 */
[----:B------:R0:W5:Y:S04]  /*c620*/  LDL.LU R42, [R1+0x5fc] ;  /* 0x0005fc00012a7983 */ /* 0x0001680000300800 */
[----:B------:R0:W-:Y:S04]  /*c630*/  STS.U16 [R37+UR9+0xcb00], R41 ;  /* 0x00cb002925007988 */ /* 0x0001e80008000409 */
[----:B-1----:R1:W5:Y:S04]  /*c640*/  LDL.LU R43, [R1+0x5f8] ;  /* 0x0005f800012b7983 */ /* 0x0023680000300800 */
[----:B------:R1:W-:Y:S04]  /*c650*/  STS.U16 [R37+UR9+0xeb00], R38 ;  /* 0x00eb002625007988 */ /* 0x0003e80008000409 */
[----:B0-----:R0:W5:Y:S04]  /*c660*/  LDL.LU R40, [R1+0x5f4] ;  /* 0x0005f40001287983 */ /* 0x0011680000300800 */
[----:B------:R0:W5:Y:S04]  /*c670*/  LDL.LU R41, [R1+0x5f0] ;  /* 0x0005f00001297983 */ /* 0x0001680000300800 */
[----:B-1----:R0:W5:Y:S01]  /*c680*/  LDL.LU R38, [R1+0x5ec] ;  /* 0x0005ec0001267983 */ /* 0x0021620000300800 */
[----:B------:R-:W-:Y:S01]  /*c690*/  PRMT R21, RZ, 0x7610, R21 ;  /* 0x00007610ff157816 */ /* 0x000fe20000000015 */
[----:B------:R-:W-:Y:S01]  /*c6a0*/  IMAD.WIDE R52, R93, 0x2, R52 ;  /* 0x000000025d347825 */ /* 0x000fe200078e0234 */
[----:B------:R-:W-:-:S02]  /*c6b0*/  PRMT R22, RZ, 0x7610, R22 ;  /* 0x00007610ff167816 */ /* 0x000fc40000000016 */
[----:B------:R-:W-:Y:S01]  /*c6c0*/  PRMT R34, RZ, 0x7610, R34 ;  /* 0x00007610ff227816 */ /* 0x000fe20000000022 */
[C---:B------:R-:W-:Y:S01]  /*c6d0*/  IMAD.WIDE R68, R93.reuse, 0x2, R68 ;  /* 0x000000025d447825 */ /* 0x040fe200078e0244 */
[----:B------:R-:W-:Y:S01]  /*c6e0*/  PRMT R23, RZ, 0x7610, R23 ;  /* 0x00007610ff177816 */ /* 0x000fe20000000017 */
[----:B------:R-:W3:Y:S01]  /*c6f0*/  @!P2 LDG.E.U16 R21, desc[UR22][R52.64] ;  /* 0x000000163415a981 */ /* 0x000ee2000c1e1500 */
[----:B------:R-:W-:Y:S01]  /*c700*/  PRMT R24, RZ, 0x7610, R24 ;  /* 0x00007610ff187816 */ /* 0x000fe20000000018 */
[C---:B------:R-:W-:Y:S01]  /*c710*/  IMAD.WIDE R56, R93.reuse, 0x2, R56 ;  /* 0x000000025d387825 */ /* 0x040fe200078e0238 */
[----:B------:R-:W-:Y:S01]  /*c720*/  PRMT R25, RZ, 0x7610, R25 ;  /* 0x00007610ff197816 */ /* 0x000fe20000000019 */
[----:B------:R-:W3:Y:S02]  /*c730*/  @!P2 LDG.E.U16 R34, desc[UR22][R68.64] ;  /* 0x000000164422a981 */ /* 0x000ee4000c1e1500 */
        /* <DEDUP_REMOVED lines=14> */
[----:B------:R-:W4:Y:S02]  /*c820*/  @!P2 LDG.E.U16 R26, desc[UR22][R76.64] ;  /* 0x000000164c1aa981 */ /* 0x000f24000c1e1500 */
        /* <DEDUP_REMOVED lines=15> */
[----:B------:R-:W-:-:S02]  /*c920*/  IMAD.WIDE R74, R93, 0x2, R74 ;  /* 0x000000025d4a7825 */ /* 0x000fc400078e024a */
[----:B------:R-:W4:Y:S02]  /*c930*/  @!P2 LDG.E.U16 R31, desc[UR22][R70.64] ;  /* 0x00000016461fa981 */ /* 0x000f24000c1e1500 */
[C---:B------:R-:W-:Y:S02]  /*c940*/  IMAD.WIDE R78, R93.reuse, 0x2, R78 ;  /* 0x000000025d4e7825 */ /* 0x040fe400078e024e */
[----:B------:R-:W4:Y:S02]  /*c950*/  @!P2 LDG.E.U16 R32, desc[UR22][R74.64] ;  /* 0x000000164a20a981 */ /* 0x000f24000c1e1500 */
[----:B------:R-:W-:Y:S02]  /*c960*/  IMAD.WIDE R82, R93, 0x2, R82 ;  /* 0x000000025d527825 */ /* 0x000fe400078e0252 */
[----:B------:R-:W4:Y:S04]  /*c970*/  @!P2 LDG.E.U16 R33, desc[UR22][R78.64] ;  /* 0x000000164e21a981 */ /* 0x000f28000c1e1500 */
[----:B------:R-:W4:Y:S04]  /*c980*/  @!P2 LDG.E.U16 R35, desc[UR22][R82.64] ;  /* 0x000000165223a981 */ /* 0x000f28000c1e1500 */
[----:B--2---:R1:W-:Y:S04]  /*c990*/  STS.U16 [R37+UR9+0x8f00], R20 ;  /* 0x008f001425007988 */ /* 0x0043e80008000409 */
[----:B------:R2:W-:Y:S04]  /*c9a0*/  STS.U16 [R37+UR9+0xaf00], R39 ;  /* 0x00af002725007988 */ /* 0x0005e80008000409 */
[----:B------:R0:W-:Y:S01]  /*c9b0*/  STS.U16 [R37+UR9+0xcf00], R36 ;  /* 0x00cf002425007988 */ /* 0x0001e20008000409 */
[----:B-1----:R-:W-:-:S03]  /*c9c0*/  LOP3.LUT R20, R2, 0x70, RZ, 0x3c, !PT ;  /* 0x0000007002147812 */ /* 0x002fc600078e3cff */
[----:B------:R1:W-:Y:S04]  /*c9d0*/  STS.U16 [R37+UR9+0xef00], R4 ;  /* 0x00ef000425007988 */ /* 0x0003e80008000409 */
[----:B--2---:R2:W5:Y:S04]  /*c9e0*/  LDL.LU R39, [R1+0x5e8] ;  /* 0x0005e80001277983 */ /* 0x0045680000300800 */
[----:B0-----:R2:W5:Y:S04]  /*c9f0*/  LDL.LU R36, [R1+0x5e4] ;  /* 0x0005e40001247983 */ /* 0x0015680000300800 */
[----:B-1----:R2:W5:Y:S04]  /*ca00*/  LDL.LU R37, [R1+0x5e0] ;  /* 0x0005e00001257983 */ /* 0x0025680000300800 */
[----:B------:R2:W5:Y:S04]  /*ca10*/  LDL.LU R4, [R1+0x5dc] ;  /* 0x0005dc0001047983 */ /* 0x0005680000300800 */
[----:B------:R0:W-:Y:S04]  /*ca20*/  STS.U16 [R20+UR9+0x8380], R5 ;  /* 0x0083800514007988 */ /* 0x0001e80008000409 */
[----:B------:R1:W-:Y:S04]  /*ca30*/  STS.U16 [R20+UR9+0xa380], R6 ;  /* 0x00a3800614007988 */ /* 0x0003e80008000409 */
[----:B------:R2:W-:Y:S04]  /*ca40*/  STS.U16 [R20+UR9+0xc380], R7 ;  /* 0x00c3800714007988 */ /* 0x0005e80008000409 */
[----:B0-----:R0:W5:Y:S04]  /*ca50*/  LDL.LU R5, [R1+0x5d8] ;  /* 0x0005d80001057983 */ /* 0x0011680000300800 */
[----:B-1----:R0:W5:Y:S04]  /*ca60*/  LDL.LU R6, [R1+0x5d4] ;  /* 0x0005d40001067983 */ /* 0x0021680000300800 */
[----:B--2---:R0:W5:Y:S04]  /*ca70*/  LDL.LU R7, [R1+0x5d0] ;  /* 0x0005d00001077983 */ /* 0x0041680000300800 */
[----:B------:R1:W-:Y:S04]  /*ca80*/  STS.U16 [R20+UR9+0xe380], R8 ;  /* 0x00e3800814007988 */ /* 0x0003e80008000409 */
[----:B------:R2:W-:Y:S04]  /*ca90*/  STS.U16 [R20+UR9+0x8780], R9 ;  /* 0x0087800914007988 */ /* 0x0005e80008000409 */
[----:B------:R0:W-:Y:S04]  /*caa0*/  STS.U16 [R20+UR9+0xa780], R10 ;  /* 0x00a7800a14007988 */ /* 0x0001e80008000409 */
[----:B-1----:R1:W5:Y:S04]  /*cab0*/  LDL.LU R8, [R1+0x5cc] ;  /* 0x0005cc0001087983 */ /* 0x0023680000300800 */
[----:B--2---:R1:W5:Y:S04]  /*cac0*/  LDL.LU R9, [R1+0x5c8] ;  /* 0x0005c80001097983 */ /* 0x0043680000300800 */
[----:B0-----:R1:W5:Y:S04]  /*cad0*/  LDL.LU R10, [R1+0x5c4] ;  /* 0x0005c400010a7983 */ /* 0x0013680000300800 */
[----:B------:R0:W-:Y:S04]  /*cae0*/  STS.U16 [R20+UR9+0xc780], R11 ;  /* 0x00c7800b14007988 */ /* 0x0001e80008000409 */
[----:B---3--:R2:W-:Y:S04]  /*caf0*/  STS.U16 [R20+UR9+0xe780], R12 ;  /* 0x00e7800c14007988 */ /* 0x0085e80008000409 */
[----:B----4-:R3:W-:Y:S04]  /*cb00*/  STS.U16 [R20+UR9+0x8b80], R13 ;  /* 0x008b800d14007988 */ /* 0x0107e80008000409 */
[----:B0-----:R1:W5:Y:S04]  /*cb10*/  LDL.LU R11, [R1+0x5c0] ;  /* 0x0005c000010b7983 */ /* 0x0013680000300800 */
[----:B--2---:R1:W5:Y:S04]  /*cb20*/  LDL.LU R12, [R1+0x5bc] ;  /* 0x0005bc00010c7983 */ /* 0x0043680000300800 */
[----:B---3--:R1:W5:Y:S04]  /*cb30*/  LDL.LU R13, [R1+0x5b8] ;  /* 0x0005b800010d7983 */ /* 0x0083680000300800 */
[----:B------:R0:W-:Y:S04]  /*cb40*/  STS.U16 [R20+UR9+0xab80], R14 ;  /* 0x00ab800e14007988 */ /* 0x0001e80008000409 */
[----:B------:R2:W-:Y:S04]  /*cb50*/  STS.U16 [R20+UR9+0xcb80], R15 ;  /* 0x00cb800f14007988 */ /* 0x0005e80008000409 */
[----:B------:R3:W-:Y:S04]  /*cb60*/  STS.U16 [R20+UR9+0xeb80], R16 ;  /* 0x00eb801014007988 */ /* 0x0007e80008000409 */
        /* <DEDUP_REMOVED lines=10> */
[----:B0-----:R1:W5:Y:S04]  /*cc10*/  LDL.LU R20, [R1+0x59c] ;  /* 0x00059c0001147983 */ /* 0x0013680000300800 */
[----:B------:R-:W2:Y:S04]  /*cc20*/  LDL.LU R3, [R1+0x598] ;  /* 0x0005980001037983 */ /* 0x000ea80000300800 */
[----:B--2---:R0:W-:Y:S04]  /*cc30*/  STS.U16 [R3+UR9+0x11000], R21 ;  /* 0x0110001503007988 */ /* 0x0041e80008000409 */
[----:B------:R2:W-:Y:S04]  /*cc40*/  STS.U16 [R3+UR9+0x11200], R22 ;  /* 0x0112001603007988 */ /* 0x0005e80008000409 */
[----:B------:R3:W-:Y:S04]  /*cc50*/  STS.U16 [R3+UR9+0x11800], R34 ;  /* 0x0118002203007988 */ /* 0x0007e80008000409 */
[----:B0-----:R1:W5:Y:S04]  /*cc60*/  LDL.LU R21, [R1+0x594] ;  /* 0x0005940001157983 */ /* 0x0013680000300800 */
[----:B--2---:R1:W5:Y:S01]  /*cc70*/  LDL.LU R22, [R1+0x590] ;  /* 0x0005900001167983 */ /* 0x0043620000300800 */
[----:B---3--:R-:W-:-:S03]  /*cc80*/  LOP3.LUT R34, R3, 0x20, RZ, 0x3c, !PT ;  /* 0x0000002003227812 */ /* 0x008fc600078e3cff */
        /* <DEDUP_REMOVED lines=24> */
[----:B------:R0:W-:Y:S01]  /*ce10*/  STS.U16 [R34+UR9+0x11f00], R35 ;  /* 0x011f002322007988 */ /* 0x0001e20008000409 */
[----:B------:R2:W-:Y:S06]  /*ce20*/  MEMBAR.ALL.CTA ;  /* 0x0000000000007992 */ /* 0x0005ec0000008000 */
[----:B--2---:R-:W2:Y:S04]  /*ce30*/  FENCE.VIEW.ASYNC.S ;  /* 0x00000000000073c6 */ /* 0x004ea80000000000 */
[----:B0-----:R1:W5:Y:S04]  /*ce40*/  LDL.LU R34, [R1+0x55c] ;  /* 0x00055c0001227983 */ /* 0x0013680000300800 */
[----:B------:R1:W5:Y:S01]  /*ce50*/  LDL.LU R35, [R1+0x558] ;  /* 0x0005580001237983 */ /* 0x0003620000300800 */
[----:B------:R-:W-:-:S04]  /*ce60*/  ULEA UR11, UR24, UR9, 0x3 ;  /* 0x00000009180b7291 */ /* 0x000fc8000f8e18ff */
[----:B------:R-:W-:Y:S01]  /*ce70*/  UIADD3 UR11, UPT, UPT, UR11, 0x12000, URZ ;  /* 0x000120000b0b7890 */ /* 0x000fe2000fffe0ff */
[----:B--2---:R-:W-:Y:S06]  /*ce80*/  BAR.SYNC.DEFER_BLOCKING 0x0 ;  /* 0x0000000000007b1d */ /* 0x004fec0000010000 */
[----:B------:R-:W-:Y:S05]  /*ce90*/  @P0 BRA `(.L_x_9) ;  /* 0x0000000000900947 */ /* 0x000fea0003800000 */
[----:B------:R-:W-:Y:S02]  /*cea0*/  UIADD3 UR25, UPT, UPT, UR8, 0x40, URZ ;  /* 0x0000004008197890 */ /* 0x000fe4000fffe0ff */
[----:B------:R-:W-:Y:S02]  /*ceb0*/  UIADD3 UR42, UPT, UPT, UR8, 0x40, URZ ;  /* 0x00000040082a7890 */ /* 0x000fe4000fffe0ff */
[----:B------:R-:W-:Y:S02]  /*cec0*/  UIADD3 UR43, UPT, UPT, UR8, 0x80, URZ ;  /* 0x00000080082b7890 */ /* 0x000fe4000fffe0ff */
[----:B------:R-:W-:Y:S02]  /*ced0*/  UIADD3 UR48, UPT, UPT, UR8, 0x80, URZ ;  /* 0x0000008008307890 */ /* 0x000fe4000fffe0ff */
[----:B------:R-:W-:Y:S01]  /*cee0*/  UIADD3 UR49, UPT, UPT, UR8, 0xc0, URZ ;  /* 0x000000c008317890 */ /* 0x000fe2000fffe0ff */
[----:B------:R-:W-:Y:S01]  /*cef0*/  UMOV UR20, 0x0 ;  /* 0x0000000000147882 */ /* 0x000fe20000000000 */
[----:B------:R-:W-:Y:S01]  /*cf00*/  UMOV UR21, 0x8108490 ;  /* 0x0810849000157882 */ /* 0x000fe20000000000 */
[----:B------:R-:W-:Y:S01]  /*cf10*/  UMOV UR19, 0x40004040 ;  /* 0x4000404000137882 */ /* 0x000fe20000000000 */
[----:B------:R-:W-:-:S02]  /*cf20*/  UIADD3 UR54, UPT, UPT, UR8, 0xc0, URZ ;  /* 0x000000c008367890 */ /* 0x000fc4000fffe0ff */
[----:B------:R0:W-:Y:S01]  /*cf30*/  UTCHMMA gdesc[UR18], gdesc[UR16], tmem[UR8], tmem[UR20], idesc[UR21], UPT ;  /* 0x00ff1410120075ea */ /* 0x0001e2000b800008 */
[----:B------:R-:W-:Y:S01]  /*cf40*/  UMOV UR38, 0x0 ;  /* 0x0000000000267882 */ /* 0x000fe20000000000 */
[----:B------:R-:W-:Y:S01]  /*cf50*/  UMOV UR39, 0x8108490 ;  /* 0x0810849000277882 */ /* 0x000fe20000000000 */
[----:B------:R-:W-:Y:S01]  /*cf60*/  UMOV UR40, 0x0 ;  /* 0x0000000000287882 */ /* 0x000fe20000000000 */
[----:B------:R-:W-:Y:S01]  /*cf70*/  UMOV UR41, 0x8108490 ;  /* 0x0810849000297882 */ /* 0x000fe20000000000 */
[----:B------:R-:W-:Y:S01]  /*cf80*/  UMOV UR44, 0x0 ;  /* 0x00000000002c7882 */ /* 0x000fe20000000000 */
[----:B------:R-:W-:Y:S01]  /*cf90*/  UMOV UR45, 0x8108490 ;  /* 0x08108490002d7882 */ /* 0x000fe20000000000 */
[----:B------:R0:W-:Y:S01]  /*cfa0*/  UTCHMMA gdesc[UR12], gdesc[UR14], tmem[UR8], tmem[UR38], idesc[UR39], UPT ;  /* 0x00ff260e0c0075ea */ /* 0x0001e2000b800008 */
        /* <DEDUP_REMOVED lines=8> */
[----:B------:R-:W-:Y:S01]  /*d030*/  UMOV UR6, UR11 ;  /* 0x0000000b00067c82 */ /* 0x000fe20008000000 */
[----:B------:R-:W-:Y:S01]  /*d040*/  UMOV UR7, URZ ;  /* 0x000000ff00077c82 */ /* 0x000fe20008000000 */
[----:B------:R0:W-:Y:S01]  /*d050*/  UTCHMMA gdesc[UR30], gdesc[UR16], tmem[UR43], tmem[UR46], idesc[UR47], UPT ;  /* 0x00ff2e101e0075ea */ /* 0x0001e2000b80002b */
[----:B------:R-:W-:Y:S01]  /*d060*/  UMOV UR56, 0x0 ;  /* 0x0000000000387882 */ /* 0x000fe20000000000 */
[----:B------:R-:W-:Y:S01]  /*d070*/  UMOV UR57, 0x8108490 ;  /* 0x0810849000397882 */ /* 0x000fe20000000000 */
[----:B------:R0:W-:Y:S01]  /*d080*/  UTCHMMA gdesc[UR32], gdesc[UR14], tmem[UR48], tmem[UR50], idesc[UR51], UPT ;  /* 0x00ff320e200075ea */ /* 0x0001e2000b800030 */
[----:B------:R-:W-:Y:S01]  /*d090*/  UMOV UR4, UR6 ;  /* 0x0000000600047c82 */ /* 0x000fe20008000000 */
[----:B------:R0:W-:Y:S01]  /*d0a0*/  UTCHMMA gdesc[UR34], gdesc[UR16], tmem[UR49], tmem[UR52], idesc[UR53], UPT ;  /* 0x00ff3410220075ea */ /* 0x0001e2000b800031 */
[----:B------:R0:W-:Y:S01]  /*d0b0*/  UTCHMMA gdesc[UR36], gdesc[UR14], tmem[UR54], tmem[UR56], idesc[UR57], UPT ;  /* 0x00ff380e240075ea */ /* 0x0001e2000b800036 */
[----:B------:R0:W-:Y:S01]  /*d0c0*/  UTCBAR [UR4], URZ ;  /* 0x000000ff040073e9 */ /* 0x0001e200080000ff */
[----:B------:R-:W-:Y:S01]  /*d0d0*/  NOP ;  /* 0x0000000000007918 */ /* 0x000fe20000000000 */
.L_x_9:
[----:B------:R2:W-:Y:S04]  /*d0e0*/  STL [R1+0x558], R2 ;  /* 0x0005580201007387 */ /* 0x0005e80000100800 */
[----:B--2---:R-:W2:Y:S01]  /*d0f0*/  LDL.LU R2, [R1+0x320] ;  /* 0x0003200001027983 */ /* 0x004ea20000300800 */
[----:B------:R-:W-:-:S04]  /*d100*/  UIADD3 UR24, UPT, UPT, UR24, 0x1, URZ ;  /* 0x0000000118187890 */ /* 0x000fc8000fffe0ff */
[----:B------:R-:W-:-:S04]  /*d110*/  UISETP.GT.AND UP1, UPT, UR24, 0x1, UPT ;  /* 0x000000011800788c */ /* 0x000fc8000bf24270 */
[----:B0-----:R-:W-:Y:S02]  /*d120*/  USEL UR4, URZ, 0x1, !UP1 ;  /* 0x00000001ff047887 */ /* 0x001fe4000c800000 */
[----:B------:R-:W-:Y:S01]  /*d130*/  USEL UR24, UR24, URZ, !UP1 ;  /* 0x000000ff18187287 */ /* 0x000fe2000c800000 */
[----:B--2---:R-:W-:-:S05]  /*d140*/  VIADD R2, R2, 0xffffffff ;  /* 0xffffffff02027836 */ /* 0x004fca0000000000 */
[----:B------:R0:W-:Y:S01]  /*d150*/  STL [R1+0x320], R2 ;  /* 0x0003200201007387 */ /* 0x0001e20000100800 */
[----:B------:R-:W-:-:S03]  /*d160*/  ISETP.NE.U32.AND P2, PT, R2, RZ, PT ;  /* 0x000000ff0200720c */ /* 0x000fc60003f45070 */
[----:B0-----:R2:W5:Y:S01]  /*d170*/  LDL.LU R2, [R1+0x558] ;  /* 0x0005580001027983 */ /* 0x0015620000300800 */
[----:B------:R-:W-:Y:S01]  /*d180*/  ULOP3.LUT UR6, UR5, UR4, URZ, 0x3c, !UPT ;  /* 0x0000000405067292 */ /* 0x000fe2000f8e3cff */
[----:B------:R-:W-:Y:S02]  /*d190*/  VIADD R0, R0, 0xffffffe0 ;  /* 0xffffffe000007836 */ /* 0x000fe40000000000 */
[----:B------:R-:W-:-:S04]  /*d1a0*/  UMOV UR4, UR5 ;  /* 0x0000000500047c82 */ /* 0x000fc80008000000 */
[----:B------:R-:W-:Y:S02]  /*d1b0*/  UMOV UR5, UR6 ;  /* 0x0000000600057c82 */ /* 0x000fe40008000000 */
[----:B--2---:R-:W-:Y:S05]  /*d1c0*/  @P2 BRA `(.L_x_10) ;  /* 0xffffff98007c2947 */ /* 0x004fea000383ffff */
.L_x_7:
[----:B------:R-:W2:Y:S02]  /*d1d0*/  LDL.LU R93, [R1+0x554] ;  /* 0x00055400015d7983 */ /* 0x000ea40000300800 */
[----:B--2---:R-:W-:-:S13]  /*d1e0*/  ISETP.GE.AND P0, PT, R93, 0x20, PT ;  /* 0x000000205d00780c */ /* 0x004fda0003f06270 */
[----:B------:R-:W-:Y:S05]  /*d1f0*/  @!P0 BRA `(.L_x_11) ;  /* 0x0000000000108947 */ /* 0x000fea0003800000 */
[----:B------:R-:W-:-:S06]  /*d200*/  USHF.L.U32 UR4, UR4, 0x1f, URZ ;  /* 0x0000001f04047899 */ /* 0x000fcc00080006ff */
[----:B-----5:R-:W-:-:S04]  /*d210*/  IMAD.U32 R0, RZ, RZ, UR4 ;  /* 0x00000004ff007e24 */ /* 0x020fc8000f8e00ff */
[----:B------:R-:W0:Y:S02]  /*d220*/  SYNCS.PHASECHK.TRANS64.TRYWAIT P0, [UR11], R0 ;  /* 0x00000000ff0075a7 */ /* 0x000e24000800110b */
[----:B0-----:R-:W-:Y:S05]  /*d230*/  @!P0 BRA `(.L_x_12) ;  /* 0x0000007800608947 */ /* 0x001fea0003800000 */
.L_x_11:
[----:B------:R-:W-:Y:S06]  /*d240*/  BAR.SYNC.DEFER_BLOCKING 0x0 ;  /* 0x0000000000007b1d */ /* 0x000fec0000010000 */
[----:B------:R-:W0:Y:S01]  /*d250*/  LDCU.128 UR4, c[0x0][0x390] ;  /* 0x00007200ff0477ac */ /* 0x000e220008000c00 */
[----:B------:R-:W-:Y:S01]  /*d260*/  STL [R1+0x578], R82 ;  /* 0x0005785201007387 */ /* 0x000fe20000100800 */
[----:B------:R-:W2:Y:S03]  /*d270*/  LDCU.64 UR34, c[0x0][0x398] ;  /* 0x00007300ff2277ac */ /* 0x000ea60008000a00 */
[----:B------:R-:W-:Y:S01]  /*d280*/  STL [R1+0x574], R78 ;  /* 0x0005744e01007387 */ /* 0x000fe20000100800 */
[----:B------:R-:W3:Y:S03]  /*d290*/  LDCU UR32, c[0x0][0x3b8] ;  /* 0x00007700ff2077ac */ /* 0x000ee60008000800 */
[----:B------:R-:W-:Y:S01]  /*d2a0*/  STL [R1+0x570], R77 ;  /* 0x0005704d01007387 */ /* 0x000fe20000100800 */
[----:B------:R-:W4:Y:S03]  /*d2b0*/  LDCU.64 UR14, c[0x0][0x398] ;  /* 0x00007300ff0e77ac */ /* 0x000f260008000a00 */
[----:B------:R-:W-:Y:S01]  /*d2c0*/  STL [R1+0x56c], R74 ;  /* 0x00056c4a01007387 */ /* 0x000fe20000100800 */
[----:B------:R-:W1:Y:S03]  /*d2d0*/  LDCU.64 UR12, c[0x0][0x398] ;  /* 0x00007300ff0c77ac */ /* 0x000e660008000a00 */
[----:B------:R-:W-:Y:S01]  /*d2e0*/  STL [R1+0x568], R73 ;  /* 0x0005684901007387 */ /* 0x000fe20000100800 */
[----:B------:R-:W0:Y:S01]  /*d2f0*/  @!P1 SYNCS.CCTL.IV [UR9+0x12000] ;  /* 0x01200000ff0099b1 */ /* 0x000e220008000009 */
[----:B------:R-:W0:Y:S02]  /*d300*/  LDCU.64 UR30, c[0x0][0x398] ;  /* 0x00007300ff1e77ac */ /* 0x000e240008000a00 */
[----:B------:R-:W-:Y:S01]  /*d310*/  STL [R1+0x564], R69 ;  /* 0x0005644501007387 */ /* 0x000fe20000100800 */
[----:B------:R-:W0:Y:S03]  /*d320*/  LDCU.64 UR28, c[0x0][0x398] ;  /* 0x00007300ff1c77ac */ /* 0x000e260008000a00 */
[----:B------:R-:W-:Y:S01]  /*d330*/  STL [R1+0x5b8], R88 ;  /* 0x0005b85801007387 */ /* 0x000fe20000100800 */
[----:B------:R-:W0:Y:S03]  /*d340*/  LDCU.64 UR26, c[0x0][0x398] ;  /* 0x00007300ff1a77ac */ /* 0x000e260008000a00 */
[----:B------:R-:W-:Y:S01]  /*d350*/  STL.64 [R1+0x5b0], R86 ;  /* 0x0005b05601007387 */ /* 0x000fe20000100a00 */
[----:B------:R-:W0:Y:S03]  /*d360*/  LDCU.64 UR24, c[0x0][0x398] ;  /* 0x00007300ff1877ac */ /* 0x000e260008000a00 */
[----:B------:R-:W-:Y:S01]  /*d370*/  STL.64 [R1+0x5a8], R84 ;  /* 0x0005a85401007387 */ /* 0x000fe20000100a00 */
[----:B------:R-:W0:Y:S03]  /*d380*/  LDCU.64 UR20, c[0x0][0x398] ;  /* 0x00007300ff1477ac */ /* 0x000e260008000a00 */
[----:B------:R-:W-:Y:S01]  /*d390*/  STL [R1+0x5a0], R83 ;  /* 0x0005a05301007387 */ /* 0x000fe20000100800 */
[----:B------:R-:W0:Y:S03]  /*d3a0*/  LDCU.64 UR18, c[0x0][0x398] ;  /* 0x00007300ff1277ac */ /* 0x000e260008000a00 */
[----:B------:R-:W-:Y:S01]  /*d3b0*/  STL.64 [R1+0x598], R80 ;  /* 0x0005985001007387 */ /* 0x000fe20000100a00 */
[----:B------:R-:W0:Y:S03]  /*d3c0*/  LDCU.64 UR16, c[0x0][0x398] ;  /* 0x00007300ff1077ac */ /* 0x000e260008000a00 */
[----:B------:R-:W-:Y:S01]  /*d3d0*/  STL [R1+0x590], R79 ;  /* 0x0005904f01007387 */ /* 0x000fe20000100800 */
[----:B------:R-:W0:Y:S03]  /*d3e0*/  LDCU UR58, c[0x0][0x398] ;  /* 0x00007300ff3a77ac */ /* 0x000e260008000800 */
[----:B------:R-:W-:Y:S01]  /*d3f0*/  STL [R1+0x58c], R76 ;  /* 0x00058c4c01007387 */ /* 0x000fe20000100800 */
[----:B------:R-:W1:Y:S03]  /*d400*/  LDCU UR42, c[0x0][0x398] ;  /* 0x00007300ff2a77ac */ /* 0x000e660008000800 */
[----:B------:R-:W-:Y:S01]  /*d410*/  STL [R1+0x588], R75 ;  /* 0x0005884b01007387 */ /* 0x000fe20000100800 */
[----:B------:R-:W1:Y:S03]  /*d420*/  LDCU UR57, c[0x0][0x398] ;  /* 0x00007300ff3977ac */ /* 0x000e660008000800 */
[----:B------:R-:W-:Y:S01]  /*d430*/  STL [R1+0x584], R72 ;  /* 0x0005844801007387 */ /* 0x000fe20000100800 */
[----:B------:R-:W1:Y:S03]  /*d440*/  LDCU UR53, c[0x0][0x398] ;  /* 0x00007300ff3577ac */ /* 0x000e660008000800 */
[----:B------:R-:W-:Y:S01]  /*d450*/  STL [R1+0x580], R70 ;  /* 0x0005804601007387 */ /* 0x000fe20000100800 */
[----:B------:R-:W1:Y:S03]  /*d460*/  LDCU UR39, c[0x0][0x398] ;  /* 0x00007300ff2777ac */ /* 0x000e660008000800 */
[----:B------:R2:W-:Y:S01]  /*d470*/  STL [R1+0x57c], R68 ;  /* 0x00057c4401007387 */ /* 0x0005e20000100800 */
[----:B------:R-:W1:Y:S01]  /*d480*/  LDCU UR41, c[0x0][0x398] ;  /* 0x00007300ff2977ac */ /* 0x000e620008000800 */
[----:B0-----:R-:W-:Y:S06]  /*d490*/  BAR.SYNC.DEFER_BLOCKING 0x0 ;  /* 0x0000000000007b1d */ /* 0x001fec0000010000 */
[----:B------:R-:W0:Y:S01]  /*d4a0*/  LDCU UR51, c[0x0][0x398] ;  /* 0x00007300ff3377ac */ /* 0x000e220008000800 */
[----:B--2--5:R-:W2:Y:S01]  /*d4b0*/  LDTM.x64 R28, tmem[UR10] ;  /* 0x0000000a001c79ee */ /* 0x024ea20008340000 */
[----:B------:R-:W0:Y:S01]  /*d4c0*/  LDCU UR38, c[0x0][0x398] ;  /* 0x00007300ff2677ac */ /* 0x000e220008000800 */
[----:B------:R-:W0:Y:S01]  /*d4d0*/  LDCU UR54, c[0x0][0x398] ;  /* 0x00007300ff3677ac */ /* 0x000e220008000800 */
[----:B------:R-:W0:Y:S01]  /*d4e0*/  LDCU UR75, c[0x0][0x398] ;  /* 0x00007300ff4b77ac */ /* 0x000e220008000800 */
[----:B------:R-:W0:Y:S01]  /*d4f0*/  LDCU UR76, c[0x0][0x398] ;  /* 0x00007300ff4c77ac */ /* 0x000e220008000800 */
[----:B------:R-:W0:Y:S01]  /*d500*/  @!P1 SYNCS.CCTL.IV [UR9+0x12008] ;  /* 0x01200800ff0099b1 */ /* 0x000e220008000009 */
[----:B------:R-:W0:Y:S01]  /*d510*/  LDCU UR9, c[0x0][0x398] ;  /* 0x00007300ff0977ac */ /* 0x000e220008000800 */
[----:B------:R-:W0:Y:S01]  /*d520*/  LDCU UR74, c[0x0][0x398] ;  /* 0x00007300ff4a77ac */ /* 0x000e220008000800 */
[----:B--2---:R-:W-:Y:S01]  /*d530*/  STL.64 [R1+0x230], R40 ;  /* 0x0002302801007387 */ /* 0x004fe20000100a00 */
[----:B------:R-:W-:Y:S01]  /*d540*/  IMAD.MOV.U32 R27, RZ, RZ, R33 ;  /* 0x000000ffff1b7224 */ /* 0x000fe200078e0021 */
[----:B------:R-:W2:Y:S01]  /*d550*/  LDCU UR70, c[0x0][0x398] ;  /* 0x00007300ff4677ac */ /* 0x000ea20008000800 */
[----:B------:R-:W-:Y:S01]  /*d560*/  IMAD.MOV.U32 R26, RZ, RZ, R32 ;  /* 0x000000ffff1a7224 */ /* 0x000fe200078e0020 */
[----:B------:R-:W-:Y:S01]  /*d570*/  STL.64 [R1+0x238], R42 ;  /* 0x0002382a01007387 */ /* 0x000fe20000100a00 */
[----:B------:R-:W-:Y:S01]  /*d580*/  IMAD.MOV.U32 R25, RZ, RZ, R31 ;  /* 0x000000ffff197224 */ /* 0x000fe200078e001f */
[----:B------:R-:W0:Y:S01]  /*d590*/  LDCU UR67, c[0x0][0x398] ;  /* 0x00007300ff4377ac */ /* 0x000e220008000800 */
        /* <DEDUP_REMOVED lines=19> */
[----:B------:R-:W0:Y:S02]  /*d6d0*/  LDCU UR66, c[0x0][0x398] ;  /* 0x00007300ff4277ac */ /* 0x000e240008000800 */
[----:B------:R-:W-:Y:S01]  /*d6e0*/  STL.64 [R1+0x268], R54 ;  /* 0x0002683601007387 */ /* 0x000fe20000100a00 */
[----:B------:R-:W0:Y:S03]  /*d6f0*/  LDCU UR68, c[0x0][0x398] ;  /* 0x00007300ff4477ac */ /* 0x000e260008000800 */
        /* <DEDUP_REMOVED lines=34> */
[----:B------:R1:W-:Y:S01]  /*d920*/  STL [R1+0x2f8], R90 ;  /* 0x0002f85a01007387 */ /* 0x0003e20000100800 */
[----:B------:R-:W0:Y:S03]  /*d930*/  LDCU UR59, c[0x0][0x398] ;  /* 0x00007300ff3b77ac */ /* 0x000e260008000800 */
[----:B------:R-:W-:Y:S01]  /*d940*/  STL [R1+0x558], R92 ;  /* 0x0005585c01007387 */ /* 0x000fe20000100800 */
[----:B------:R-:W0:Y:S01]  /*d950*/  LDCU UR40, c[0x0][0x398] ;  /* 0x00007300ff2877ac */ /* 0x000e220008000800 */
[----:B-1----:R-:W1:Y:S01]  /*d960*/  LDTM.x64 R28, tmem[UR10+0x40] ;  /* 0x0000400a001c79ee */ /* 0x002e620008340000 */
[----:B------:R-:W0:Y:S01]  /*d970*/  LDCU UR56, c[0x0][0x398] ;  /* 0x00007300ff3877ac */ /* 0x000e220008000800 */
[----:B------:R-:W0:Y:S01]  /*d980*/  LDCU UR55, c[0x0][0x398] ;  /* 0x00007300ff3777ac */ /* 0x000e220008000800 */
[----:B------:R-:W0:Y:S01]  /*d990*/  LDCU UR60, c[0x0][0x398] ;  /* 0x00007300ff3c77ac */ /* 0x000e220008000800 */
[----:B------:R-:W0:Y:S01]  /*d9a0*/  LDCU UR62, c[0x0][0x39c] ;  /* 0x00007380ff3e77ac */ /* 0x000e220008000800 */
[----:B-1----:R-:W-:Y:S01]  /*d9b0*/  STL [R1+0x104], R29 ;  /* 0x0001041d01007387 */ /* 0x002fe20000100800 */
[----:B------:R-:W-:-:S02]  /*d9c0*/  IMAD.MOV.U32 R21, RZ, RZ, R39 ;  /* 0x000000ffff157224 */ /* 0x000fc400078e0027 */
[----:B------:R-:W-:Y:S01]  /*d9d0*/  IMAD.MOV.U32 R19, RZ, RZ, R38 ;  /* 0x000000ffff137224 */ /* 0x000fe200078e0026 */
[----:B------:R-:W-:Y:S01]  /*d9e0*/  STL [R1+0x10c], R31 ;  /* 0x00010c1f01007387 */ /* 0x000fe20000100800 */
[----:B------:R-:W-:Y:S02]  /*d9f0*/  IMAD.MOV.U32 R17, RZ, RZ, R37 ;  /* 0x000000ffff117224 */ /* 0x000fe400078e0025 */
[----:B------:R-:W-:Y:S01]  /*da00*/  IMAD.MOV.U32 R15, RZ, RZ, R36 ;  /* 0x000000ffff0f7224 */ /* 0x000fe200078e0024 */
[----:B------:R-:W-:Y:S01]  /*da10*/  STL.64 [R1+0x130], R40 ;  /* 0x0001302801007387 */ /* 0x000fe20000100a00 */
[----:B------:R-:W-:Y:S02]  /*da20*/  IMAD.MOV.U32 R13, RZ, RZ, R35 ;  /* 0x000000ffff0d7224 */ /* 0x000fe400078e0023 */
[----:B------:R-:W-:Y:S01]  /*da30*/  IMAD.MOV.U32 R11, RZ, RZ, R34 ;  /* 0x000000ffff0b7224 */ /* 0x000fe200078e0022 */
[----:B------:R-:W-:Y:S01]  /*da40*/  STL.64 [R1+0x138], R42 ;  /* 0x0001382a01007387 */ /* 0x000fe20000100a00 */
[----:B------:R-:W-:-:S02]  /*da50*/  IMAD.MOV.U32 R8, RZ, RZ, R32 ;  /* 0x000000ffff087224 */ /* 0x000fc400078e0020 */
[----:B------:R-:W-:Y:S01]  /*da60*/  IMAD.MOV.U32 R6, RZ, RZ, R30 ;  /* 0x000000ffff067224 */ /* 0x000fe200078e001e */
[----:B------:R-:W-:Y:S01]  /*da70*/  STL.64 [R1+0x140], R44 ;  /* 0x0001402c01007387 */ /* 0x000fe20000100a00 */
[----:B------:R-:W-:Y:S02]  /*da80*/  IMAD.MOV.U32 R4, RZ, RZ, R28 ;  /* 0x000000ffff047224 */ /* 0x000fe400078e001c */
[----:B------:R-:W-:Y:S01]  /*da90*/  IMAD.MOV.U32 R0, RZ, RZ, R33 ;  /* 0x000000ffff007224 */ /* 0x000fe200078e0021 */
[----:B------:R-:W-:Y:S01]  /*daa0*/  STL.64 [R1+0x148], R46 ;  /* 0x0001482e01007387 */ /* 0x000fe20000100a00 */
[----:B------:R-:W-:-:S03]  /*dab0*/  IMAD.MOV.U32 R93, RZ, RZ, R91 ;  /* 0x000000ffff5d7224 */ /* 0x000fc600078e005b */
        /* <DEDUP_REMOVED lines=21> */
[----:B------:R1:W-:Y:S04]  /*dc10*/  STL [R1+0x1f8], R90 ;  /* 0x0001f85a01007387 */ /* 0x0003e80000100800 */
[----:B------:R0:W-:Y:S01]  /*dc20*/  STL [R1+0x55c], R93 ;  /* 0x00055c5d01007387 */ /* 0x0001e20000100800 */
[----:B-1----:R-:W1:Y:S03]  /*dc30*/  LDTM.x64 R28, tmem[UR10+0x80] ;  /* 0x0000800a001c79ee */ /* 0x002e660008340000 */
[----:B0-----:R-:W2:Y:S04]  /*dc40*/  LDL.LU R93, [R1+0x524] ;  /* 0x00052400015d7983 */ /* 0x001ea80000300800 */
[----:B-1----:R-:W-:Y:S01]  /*dc50*/  STL [R1+0x4], R29 ;  /* 0x0000041d01007387 */ /* 0x002fe20000100800 */
[----:B------:R-:W-:-:S02]  /*dc60*/  IMAD.MOV.U32 R9, RZ, RZ, R32 ;  /* 0x000000ffff097224 */ /* 0x000fc400078e0020 */
[----:B------:R-:W-:Y:S01]  /*dc70*/  IMAD.MOV.U32 R7, RZ, RZ, R30 ;  /* 0x000000ffff077224 */ /* 0x000fe200078e001e */
[----:B------:R-:W-:Y:S01]  /*dc80*/  STL [R1+0xc], R31 ;  /* 0x00000c1f01007387 */ /* 0x000fe20000100800 */
[----:B------:R-:W-:-:S03]  /*dc90*/  IMAD.MOV.U32 R5, RZ, RZ, R28 ;  /* 0x000000ffff057224 */ /* 0x000fc600078e001c */
[----:B------:R-:W-:Y:S04]  /*dca0*/  STL [R1+0x14], R33 ;  /* 0x0000142101007387 */ /* 0x000fe80000100800 */
[----:B------:R-:W-:Y:S04]  /*dcb0*/  STL.64 [R1+0x18], R34 ;  /* 0x0000182201007387 */ /* 0x000fe80000100a00 */
[----:B------:R-:W-:Y:S04]  /*dcc0*/  STL.64 [R1+0x20], R36 ;  /* 0x0000202401007387 */ /* 0x000fe80000100a00 */
[----:B------:R-:W-:Y:S04]  /*dcd0*/  STL [R1+0x2c], R39 ;  /* 0x00002c2701007387 */ /* 0x000fe80000100800 */
        /* <DEDUP_REMOVED lines=16> */
[----:B------:R0:W-:Y:S04]  /*dde0*/  STL.64 [R1+0xb0], R72 ;  /* 0x0000b04801007387 */ /* 0x0001e80000100a00 */
[----:B------:R-:W-:Y:S04]  /*ddf0*/  STL.64 [R1+0xb8], R74 ;  /* 0x0000b84a01007387 */ /* 0x000fe80000100a00 */
[----:B------:R-:W-:Y:S04]  /*de00*/  STL.64 [R1+0xc0], R76 ;  /* 0x0000c04c01007387 */ /* 0x000fe80000100a00 */
[----:B------:R-:W-:Y:S01]  /*de10*/  STL.64 [R1+0xc8], R78 ;  /* 0x0000c84e01007387 */ /* 0x000fe20000100a00 */
[----:B0-----:R-:W-:-:S03]  /*de20*/  IMAD.MOV.U32 R73, RZ, RZ, R38 ;  /* 0x000000ffff497224 */ /* 0x001fc600078e0026 */
[----:B------:R-:W-:Y:S04]  /*de30*/  STL.64 [R1+0xd0], R80 ;  /* 0x0000d05001007387 */ /* 0x000fe80000100a00 */
[----:B------:R-:W-:Y:S04]  /*de40*/  STL.64 [R1+0xd8], R82 ;  /* 0x0000d85201007387 */ /* 0x000fe80000100a00 */
[----:B------:R-:W-:Y:S04]  /*de50*/  STL.64 [R1+0xe0], R84 ;  /* 0x0000e05401007387 */ /* 0x000fe80000100a00 */
[----:B------:R-:W-:Y:S04]  /*de60*/  STL.64 [R1+0xe8], R86 ;  /* 0x0000e85601007387 */ /* 0x000fe80000100a00 */
[----:B------:R0:W-:Y:S04]  /*de70*/  STL.64 [R1+0xf0], R88 ;  /* 0x0000f05801007387 */ /* 0x0001e80000100a00 */
[----:B------:R1:W-:Y:S04]  /*de80*/  STL.64 [R1+0xf8], R90 ;  /* 0x0000f85a01007387 */ /* 0x0003e80000100a00 */
[----:B0-----:R0:W2:Y:S04]  /*de90*/  LDL.LU R88, [R1+0x5b8] ;  /* 0x0005b80001587983 */ /* 0x0010a80000300800 */
[----:B------:R0:W3:Y:S04]  /*dea0*/  LDL.LU.64 R86, [R1+0x5b0] ;  /* 0x0005b00001567983 */ /* 0x0000e80000300a00 */
[----:B------:R0:W4:Y:S04]  /*deb0*/  LDL.LU.64 R84, [R1+0x5a8] ;  /* 0x0005a80001547983 */ /* 0x0001280000300a00 */
[----:B------:R0:W4:Y:S04]  /*dec0*/  LDL.LU R83, [R1+0x5a0] ;  /* 0x0005a00001537983 */ /* 0x0001280000300800 */
[----:B------:R0:W4:Y:S04]  /*ded0*/  LDL.LU.64 R80, [R1+0x598] ;  /* 0x0005980001507983 */ /* 0x0001280000300a00 */
[----:B------:R0:W4:Y:S04]  /*dee0*/  LDL.LU R79, [R1+0x590] ;  /* 0x00059000014f7983 */ /* 0x0001280000300800 */
[----:B------:R0:W4:Y:S04]  /*def0*/  LDL.LU R76, [R1+0x58c] ;  /* 0x00058c00014c7983 */ /* 0x0001280000300800 */
[----:B------:R0:W4:Y:S04]  /*df00*/  LDL.LU R75, [R1+0x588] ;  /* 0x00058800014b7983 */ /* 0x0001280000300800 */
[----:B------:R0:W4:Y:S04]  /*df10*/  LDL.LU R72, [R1+0x584] ;  /* 0x0005840001487983 */ /* 0x0001280000300800 */
[----:B------:R0:W4:Y:S04]  /*df20*/  LDL.LU R70, [R1+0x580] ;  /* 0x0005800001467983 */ /* 0x0001280000300800 */
[----:B------:R0:W4:Y:S04]  /*df30*/  LDL.LU R68, [R1+0x57c] ;  /* 0x00057c0001447983 */ /* 0x0001280000300800 */
[----:B------:R-:W4:Y:S04]  /*df40*/  LDL.LU R69, [R1+0x24] ;  /* 0x0000240001457983 */ /* 0x000f280000300800 */
[----:B------:R0:W4:Y:S04]  /*df50*/  LDL.LU R82, [R1+0x578] ;  /* 0x0005780001527983 */ /* 0x0001280000300800 */
[----:B------:R-:W4:Y:S04]  /*df60*/  LDL.LU R89, [R1+0x20] ;  /* 0x0000200001597983 */ /* 0x000f280000300800 */
[----:B------:R0:W4:Y:S04]  /*df70*/  LDL.LU R78, [R1+0x574] ;  /* 0x00057400014e7983 */ /* 0x0001280000300800 */
[----:B------:R-:W4:Y:S04]  /*df80*/  LDL.LU R71, [R1+0x1c] ;  /* 0x00001c0001477983 */ /* 0x000f280000300800 */
[----:B------:R0:W4:Y:S04]  /*df90*/  LDL.LU R77, [R1+0x570] ;  /* 0x00057000014d7983 */ /* 0x0001280000300800 */
[----:B------:R-:W4:Y:S04]  /*dfa0*/  LDL.LU R3, [R1+0x18] ;  /* 0x0000180001037983 */ /* 0x000f280000300800 */
[----:B------:R-:W4:Y:S04]  /*dfb0*/  LDL.LU R2, [R1+0x14] ;  /* 0x0000140001027983 */ /* 0x000f280000300800 */
[----:B------:R-:W4:Y:S04]  /*dfc0*/  LDL.LU R92, [R1+0xf4] ;  /* 0x0000f400015c7983 */ /* 0x000f280000300800 */
[----:B------:R0:W4:Y:S04]  /*dfd0*/  LDL.LU R74, [R1+0x56c] ;  /* 0x00056c00014a7983 */ /* 0x0001280000300800 */
[----:B-1----:R-:W4:Y:S04]  /*dfe0*/  LDL.LU R91, [R1+0xf8] ;  /* 0x0000f800015b7983 */ /* 0x002f280000300800 */
[----:B------:R-:W4:Y:S01]  /*dff0*/  LDL.LU R90, [R1+0xfc] ;  /* 0x0000fc00015a7983 */ /* 0x000f220000300800 */
[----:B--2---:R-:W-:-:S02]  /*e000*/  F2FP.BF16.F32.PACK_AB R88, R21, R20 ;  /* 0x000000141558723e */ /* 0x004fc400000010ff */
[----:B---3--:R-:W-:Y:S02]  /*e010*/  F2FP.BF16.F32.PACK_AB R87, R19, R18 ;  /* 0x000000121357723e */ /* 0x008fe400000010ff */
[----:B------:R-:W-:Y:S02]  /*e020*/  F2FP.BF16.F32.PACK_AB R86, R17, R16 ;  /* 0x000000101156723e */ /* 0x000fe400000010ff */
[----:B----4-:R-:W-:Y:S02]  /*e030*/  F2FP.BF16.F32.PACK_AB R83, R15, R14 ;  /* 0x0000000e0f53723e */ /* 0x010fe400000010ff */
[----:B------:R-:W-:Y:S02]  /*e040*/  F2FP.BF16.F32.PACK_AB R80, R27, R26 ;  /* 0x0000001a1b50723e */ /* 0x000fe400000010ff */
[----:B------:R-:W-:Y:S02]  /*e050*/  F2FP.BF16.F32.PACK_AB R81, R13, R12 ;  /* 0x0000000c0d51723e */ /* 0x000fe400000010ff */
[----:B------:R-:W-:-:S02]  /*e060*/  F2FP.BF16.F32.PACK_AB R79, R11, R10 ;  /* 0x0000000a0b4f723e */ /* 0x000fc400000010ff */
[----:B------:R-:W-:Y:S02]  /*e070*/  F2FP.BF16.F32.PACK_AB R76, R25, R24 ;  /* 0x00000018194c723e */ /* 0x000fe400000010ff */
[----:B------:R-:W-:Y:S02]  /*e080*/  F2FP.BF16.F32.PACK_AB R75, R9, R8 ;  /* 0x00000008094b723e */ /* 0x000fe400000010ff */
[----:B------:R-:W-:Y:S02]  /*e090*/  F2FP.BF16.F32.PACK_AB R72, R23, R22 ;  /* 0x000000161748723e */ /* 0x000fe400000010ff */
[----:B------:R-:W-:Y:S02]  /*e0a0*/  F2FP.BF16.F32.PACK_AB R70, R7, R6 ;  /* 0x000000060746723e */ /* 0x000fe400000010ff */
[----:B------:R-:W-:Y:S02]  /*e0b0*/  F2FP.BF16.F32.PACK_AB R68, R5, R4 ;  /* 0x000000040544723e */ /* 0x000fe400000010ff */
[----:B------:R-:W1:Y:S01]  /*e0c0*/  LDTM.x64 R4, tmem[UR10+0xc0] ;  /* 0x0000c00a000479ee */ /* 0x000e620008340000 */
[----:B------:R-:W-:Y:S01]  /*e0d0*/  ISETP.GE.AND P0, PT, R93, UR6, PT ;  /* 0x000000065d007c0c */ /* 0x000fe2000bf06270 */
[----:B------:R-:W-:Y:S01]  /*e0e0*/  NOP ;  /* 0x0000000000007918 */ /* 0x000fe20000000000 */
[----:B------:R-:W2:Y:S01]  /*e0f0*/  LDCU.64 UR10, c[0x0][0x398] ;  /* 0x00007300ff0a77ac */ /* 0x000ea20008000a00 */
[----:B------:R-:W3:Y:S01]  /*e100*/  LDCU UR6, c[0x0][0x398] ;  /* 0x00007300ff0677ac */ /* 0x000ee20008000800 */
[----:B-1----:R-:W-:Y:S01]  /*e110*/  F2FP.BF16.F32.PACK_AB R85, R14, R73 ;  /* 0x000000490e55723e */ /* 0x002fe200000010ff */
[----:B------:R1:W-:Y:S04]  /*e120*/  STL [R1+0x560], R92 ;  /* 0x0005605c01007387 */ /* 0x0003e80000100800 */
[----:B-1----:R-:W4:Y:S04]  /*e130*/  LDL.LU R92, [R1+0x520] ;  /* 0x00052000015c7983 */ /* 0x002f280000300800 */
[----:B------:R0:W2:Y:S01]  /*e140*/  LDL.LU R73, [R1+0x568] ;  /* 0x0005680001497983 */ /* 0x0000a20000300800 */
[----:B------:R-:W-:-:S02]  /*e150*/  F2FP.BF16.F32.PACK_AB R82, R12, R89 ;  /* 0x000000590c52723e */ /* 0x000fc400000010ff */
[----:B------:R-:W1:Y:S01]  /*e160*/  LDC R89, c[0x0][0x3b4] ;  /* 0x0000ed00ff597b82 */ /* 0x000e620000000800 */
[----:B------:R-:W-:Y:S02]  /*e170*/  F2FP.BF16.F32.PACK_AB R74, R9, R2 ;  /* 0x00000002094a723e */ /* 0x000fe400000010ff */
[----:B------:R-:W-:Y:S02]  /*e180*/  F2FP.BF16.F32.PACK_AB R78, R11, R71 ;  /* 0x000000470b4e723e */ /* 0x000fe400000010ff */
[----:B------:R-:W-:Y:S02]  /*e190*/  F2FP.BF16.F32.PACK_AB R77, R10, R3 ;  /* 0x000000030a4d723e */ /* 0x000fe400000010ff */
[----:B------:R-:W-:Y:S02]  /*e1a0*/  F2FP.BF16.F32.PACK_AB R84, R13, R69 ;  /* 0x000000450d54723e */ /* 0x000fe400000010ff */
[----:B------:R0:W3:Y:S04]  /*e1b0*/  LDL.LU R69, [R1+0x564] ;  /* 0x0005640001457983 */ /* 0x0000e80000300800 */
[----:B------:R-:W3:Y:S04]  /*e1c0*/  LDL R11, [R1+0x52c] ;  /* 0x00052c00010b7983 */ /* 0x000ee80000100800 */
[----:B------:R-:W3:Y:S01]  /*e1d0*/  LDL.LU R10, [R1+0x4] ;  /* 0x00000400010a7983 */ /* 0x000ee20000300800 */
[C---:B----4-:R-:W-:Y:S01]  /*e1e0*/  ISETP.LT.AND P0, PT, R92.reuse, UR35, !P0 ;  /* 0x000000235c007c0c */ /* 0x050fe2000c701270 */
[----:B------:R-:W-:Y:S01]  /*e1f0*/  IMAD R71, R92, UR32, RZ ;  /* 0x000000205c477c24 */ /* 0x000fe2000f8e02ff */
[----:B------:R-:W4:Y:S01]  /*e200*/  LDCU UR35, c[0x0][0x398] ;  /* 0x00007300ff2377ac */ /* 0x000f220008000800 */
[----:B--2---:R-:W-:Y:S01]  /*e210*/  F2FP.BF16.F32.PACK_AB R73, R0, R8 ;  /* 0x000000080049723e */ /* 0x004fe200000010ff */
[----:B-1----:R-:W-:-:S05]  /*e220*/  IMAD R0, R93, R89, RZ ;  /* 0x000000595d007224 */ /* 0x002fca00078e02ff */
[----:B------:R-:W-:-:S04]  /*e230*/  LEA R8, P2, R0, UR4, 0x1 ;  /* 0x0000000400087c11 */ /* 0x000fc8000f8408ff */
[----:B------:R-:W-:-:S03]  /*e240*/  LEA.HI.X.SX32 R9, R0, UR5, 0x1, P2 ;  /* 0x0000000500097c11 */ /* 0x000fc600090f0eff */
[----:B------:R-:W-:-:S05]  /*e250*/  IMAD.WIDE R2, R71, 0x2, R8 ;  /* 0x0000000247027825 */ /* 0x000fca00078e0208 */
[----:B------:R1:W-:Y:S04]  /*e260*/  @P0 STG.E.U16 desc[UR22][R2.64], R72 ;  /* 0x0000004802000986 */ /* 0x0003e8000c101516 */
[----:B-1----:R-:W3:Y:S04]  /*e270*/  LDL.LU R2, [R1+0xc] ;  /* 0x00000c0001027983 */ /* 0x002ee80000300800 */
[----:B------:R-:W2:Y:S01]  /*e280*/  LDL.LU R3, [R1+0x10c] ;  /* 0x00010c0001037983 */ /* 0x000ea20000300800 */
[----:B------:R-:W-:Y:S01]  /*e290*/  IMAD R0, R89, 0x80, R0 ;  /* 0x0000008059007824 */ /* 0x000fe200078e0200 */
[----:B---3--:R-:W-:-:S02]  /*e2a0*/  F2FP.BF16.F32.PACK_AB R69, R7, R2 ;  /* 0x000000020745723e */ /* 0x008fc400000010ff */
[----:B------:R-:W3:Y:S01]  /*e2b0*/  LDL R7, [R1+0x530] ;  /* 0x0005300001077983 */ /* 0x000ee20000100800 */
[----:B------:R-:W-:Y:S02]  /*e2c0*/  ISETP.GE.AND P0, PT, R92, UR7, PT ;  /* 0x000000075c007c0c */ /* 0x000fe4000bf06270 */
[C---:B------:R-:W-:Y:S02]  /*e2d0*/  LEA R2, P1, R0.reuse, UR4, 0x1 ;  /* 0x0000000400027c11 */ /* 0x040fe4000f8208ff */
[----:B--2---:R-:W-:Y:S02]  /*e2e0*/  F2FP.BF16.F32.PACK_AB R14, R3, R6 ;  /* 0x00000006030e723e */ /* 0x004fe400000010ff */
[----:B------:R-:W-:Y:S01]  /*e2f0*/  LEA.HI.X.SX32 R3, R0, UR5, 0x1, P1 ;  /* 0x0000000500037c11 */ /* 0x000fe200088f0eff */
[----:B------:R-:W-:Y:S01]  /*e300*/  IMAD R0, R89, 0x80, R0 ;  /* 0x0000008059007824 */ /* 0x000fe200078e0200 */
[----:B------:R-:W-:-:S03]  /*e310*/  F2FP.BF16.F32.PACK_AB R13, R5, R10 ;  /* 0x0000000a050d723e */ /* 0x000fc600000010ff */
[----:B------:R-:W-:Y:S02]  /*e320*/  IMAD R5, R89, 0x80, R0 ;  /* 0x0000008059057824 */ /* 0x000fe400078e0200 */
[----:B------:R-:W2:Y:S01]  /*e330*/  LDL.LU R89, [R1+0x528] ;  /* 0x0005280001597983 */ /* 0x000ea20000300800 */
[----:B---3--:R-:W-:Y:S01]  /*e340*/  ISETP.LT.AND P2, PT, R7, UR10, !P0 ;  /* 0x0000000a07007c0c */ /* 0x008fe2000c741270 */
[----:B------:R-:W-:Y:S01]  /*e350*/  IMAD.WIDE R6, R71, 0x2, R2 ;  /* 0x0000000247067825 */ /* 0x000fe200078e0202 */
[----:B------:R-:W1:Y:S11]  /*e360*/  LDCU UR10, c[0x0][0x398] ;  /* 0x00007300ff0a77ac */ /* 0x000e760008000800 */
[----:B------:R3:W-:Y:S01]  /*e370*/  @P2 STG.E.U16 desc[UR22][R6.64], R68 ;  /* 0x0000004406002986 */ /* 0x0007e2000c101516 */
[----:B------:R-:W-:Y:S01]  /*e380*/  ISETP.LT.AND P2, PT, R11, UR14, !P0 ;  /* 0x0000000e0b007c0c */ /* 0x000fe2000c741270 */
[----:B------:R-:W0:Y:S01]  /*e390*/  LDCU UR14, c[0x0][0x39c] ;  /* 0x00007380ff0e77ac */ /* 0x000e220008000800 */
[----:B---3--:R-:W-:-:S04]  /*e3a0*/  LEA R6, P1, R0, UR4, 0x1 ;  /* 0x0000000400067c11 */ /* 0x008fc8000f8208ff */
[----:B------:R-:W-:Y:S02]  /*e3b0*/  LEA.HI.X.SX32 R7, R0, UR5, 0x1, P1 ;  /* 0x0000000500077c11 */ /* 0x000fe400088f0eff */
[----:B------:R-:W-:Y:S02]  /*e3c0*/  PRMT R0, R68, 0x7632, R0 ;  /* 0x0000763244007816 */ /* 0x000fe40000000000 */
[----:B------:R-:W3:Y:S01]  /*e3d0*/  LDL R68, [R1+0x530] ;  /* 0x0005300001447983 */ /* 0x000ee20000100800 */
[----:B------:R-:W-:-:S05]  /*e3e0*/  IMAD.WIDE R10, R71, 0x2, R6 ;  /* 0x00000002470a7825 */ /* 0x000fca00078e0206 */
[----:B------:R0:W-:Y:S04]  /*e3f0*/  @P2 STG.E.U16 desc[UR22][R10.64], R0 ;  /* 0x000000000a002986 */ /* 0x0001e8000c101516 */
[----:B0-----:R-:W3:Y:S01]  /*e400*/  LDL.LU R11, [R1+0x104] ;  /* 0x00010400010b7983 */ /* 0x001ee20000300800 */
[----:B--2---:R-:W-:Y:S01]  /*e410*/  ISETP.LT.AND P0, PT, R89, UR12, !P0 ;  /* 0x0000000c59007c0c */ /* 0x004fe2000c701270 */
[----:B------:R-:W-:Y:S01]  /*e420*/  VIADD R0, R92, 0x1 ;  /* 0x000000015c007836 */ /* 0x000fe20000000000 */
[----:B------:R-:W0:Y:S01]  /*e430*/  LDCU UR12, c[0x0][0x398] ;  /* 0x00007300ff0c77ac */ /* 0x000e220008000800 */
[----:B---3--:R-:W-:Y:S02]  /*e440*/  F2FP.BF16.F32.PACK_AB R12, R11, R4 ;  /* 0x000000040b0c723e */ /* 0x008fe400000010ff */
[----:B------:R-:W-:-:S04]  /*e450*/  LEA R4, P1, R5, UR4, 0x1 ;  /* 0x0000000405047c11 */ /* 0x000fc8000f8208ff */
[----:B------:R-:W-:Y:S01]  /*e460*/  LEA.HI.X.SX32 R5, R5, UR5, 0x1, P1 ;  /* 0x0000000505057c11 */ /* 0x000fe200088f0eff */
[----:B------:R-:W2:Y:S02]  /*e470*/  LDCU.64 UR4, c[0x0][0x398] ;  /* 0x00007300ff0477ac */ /* 0x000ea40008000a00 */
[----:B------:R-:W-:-:S05]  /*e480*/  IMAD.WIDE R10, R71, 0x2, R4 ;  /* 0x00000002470a7825 */ /* 0x000fca00078e0204 */
[----:B------:R3:W-:Y:S02]  /*e490*/  @P0 STG.E.U16 desc[UR22][R10.64], R12 ;  /* 0x0000000c0a000986 */ /* 0x0007e4000c101516 */
[----:B---3--:R-:W-:Y:S02]  /*e4a0*/  PRMT R12, R72, 0x7632, R12 ;  /* 0x00007632480c7816 */ /* 0x008fe4000000000c */
[----:B------:R-:W3:Y:S01]  /*e4b0*/  LDL.LU R72, [R1+0x52c] ;  /* 0x00052c0001487983 */ /* 0x000ee20000300800 */
[----:B------:R-:W-:-:S04]  /*e4c0*/  ISETP.GE.AND P0, PT, R0, UR7, PT ;  /* 0x0000000700007c0c */ /* 0x000fc8000bf06270 */
[----:B------:R-:W-:Y:S01]  /*e4d0*/  ISETP.LT.AND P1, PT, R93, UR30, !P0 ;  /* 0x0000001e5d007c0c */ /* 0x000fe2000c721270 */
[----:B------:R-:W-:Y:S01]  /*e4e0*/  VIADD R0, R71, UR32 ;  /* 0x0000002047007c36 */ /* 0x000fe20008000000 */
[----:B------:R-:W-:Y:S01]  /*e4f0*/  ISETP.LT.AND P2, PT, R68, UR28, !P0 ;  /* 0x0000001c44007c0c */ /* 0x000fe2000c741270 */
[----:B------:R-:W0:Y:S02]  /*e500*/  LDCU UR28, c[0x0][0x398] ;  /* 0x00007300ff1c77ac */ /* 0x000e240008000800 */
[----:B------:R-:W-:Y:S01]  /*e510*/  IMAD.WIDE R10, R0, 0x2, R8 ;  /* 0x00000002000a7825 */ /* 0x000fe200078e0208 */
[----:B------:R-:W0:Y:S07]  /*e520*/  LDCU UR30, c[0x0][0x398] ;  /* 0x00007300ff1e77ac */ /* 0x000e2e0008000800 */
[----:B------:R0:W-:Y:S02]  /*e530*/  @P1 STG.E.U16 desc[UR22][R10.64], R12 ;  /* 0x0000000c0a001986 */ /* 0x0001e4000c101516 */
[----:B0-----:R-:W-:Y:S01]  /*e540*/  PRMT R12, R12, 0x7632, R12 ;  /* 0x000076320c0c7816 */ /* 0x001fe2000000000c */
[----:B------:R-:W-:-:S05]  /*e550*/  IMAD.WIDE R10, R0, 0x2, R2 ;  /* 0x00000002000a7825 */ /* 0x000fca00078e0202 */
[----:B------:R0:W-:Y:S02]  /*e560*/  @P2 STG.E.U16 desc[UR22][R10.64], R12 ;  /* 0x0000000c0a002986 */ /* 0x0001e4000c101516 */
[----:B0-----:R-:W-:Y:S01]  /*e570*/  IMAD.WIDE R10, R0, 0x2, R6 ;  /* 0x00000002000a7825 */ /* 0x001fe200078e0206 */
[----:B------:R-:W-:Y:S02]  /*e580*/  PRMT R12, R13, 0x7632, R12 ;  /* 0x000076320d0c7816 */ /* 0x000fe4000000000c */
[----:B---3--:R-:W-:Y:S01]  /*e590*/  ISETP.LT.AND P1, PT, R72, UR26, !P0 ;  /* 0x0000001a48007c0c */ /* 0x008fe2000c721270 */
[----:B------:R-:W0:Y:S01]  /*e5a0*/  LDCU UR26, c[0x0][0x398] ;  /* 0x00007300ff1a77ac */ /* 0x000e220008000800 */
[----:B--2---:R-:W-:Y:S01]  /*e5b0*/  ISETP.LT.AND P0, PT, R89, UR4, !P0 ;  /* 0x0000000459007c0c */ /* 0x004fe2000c701270 */
[----:B------:R-:W2:Y:S10]  /*e5c0*/  LDCU UR4, c[0x0][0x398] ;  /* 0x00007300ff0477ac */ /* 0x000eb40008000800 */
[----:B------:R3:W-:Y:S02]  /*e5d0*/  @P1 STG.E.U16 desc[UR22][R10.64], R13 ;  /* 0x0000000d0a001986 */ /* 0x0007e4000c101516 */
[----:B---3--:R-:W-:-:S05]  /*e5e0*/  IMAD.WIDE R10, R0, 0x2, R4 ;  /* 0x00000002000a7825 */ /* 0x008fca00078e0204 */
[----:B------:R3:W-:Y:S02]  /*e5f0*/  @P0 STG.E.U16 desc[UR22][R10.64], R12 ;  /* 0x0000000c0a000986 */ /* 0x0007e4000c101516 */
[----:B---3--:R-:W-:-:S05]  /*e600*/  VIADD R10, R92, 0x2 ;  /* 0x000000025c0a7836 */ /* 0x008fca0000000000 */
[----:B------:R-:W-:-:S04]  /*e610*/  ISETP.GE.AND P0, PT, R10, UR7, PT ;  /* 0x000000070a007c0c */ /* 0x000fc8000bf06270 */
[----:B------:R-:W-:Y:S01]  /*e620*/  ISETP.LT.AND P1, PT, R93, UR24, !P0 ;  /* 0x000000185d007c0c */ /* 0x000fe2000c721270 */
[----:B------:R-:W-:Y:S01]  /*e630*/  VIADD R0, R0, UR32 ;  /* 0x0000002000007c36 */ /* 0x000fe20008000000 */
[----:B------:R-:W-:Y:S01]  /*e640*/  PRMT R12, R70, 0x7632, R12 ;  /* 0x00007632460c7816 */ /* 0x000fe2000000000c */
[----:B------:R-:W-:Y:S01]  /*e650*/  VIADD R13, R92, 0xb ;  /* 0x0000000b5c0d7836 */ /* 0x000fe20000000000 */
[----:B------:R-:W3:Y:S01]  /*e660*/  LDCU UR24, c[0x0][0x398] ;  /* 0x00007300ff1877ac */ /* 0x000ee20008000800 */
[----:B------:R-:W-:-:S08]  /*e670*/  IMAD.WIDE R10, R0, 0x2, R8 ;  /* 0x00000002000a7825 */ /* 0x000fd000078e0208 */
[----:B------:R0:W-:Y:S01]  /*e680*/  @P1 STG.E.U16 desc[UR22][R10.64], R76 ;  /* 0x0000004c0a001986 */ /* 0x0001e2000c101516 */
[----:B------:R-:W-:Y:S01]  /*e690*/  ISETP.LT.AND P1, PT, R68, UR20, !P0 ;  /* 0x0000001444007c0c */ /* 0x000fe2000c721270 */
[----:B------:R-:W1:Y:S01]  /*e6a0*/  LDCU UR20, c[0x0][0x398] ;  /* 0x00007300ff1477ac */ /* 0x000e620008000800 */
[----:B0-----:R-:W-:-:S11]  /*e6b0*/  IMAD.WIDE R10, R0, 0x2, R2 ;  /* 0x00000002000a7825 */ /* 0x001fd600078e0202 */
[----:B------:R0:W-:Y:S01]  /*e6c0*/  @P1 STG.E.U16 desc[UR22][R10.64], R70 ;  /* 0x000000460a001986 */ /* 0x0001e2000c101516 */
[----:B------:R-:W-:Y:S01]  /*e6d0*/  ISETP.LT.AND P1, PT, R72, UR18, !P0 ;  /* 0x0000001248007c0c */ /* 0x000fe2000c721270 */
[----:B------:R-:W1:Y:S01]  /*e6e0*/  LDCU UR18, c[0x0][0x398] ;  /* 0x00007300ff1277ac */ /* 0x000e620008000800 */
[----:B0-----:R-:W-:-:S11]  /*e6f0*/  IMAD.WIDE R10, R0, 0x2, R6 ;  /* 0x00000002000a7825 */ /* 0x001fd600078e0206 */
[----:B------:R0:W-:Y:S02]  /*e700*/  @P1 STG.E.U16 desc[UR22][R10.64], R12 ;  /* 0x0000000c0a001986 */ /* 0x0001e4000c101516 */
[----:B0-----:R-:W-:Y:S02]  /*e710*/  PRMT R12, R76, 0x7632, R12 ;  /* 0x000076324c0c7816 */ /* 0x001fe4000000000c */
[----:B------:R-:W3:Y:S01]  /*e720*/  LDL.LU R76, [R1+0x530] ;  /* 0x00053000014c7983 */ /* 0x000ee20000300800 */
[----:B------:R-:W-:Y:S01]  /*e730*/  ISETP.LT.AND P0, PT, R89, UR16, !P0 ;  /* 0x0000001059007c0c */ /* 0x000fe2000c701270 */
[----:B------:R-:W-:Y:S01]  /*e740*/  IMAD.WIDE R10, R0, 0x2, R4 ;  /* 0x00000002000a7825 */ /* 0x000fe200078e0204 */
[----:B------:R-:W0:Y:S11]  /*e750*/  LDCU UR16, c[0x0][0x398] ;  /* 0x00007300ff1077ac */ /* 0x000e360008000800 */
[----:B------:R0:W-:Y:S02]  /*e760*/  @P0 STG.E.U16 desc[UR22][R10.64], R14 ;  /* 0x0000000e0a000986 */ /* 0x0001e4000c101516 */
[----:B0-----:R-:W-:-:S05]  /*e770*/  VIADD R10, R92, 0x3 ;  /* 0x000000035c0a7836 */ /* 0x001fca0000000000 */
[----:B------:R-:W-:-:S04]  /*e780*/  ISETP.GE.AND P0, PT, R10, UR7, PT ;  /* 0x000000070a007c0c */ /* 0x000fc8000bf06270 */
[----:B------:R-:W-:Y:S01]  /*e790*/  ISETP.LT.AND P1, PT, R93, UR34, !P0 ;  /* 0x000000225d007c0c */ /* 0x000fe2000c721270 */
[----:B------:R-:W-:Y:S01]  /*e7a0*/  VIADD R0, R0, UR32 ;  /* 0x0000002000007c36 */ /* 0x000fe20008000000 */
[----:B--2---:R-:W-:Y:S01]  /*e7b0*/  ISETP.LT.AND P2, PT, R68, UR4, !P0 ;  /* 0x0000000444007c0c */ /* 0x004fe2000c741270 */
[----:B------:R-:W0:Y:S02]  /*e7c0*/  LDCU UR4, c[0x0][0x398] ;  /* 0x00007300ff0477ac */ /* 0x000e240008000800 */
[----:B------:R-:W-:Y:S01]  /*e7d0*/  IMAD.WIDE R10, R0, 0x2, R8 ;  /* 0x00000002000a7825 */ /* 0x000fe200078e0208 */
[----:B------:R-:W2:Y:S07]  /*e7e0*/  LDCU UR34, c[0x0][0x398] ;  /* 0x00007300ff2277ac */ /* 0x000eae0008000800 */
[----:B------:R1:W-:Y:S01]  /*e7f0*/  @P1 STG.E.U16 desc[UR22][R10.64], R12 ;  /* 0x0000000c0a001986 */ /* 0x0003e2000c101516 */
[----:B------:R-:W-:Y:S01]  /*e800*/  ISETP.LT.AND P1, PT, R72, UR6, !P0 ;  /* 0x0000000648007c0c */ /* 0x000fe2000c721270 */
[----:B------:R-:W3:Y:S01]  /*e810*/  LDCU UR6, c[0x0][0x398] ;  /* 0x00007300ff0677ac */ /* 0x000ee20008000800 */
[----:B0-----:R-:W-:Y:S01]  /*e820*/  ISETP.LT.AND P0, PT, R89, UR4, !P0 ;  /* 0x0000000459007c0c */ /* 0x001fe2000c701270 */
[----:B------:R-:W0:Y:S01]  /*e830*/  LDCU UR4, c[0x0][0x398] ;  /* 0x00007300ff0477ac */ /* 0x000e220008000800 */
[----:B-1----:R-:W-:Y:S01]  /*e840*/  PRMT R12, R14, 0x7632, R12 ;  /* 0x000076320e0c7816 */ /* 0x002fe2000000000c */
[----:B------:R-:W-:-:S05]  /*e850*/  IMAD.WIDE R10, R0, 0x2, R2 ;  /* 0x00000002000a7825 */ /* 0x000fca00078e0202 */
[----:B------:R1:W-:Y:S02]  /*e860*/  @P2 STG.E.U16 desc[UR22][R10.64], R12 ;  /* 0x0000000c0a002986 */ /* 0x0003e4000c101516 */
[----:B-1----:R-:W-:Y:S01]  /*e870*/  IMAD.WIDE R10, R0, 0x2, R6 ;  /* 0x00000002000a7825 */ /* 0x002fe200078e0206 */
[----:B------:R-:W-:-:S04]  /*e880*/  PRMT R12, R69, 0x7632, R12 ;  /* 0x00007632450c7816 */ /* 0x000fc8000000000c */
[----:B------:R1:W-:Y:S02]  /*e890*/  @P1 STG.E.U16 desc[UR22][R10.64], R69 ;  /* 0x000000450a001986 */ /* 0x0003e4000c101516 */
[----:B-1----:R-:W-:-:S05]  /*e8a0*/  IMAD.WIDE R10, R0, 0x2, R4 ;  /* 0x00000002000a7825 */ /* 0x002fca00078e0204 */
[----:B------:R1:W-:Y:S02]  /*e8b0*/  @P0 STG.E.U16 desc[UR22][R10.64], R12 ;  /* 0x0000000c0a000986 */ /* 0x0003e4000c101516 */
[----:B-1----:R-:W-:-:S05]  /*e8c0*/  VIADD R10, R92, 0x4 ;  /* 0x000000045c0a7836 */ /* 0x002fca0000000000 */
[----:B------:R-:W-:-:S04]  /*e8d0*/  ISETP.GE.AND P0, PT, R10, UR7, PT ;  /* 0x000000070a007c0c */ /* 0x000fc8000bf06270 */
[----:B0-----:R-:W-:Y:S01]  /*e8e0*/  ISETP.LT.AND P1, PT, R93, UR4, !P0 ;  /* 0x000000045d007c0c */ /* 0x001fe2000c721270 */
[----:B------:R-:W-:Y:S01]  /*e8f0*/  VIADD R0, R0, UR32 ;  /* 0x0000002000007c36 */ /* 0x000fe20008000000 */
[----:B------:R-:W0:Y:S03]  /*e900*/  LDCU UR4, c[0x0][0x398] ;  /* 0x00007300ff0477ac */ /* 0x000e260008000800 */
[----:B------:R-:W-:-:S08]  /*e910*/  IMAD.WIDE R10, R0, 0x2, R8 ;  /* 0x00000002000a7825 */ /* 0x000fd000078e0208 */
[----:B------:R1:W-:Y:S02]  /*e920*/  @P1 STG.E.U16 desc[UR22][R10.64], R80 ;  /* 0x000000500a001986 */ /* 0x0003e4000c101516 */
[----:B-1----:R-:W-:Y:S01]  /*e930*/  IMAD.WIDE R10, R0, 0x2, R2 ;  /* 0x00000002000a7825 */ /* 0x002fe200078e0202 */
[----:B------:R-:W-:Y:S02]  /*e940*/  PRMT R12, R75, 0x7632, R12 ;  /* 0x000076324b0c7816 */ /* 0x000fe4000000000c */
[----:B---3--:R-:W-:Y:S01]  /*e950*/  ISETP.LT.AND P1, PT, R76, UR6, !P0 ;  /* 0x000000064c007c0c */ /* 0x008fe2000c721270 */
[----:B------:R-:W1:-:S12]  /*e960*/  LDCU UR6, c[0x0][0x398] ;  /* 0x00007300ff0677ac */ /* 0x000e580008000800 */
[----:B------:R3:W-:Y:S01]  /*e970*/  @P1 STG.E.U16 desc[UR22][R10.64], R75 ;  /* 0x0000004b0a001986 */ /* 0x0007e2000c101516 */
[----:B0-----:R-:W-:Y:S01]  /*e980*/  ISETP.LT.AND P1, PT, R72, UR4, !P0 ;  /* 0x0000000448007c0c */ /* 0x001fe2000c721270 */
[----:B------:R-:W0:Y:S01]  /*e990*/  LDCU UR4, c[0x0][0x398] ;  /* 0x00007300ff0477ac */ /* 0x000e220008000800 */
[----:B-1----:R-:W-:Y:S01]  /*e9a0*/  ISETP.LT.AND P0, PT, R89, UR6, !P0 ;  /* 0x0000000659007c0c */ /* 0x002fe2000c701270 */
[----:B------:R-:W1:Y:S01]  /*e9b0*/  LDCU UR6, c[0x0][0x398] ;  /* 0x00007300ff0677ac */ /* 0x000e620008000800 */
[----:B---3--:R-:W-:Y:S01]  /*e9c0*/  IMAD.WIDE R10, R0, 0x2, R6 ;  /* 0x00000002000a7825 */ /* 0x008fe200078e0206 */
[----:B------:R-:W-:Y:S01]  /*e9d0*/  PRMT R14, R86, 0x7632, R14 ;  /* 0x00007632560e7816 */ /* 0x000fe2000000000e */
[----:B------:R-:W3:Y:S07]  /*e9e0*/  LDL.LU R75, [R1+0xec] ;  /* 0x0000ec00014b7983 */ /* 0x000eee0000300800 */
[----:B------:R0:W-:Y:S02]  /*e9f0*/  @P1 STG.E.U16 desc[UR22][R10.64], R12 ;  /* 0x0000000c0a001986 */ /* 0x0001e4000c101516 */
[----:B0-----:R-:W-:-:S05]  /*ea00*/  IMAD.WIDE R10, R0, 0x2, R4 ;  /* 0x00000002000a7825 */ /* 0x001fca00078e0204 */
[----:B------:R0:W-:Y:S02]  /*ea10*/  @P0 STG.E.U16 desc[UR22][R10.64], R73 ;  /* 0x000000490a000986 */ /* 0x0001e4000c101516 */
[----:B0-----:R-:W-:-:S05]  /*ea20*/  VIADD R10, R92, 0x5 ;  /* 0x000000055c0a7836 */ /* 0x001fca0000000000 */
[----:B------:R-:W-:-:S04]  /*ea30*/  ISETP.GE.AND P0, PT, R10, UR7, PT ;  /* 0x000000070a007c0c */ /* 0x000fc8000bf06270 */
[----:B------:R-:W-:Y:S01]  /*ea40*/  ISETP.LT.AND P1, PT, R93, UR4, !P0 ;  /* 0x000000045d007c0c */ /* 0x000fe2000c721270 */
[----:B------:R-:W0:Y:S01]  /*ea50*/  LDCU UR4, c[0x0][0x398] ;  /* 0x00007300ff0477ac */ /* 0x000e220008000800 */
[----:B-1----:R-:W-:Y:S01]  /*ea60*/  ISETP.LT.AND P2, PT, R76, UR6, !P0 ;  /* 0x000000064c007c0c */ /* 0x002fe2000c741270 */
[----:B------:R-:W-:Y:S01]  /*ea70*/  VIADD R0, R0, UR32 ;  /* 0x0000002000007c36 */ /* 0x000fe20008000000 */
[----:B------:R-:W1:Y:S01]  /*ea80*/  LDCU UR6, c[0x0][0x398] ;  /* 0x00007300ff0677ac */ /* 0x000e620008000800 */
[----:B------:R-:W-:Y:S02]  /*ea90*/  PRMT R12, R80, 0x7632, R12 ;  /* 0x00007632500c7816 */ /* 0x000fe4000000000c */
[----:B------:R-:W-:Y:S01]  /*eaa0*/  IMAD.WIDE R10, R0, 0x2, R8 ;  /* 0x00000002000a7825 */ /* 0x000fe200078e0208 */
[----:B------:R-:W2:Y:S05]  /*eab0*/  LDL.LU R80, [R1+0xe4] ;  /* 0x0000e40001507983 */ /* 0x000eaa0000300800 */
[----:B------:R1:W-:Y:S01]  /*eac0*/  @P1 STG.E.U16 desc[UR22][R10.64], R12 ;  /* 0x0000000c0a001986 */ /* 0x0003e2000c101516 */
[----:B0-----:R-:W-:Y:S01]  /*ead0*/  ISETP.LT.AND P1, PT, R72, UR4, !P0 ;  /* 0x0000000448007c0c */ /* 0x001fe2000c721270 */
[----:B------:R-:W0:Y:S01]  /*eae0*/  LDCU UR4, c[0x0][0x398] ;  /* 0x00007300ff0477ac */ /* 0x000e220008000800 */
[----:B-1----:R-:W-:Y:S01]  /*eaf0*/  PRMT R12, R73, 0x7632, R12 ;  /* 0x00007632490c7816 */ /* 0x002fe2000000000c */
[C---:B------:R-:W-:Y:S01]  /*eb00*/  IMAD.WIDE R10, R0.reuse, 0x2, R2 ;  /* 0x00000002000a7825 */ /* 0x040fe200078e0202 */
[----:B------:R-:W-:Y:S01]  /*eb10*/  ISETP.LT.AND P0, PT, R89, UR6, !P0 ;  /* 0x0000000659007c0c */ /* 0x000fe2000c701270 */
[----:B------:R-:W1:Y:S01]  /*eb20*/  LDCU UR6, c[0x0][0x398] ;  /* 0x00007300ff0677ac */ /* 0x000e620008000800 */
[----:B------:R-:W2:Y:S04]  /*eb30*/  LDL.LU R73, [R1+0x2e4] ;  /* 0x0002e40001497983 */ /* 0x000ea80000300800 */
[----:B------:R0:W-:Y:S02]  /*eb40*/  @P2 STG.E.U16 desc[UR22][R10.64], R12 ;  /* 0x0000000c0a002986 */ /* 0x0001e4000c101516 */
[----:B0-----:R-:W-:Y:S01]  /*eb50*/  IMAD.WIDE R10, R0, 0x2, R6 ;  /* 0x00000002000a7825 */ /* 0x001fe200078e0206 */
[----:B------:R-:W-:-:S04]  /*eb60*/  PRMT R12, R74, 0x7632, R12 ;  /* 0x000076324a0c7816 */ /* 0x000fc8000000000c */
[----:B------:R0:W-:Y:S02]  /*eb70*/  @P1 STG.E.U16 desc[UR22][R10.64], R74 ;  /* 0x0000004a0a001986 */ /* 0x0001e4000c101516 */
[----:B0-----:R-:W-:Y:S02]  /*eb80*/  IMAD.WIDE R10, R0, 0x2, R4 ;  /* 0x00000002000a7825 */ /* 0x001fe400078e0204 */
[----:B------:R-:W2:Y:S04]  /*eb90*/  LDL.LU R74, [R1+0x1e4] ;  /* 0x0001e400014a7983 */ /* 0x000ea80000300800 */
[----:B------:R0:W-:Y:S02]  /*eba0*/  @P0 STG.E.U16 desc[UR22][R10.64], R12 ;  /* 0x0000000c0a000986 */ /* 0x0001e4000c101516 */
[----:B0-----:R-:W-:-:S05]  /*ebb0*/  VIADD R10, R92, 0x6 ;  /* 0x000000065c0a7836 */ /* 0x001fca0000000000 */
[----:B------:R-:W-:-:S04]  /*ebc0*/  ISETP.GE.AND P0, PT, R10, UR7, PT ;  /* 0x000000070a007c0c */ /* 0x000fc8000bf06270 */
[----:B------:R-:W-:Y:S01]  /*ebd0*/  ISETP.LT.AND P1, PT, R93, UR4, !P0 ;  /* 0x000000045d007c0c */ /* 0x000fe2000c721270 */
[----:B------:R-:W-:Y:S01]  /*ebe0*/  VIADD R0, R0, UR32 ;  /* 0x0000002000007c36 */ /* 0x000fe20008000000 */
[----:B------:R-:W0:Y:S03]  /*ebf0*/  LDCU UR4, c[0x0][0x398] ;  /* 0x00007300ff0477ac */ /* 0x000e260008000800 */
[----:B------:R-:W-:-:S08]  /*ec00*/  IMAD.WIDE R10, R0, 0x2, R8 ;  /* 0x00000002000a7825 */ /* 0x000fd000078e0208 */
[----:B------:R0:W-:Y:S01]  /*ec10*/  @P1 STG.E.U16 desc[UR22][R10.64], R79 ;  /* 0x0000004f0a001986 */ /* 0x0001e2000c101516 */
[----:B-1----:R-:W-:Y:S01]  /*ec20*/  ISETP.LT.AND P1, PT, R76, UR6, !P0 ;  /* 0x000000064c007c0c */ /* 0x002fe2000c721270 */
[----:B------:R-:W1:Y:S01]  /*ec30*/  LDCU UR6, c[0x0][0x398] ;  /* 0x00007300ff0677ac */ /* 0x000e620008000800 */
[----:B------:R-:W-:Y:S01]  /*ec40*/  PRMT R12, R79, 0x7632, R12 ;  /* 0x000076324f0c7816 */ /* 0x000fe2000000000c */
[----:B0-----:R-:W-:Y:S01]  /*ec50*/  IMAD.WIDE R10, R0, 0x2, R2 ;  /* 0x00000002000a7825 */ /* 0x001fe200078e0202 */
[----:B------:R-:W2:Y:S09]  /*ec60*/  LDL.LU R79, [R1+0xf0] ;  /* 0x0000f000014f7983 */ /* 0x000eb20000300800 */
[----:B------:R0:W-:Y:S01]  /*ec70*/  @P1 STG.E.U16 desc[UR22][R10.64], R12 ;  /* 0x0000000c0a001986 */ /* 0x0001e2000c101516 */
[----:B------:R-:W-:Y:S01]  /*ec80*/  ISETP.LT.AND P1, PT, R72, UR4, !P0 ;  /* 0x0000000448007c0c */ /* 0x000fe2000c721270 */
[----:B------:R-:W4:Y:S01]  /*ec90*/  LDCU UR4, c[0x0][0x398] ;  /* 0x00007300ff0477ac */ /* 0x000f220008000800 */
[----:B-1----:R-:W-:Y:S01]  /*eca0*/  ISETP.LT.AND P0, PT, R89, UR6, !P0 ;  /* 0x0000000659007c0c */ /* 0x002fe2000c701270 */
[----:B------:R-:W1:Y:S01]  /*ecb0*/  LDCU UR6, c[0x0][0x398] ;  /* 0x00007300ff0677ac */ /* 0x000e620008000800 */
[----:B0-----:R-:W-:Y:S01]  /*ecc0*/  IMAD.WIDE R10, R0, 0x2, R6 ;  /* 0x00000002000a7825 */ /* 0x001fe200078e0206 */
[----:B------:R-:W-:-:S08]  /*ecd0*/  PRMT R12, R77, 0x7632, R12 ;  /* 0x000076324d0c7816 */ /* 0x000fd0000000000c */
[----:B------:R0:W-:Y:S02]  /*ece0*/  @P1 STG.E.U16 desc[UR22][R10.64], R77 ;  /* 0x0000004d0a001986 */ /* 0x0001e4000c101516 */
[----:B0-----:R-:W-:Y:S02]  /*ecf0*/  IMAD.WIDE R10, R0, 0x2, R4 ;  /* 0x00000002000a7825 */ /* 0x001fe400078e0204 */
[----:B------:R-:W2:Y:S04]  /*ed00*/  LDL.LU R77, [R1+0x2e8] ;  /* 0x0002e800014d7983 */ /* 0x000ea80000300800 */
[----:B------:R0:W-:Y:S02]  /*ed10*/  @P0 STG.E.U16 desc[UR22][R10.64], R12 ;  /* 0x0000000c0a000986 */ /* 0x0001e4000c101516 */
[----:B0-----:R-:W-:-:S05]  /*ed20*/  VIADD R10, R92, 0x7 ;  /* 0x000000075c0a7836 */ /* 0x001fca0000000000 */
[----:B------:R-:W-:-:S04]  /*ed30*/  ISETP.GE.AND P0, PT, R10, UR7, PT ;  /* 0x000000070a007c0c */ /* 0x000fc8000bf06270 */
[----:B-1----:R-:W-:Y:S01]  /*ed40*/  ISETP.LT.AND P2, PT, R76, UR6, !P0 ;  /* 0x000000064c007c0c */ /* 0x002fe2000c741270 */
[----:B------:R-:W0:Y:S01]  /*ed50*/  LDCU UR6, c[0x0][0x398] ;  /* 0x00007300ff0677ac */ /* 0x000e220008000800 */
[----:B----4-:R-:W-:Y:S01]  /*ed60*/  ISETP.LT.AND P1, PT, R93, UR4, !P0 ;  /* 0x000000045d007c0c */ /* 0x010fe2000c721270 */
[----:B------:R-:W-:Y:S01]  /*ed70*/  VIADD R0, R0, UR32 ;  /* 0x0000002000007c36 */ /* 0x000fe20008000000 */
[----:B------:R-:W-:Y:S01]  /*ed80*/  PRMT R12, R81, 0x7632, R12 ;  /* 0x00007632510c7816 */ /* 0x000fe2000000000c */
[----:B------:R-:W1:Y:S02]  /*ed90*/  LDCU UR4, c[0x0][0x398] ;  /* 0x00007300ff0477ac */ /* 0x000e640008000800 */
[----:B------:R-:W-:-:S08]  /*eda0*/  IMAD.WIDE R10, R0, 0x2, R8 ;  /* 0x00000002000a7825 */ /* 0x000fd000078e0208 */
[----:B------:R4:W-:Y:S01]  /*edb0*/  @P1 STG.E.U16 desc[UR22][R10.64], R81 ;  /* 0x000000510a001986 */ /* 0x0009e2000c101516 */
[----:B0-----:R-:W-:Y:S01]  /*edc0*/  ISETP.LT.AND P1, PT, R72, UR6, !P0 ;  /* 0x0000000648007c0c */ /* 0x001fe2000c721270 */
[----:B------:R-:W0:Y:S01]  /*edd0*/  LDCU UR6, c[0x0][0x398] ;  /* 0x00007300ff0677ac */ /* 0x000e220008000800 */
[C---:B----4-:R-:W-:Y:S01]  /*ede0*/  IMAD.WIDE R10, R0.reuse, 0x2, R2 ;  /* 0x00000002000a7825 */ /* 0x050fe200078e0202 */
[----:B------:R-:W4:Y:S04]  /*edf0*/  LDL.LU R81, [R1+0x1e8] ;  /* 0x0001e80001517983 */ /* 0x000f280000300800 */
[----:B------:R0:W-:Y:S02]  /*ee00*/  @P2 STG.E.U16 desc[UR22][R10.64], R12 ;  /* 0x0000000c0a002986 */ /* 0x0001e4000c101516 */
[----:B0-----:R-:W-:-:S05]  /*ee10*/  IMAD.WIDE R10, R0, 0x2, R6 ;  /* 0x00000002000a7825 */ /* 0x001fca00078e0206 */
[----:B------:R0:W-:Y:S01]  /*ee20*/  @P1 STG.E.U16 desc[UR22][R10.64], R78 ;  /* 0x0000004e0a001986 */ /* 0x0001e2000c101516 */
[----:B------:R-:W-:Y:S01]  /*ee30*/  ISETP.LT.AND P1, PT, R89, UR26, !P0 ;  /* 0x0000001a59007c0c */ /* 0x000fe2000c721270 */
[----:B------:R-:W1:Y:S01]  /*ee40*/  LDCU UR26, c[0x0][0x398] ;  /* 0x00007300ff1a77ac */ /* 0x000e620008000800 */
[----:B------:R-:W-:Y:S01]  /*ee50*/  PRMT R12, R78, 0x7632, R12 ;  /* 0x000076324e0c7816 */ /* 0x000fe2000000000c */
[----:B0-----:R-:W-:Y:S01]  /*ee60*/  VIADD R10, R92, 0x8 ;  /* 0x000000085c0a7836 */ /* 0x001fe20000000000 */
[----:B------:R-:W2:Y:S04]  /*ee70*/  LDL.LU R78, [R1+0xe0] ;  /* 0x0000e000014e7983 */ /* 0x000ea80000300800 */
[----:B------:R-:W-:Y:S01]  /*ee80*/  ISETP.GE.AND P0, PT, R10, UR7, PT ;  /* 0x000000070a007c0c */ /* 0x000fe2000bf06270 */
[----:B------:R-:W-:-:S03]  /*ee90*/  IMAD.WIDE R10, R0, 0x2, R4 ;  /* 0x00000002000a7825 */ /* 0x000fc600078e0204 */
[----:B------:R-:W-:Y:S01]  /*eea0*/  ISETP.LT.AND P2, PT, R93, UR28, !P0 ;  /* 0x0000001c5d007c0c */ /* 0x000fe2000c741270 */
[----:B------:R-:W-:Y:S01]  /*eeb0*/  VIADD R0, R0, UR32 ;  /* 0x0000002000007c36 */ /* 0x000fe20008000000 */
[----:B------:R0:W-:Y:S01]  /*eec0*/  @P1 STG.E.U16 desc[UR22][R10.64], R12 ;  /* 0x0000000c0a001986 */ /* 0x0001e2000c101516 */
[----:B------:R-:W-:Y:S01]  /*eed0*/  ISETP.LT.AND P1, PT, R76, UR35, !P0 ;  /* 0x000000234c007c0c */ /* 0x000fe2000c721270 */
[----:B------:R-:W1:Y:S01]  /*eee0*/  LDCU UR35, c[0x0][0x39c] ;  /* 0x00007380ff2377ac */ /* 0x000e620008000800 */
[----:B------:R-:W1:Y:S01]  /*eef0*/  LDCU UR28, c[0x0][0x398] ;  /* 0x00007300ff1c77ac */ /* 0x000e620008000800 */
[----:B0-----:R-:W-:Y:S01]  /*ef00*/  IMAD.WIDE R10, R0, 0x2, R8 ;  /* 0x00000002000a7825 */ /* 0x001fe200078e0208 */
[----:B------:R-:W-:-:S06]  /*ef10*/  PRMT R12, R83, 0x7632, R12 ;  /* 0x00007632530c7816 */ /* 0x000fcc000000000c */
[----:B------:R0:W-:Y:S01]  /*ef20*/  @P2 STG.E.U16 desc[UR22][R10.64], R83 ;  /* 0x000000530a002986 */ /* 0x0001e2000c101516 */
[----:B------:R-:W-:Y:S01]  /*ef30*/  ISETP.LT.AND P2, PT, R72, UR58, !P0 ;  /* 0x0000003a48007c0c */ /* 0x000fe2000c741270 */
[----:B------:R-:W1:Y:S01]  /*ef40*/  LDCU UR58, c[0x0][0x398] ;  /* 0x00007300ff3a77ac */ /* 0x000e620008000800 */
[----:B------:R-:W-:Y:S01]  /*ef50*/  ISETP.LT.AND P0, PT, R89, UR10, !P0 ;  /* 0x0000000a59007c0c */ /* 0x000fe2000c701270 */
[----:B------:R-:W1:Y:S01]  /*ef60*/  LDCU UR10, c[0x0][0x398] ;  /* 0x00007300ff0a77ac */ /* 0x000e620008000800 */
[----:B0-----:R-:W-:Y:S01]  /*ef70*/  IMAD.WIDE R10, R0, 0x2, R2 ;  /* 0x00000002000a7825 */ /* 0x001fe200078e0202 */
[----:B------:R-:W2:Y:S04]  /*ef80*/  LDL.LU R83, [R1+0xd4] ;  /* 0x0000d40001537983 */ /* 0x000ea80000300800 */
[----:B------:R0:W-:Y:S02]  /*ef90*/  @P1 STG.E.U16 desc[UR22][R10.64], R12 ;  /* 0x0000000c0a001986 */ /* 0x0001e4000c101516 */
[----:B0-----:R-:W-:-:S02]  /*efa0*/  VIADD R12, R92, 0x9 ;  /* 0x000000095c0c7836 */ /* 0x001fc40000000000 */
[----:B------:R-:W-:-:S03]  /*efb0*/  IMAD.WIDE R10, R0, 0x2, R6 ;  /* 0x00000002000a7825 */ /* 0x000fc600078e0206 */
[----:B------:R-:W-:Y:S02]  /*efc0*/  ISETP.GE.AND P4, PT, R12, UR7, PT ;  /* 0x000000070c007c0c */ /* 0x000fe4000bf86270 */
[----:B------:R0:W-:Y:S02]  /*efd0*/  @P2 STG.E.U16 desc[UR22][R10.64], R82 ;  /* 0x000000520a002986 */ /* 0x0001e4000c101516 */
[----:B------:R-:W-:Y:S01]  /*efe0*/  ISETP.LT.AND P2, PT, R93, UR42, !P4 ;  /* 0x0000002a5d007c0c */ /* 0x000fe2000e741270 */
[----:B------:R-:W1:Y:S01]  /*eff0*/  LDCU UR42, c[0x0][0x398] ;  /* 0x00007300ff2a77ac */ /* 0x000e620008000800 */
[----:B------:R-:W-:Y:S02]  /*f000*/  PRMT R12, R82, 0x7632, R12 ;  /* 0x00007632520c7816 */ /* 0x000fe4000000000c */
[----:B------:R-:W-:Y:S01]  /*f010*/  ISETP.LT.AND P6, PT, R76, UR57, !P4 ;  /* 0x000000394c007c0c */ /* 0x000fe2000e7c1270 */
[----:B------:R-:W1:Y:S01]  /*f020*/  LDCU UR57, c[0x0][0x39c] ;  /* 0x00007380ff3977ac */ /* 0x000e620008000800 */
[----:B0-----:R-:W-:Y:S01]  /*f030*/  IMAD.WIDE R10, R0, 0x2, R4 ;  /* 0x00000002000a7825 */ /* 0x001fe200078e0204 */
[----:B------:R-:W-:Y:S01]  /*f040*/  ISETP.LT.AND P5, PT, R72, UR12, !P4 ;  /* 0x0000000c48007c0c */ /* 0x000fe2000e7a1270 */
[----:B------:R-:W2:Y:S02]  /*f050*/  LDL.LU R82, [R1+0x2d4] ;  /* 0x0002d40001527983 */ /* 0x000ea40000300800 */
[----:B------:R-:W-:-:S02]  /*f060*/  VIADD R0, R0, UR32 ;  /* 0x0000002000007c36 */ /* 0x000fc40008000000 */
[----:B------:R0:W-:Y:S01]  /*f070*/  @P0 STG.E.U16 desc[UR22][R10.64], R12 ;  /* 0x0000000c0a000986 */ /* 0x0001e2000c101516 */
[----:B------:R-:W-:Y:S01]  /*f080*/  ISETP.GE.AND P1, PT, R13, UR7, PT ;  /* 0x000000070d007c0c */ /* 0x000fe2000bf26270 */
[----:B------:R-:W-:Y:S01]  /*f090*/  VIADD R13, R92, 0xd ;  /* 0x0000000d5c0d7836 */ /* 0x000fe20000000000 */
[----:B------:R-:W-:Y:S01]  /*f0a0*/  ISETP.LT.AND P4, PT, R89, UR18, !P4 ;  /* 0x0000001259007c0c */ /* 0x000fe2000e781270 */
[C---:B------:R-:W-:Y:S01]  /*f0b0*/  IMAD.WIDE R68, R0.reuse, 0x2, R4 ;  /* 0x0000000200447825 */ /* 0x040fe200078e0204 */
[----:B------:R-:W1:Y:S01]  /*f0c0*/  LDCU UR12, c[0x0][0x398] ;  /* 0x00007300ff0c77ac */ /* 0x000e620008000800 */
[----:B------:R-:W1:Y:S02]  /*f0d0*/  LDCU UR18, c[0x0][0x398] ;  /* 0x00007300ff1277ac */ /* 0x000e640008000800 */
[----:B0-----:R-:W-:-:S04]  /*f0e0*/  IMAD.WIDE R10, R0, 0x2, R8 ;  /* 0x00000002000a7825 */ /* 0x001fc800078e0208 */
[----:B------:R-:W-:Y:S01]  /*f0f0*/  VIADD R12, R92, 0xa ;  /* 0x0000000a5c0c7836 */ /* 0x000fe20000000000 */
[----:B------:R0:W-:Y:S04]  /*f100*/  @P2 STG.E.U16 desc[UR22][R10.64], R86 ;  /* 0x000000560a002986 */ /* 0x0001e8000c101516 */
[----:B------:R-:W-:Y:S01]  /*f110*/  ISETP.GE.AND P3, PT, R12, UR7, PT ;  /* 0x000000070c007c0c */ /* 0x000fe2000bf66270 */
[----:B------:R-:W-:Y:S02]  /*f120*/  VIADD R12, R92, 0xc ;  /* 0x0000000c5c0c7836 */ /* 0x000fe40000000000 */
[----:B0-----:R-:W-:-:S03]  /*f130*/  IMAD.WIDE R10, R0, 0x2, R2 ;  /* 0x00000002000a7825 */ /* 0x001fc600078e0202 */
[----:B------:R-:W-:Y:S01]  /*f140*/  ISETP.GE.AND P0, PT, R12, UR7, PT ;  /* 0x000000070c007c0c */ /* 0x000fe2000bf06270 */
[----:B------:R-:W2:Y:S01]  /*f150*/  LDL.LU R86, [R1+0xdc] ;  /* 0x0000dc0001567983 */ /* 0x000ea20000300800 */
[----:B------:R-:W-:-:S03]  /*f160*/  ISETP.GE.AND P2, PT, R13, UR7, PT ;  /* 0x000000070d007c0c */ /* 0x000fc6000bf46270 */
[----:B------:R0:W-:Y:S01]  /*f170*/  @P6 STG.E.U16 desc[UR22][R10.64], R14 ;  /* 0x0000000e0a006986 */ /* 0x0001e2000c101516 */
[----:B-1----:R-:W-:Y:S01]  /*f180*/  ISETP.LT.AND P6, PT, R93, UR4, !P3 ;  /* 0x000000045d007c0c */ /* 0x002fe2000dfc1270 */
[C---:B------:R-:W-:Y:S01]  /*f190*/  IMAD.WIDE R12, R0.reuse, 0x2, R6 ;  /* 0x00000002000c7825 */ /* 0x040fe200078e0206 */
[----:B------:R-:W1:Y:S04]  /*f1a0*/  LDCU UR4, c[0x0][0x398] ;  /* 0x00007300ff0477ac */ /* 0x000e680008000800 */
[----:B------:R3:W-:Y:S01]  /*f1b0*/  @P5 STG.E.U16 desc[UR22][R12.64], R84 ;  /* 0x000000540c005986 */ /* 0x0007e2000c101516 */
[----:B0-----:R-:W-:Y:S01]  /*f1c0*/  VIADD R10, R0, UR32 ;  /* 0x00000020000a7c36 */ /* 0x001fe20008000000 */
[----:B------:R-:W-:-:S05]  /*f1d0*/  PRMT R0, R84, 0x7632, R0 ;  /* 0x0000763254007816 */ /* 0x000fca0000000000 */
[----:B------:R0:W-:Y:S01]  /*f1e0*/  @P4 STG.E.U16 desc[UR22][R68.64], R0 ;  /* 0x0000000044004986 */ /* 0x0001e2000c101516 */
[----:B---3--:R-:W-:Y:S01]  /*f1f0*/  IMAD.WIDE R12, R10, 0x2, R8 ;  /* 0x000000020a0c7825 */ /* 0x008fe200078e0208 */
[----:B------:R-:W-:Y:S02]  /*f200*/  PRMT R14, R87, 0x7632, R14 ;  /* 0x00007632570e7816 */ /* 0x000fe4000000000e */
[----:B------:R-:W3:Y:S04]  /*f210*/  LDL.LU R84, [R1+0x1d4] ;  /* 0x0001d40001547983 */ /* 0x000ee80000300800 */
[----:B------:R1:W-:Y:S01]  /*f220*/  @P6 STG.E.U16 desc[UR22][R12.64], R87 ;  /* 0x000000570c006986 */ /* 0x0003e2000c101516 */
[----:B0-----:R-:W-:-:S05]  /*f230*/  VIADD R0, R92, 0xe ;  /* 0x0000000e5c007836 */ /* 0x001fca0000000000 */
[----:B------:R-:W-:Y:S01]  /*f240*/  ISETP.GE.AND P6, PT, R0, UR7, PT ;  /* 0x0000000700007c0c */ /* 0x000fe2000bfc6270 */
[----:B-1----:R-:W2:Y:S04]  /*f250*/  LDL.LU R87, [R1+0x2d8] ;  /* 0x0002d80001577983 */ /* 0x002ea80000300800 */
[----:B------:R-:W2:Y:S01]  /*f260*/  LDL.LU R0, [R1+0x2c] ;  /* 0x00002c0001007983 */ /* 0x000ea20000300800 */
[----:B------:R-:W-:Y:S02]  /*f270*/  ISETP.LT.AND P4, PT, R76, UR53, !P3 ;  /* 0x000000354c007c0c */ /* 0x000fe4000df81270 */
[----:B------:R-:W-:Y:S01]  /*f280*/  ISETP.LT.AND P5, PT, R72, UR39, !P3 ;  /* 0x0000002748007c0c */ /* 0x000fe2000dfa1270 */
[C---:B------:R-:W-:Y:S01]  /*f290*/  IMAD.WIDE R70, R10.reuse, 0x2, R2 ;  /* 0x000000020a467825 */ /* 0x040fe200078e0202 */
[----:B------:R-:W-:Y:S01]  /*f2a0*/  ISETP.LT.AND P3, PT, R89, UR41, !P3 ;  /* 0x0000002959007c0c */ /* 0x000fe2000df61270 */
[----:B------:R-:W0:Y:S01]  /*f2b0*/  LDCU UR53, c[0x0][0x398] ;  /* 0x00007300ff3577ac */ /* 0x000e220008000800 */
[----:B------:R-:W-:Y:S01]  /*f2c0*/  PRMT R11, R85, 0x7632, R11 ;  /* 0x00007632550b7816 */ /* 0x000fe2000000000b */
[C---:B------:R-:W-:Y:S01]  /*f2d0*/  IMAD.WIDE R68, R10.reuse, 0x2, R6 ;  /* 0x000000020a447825 */ /* 0x040fe200078e0206 */
[----:B------:R-:W1:Y:S03]  /*f2e0*/  LDCU UR41, c[0x0][0x398] ;  /* 0x00007300ff2977ac */ /* 0x000e660008000800 */
[----:B------:R-:W-:-:S02]  /*f2f0*/  IMAD.WIDE R12, R10, 0x2, R4 ;  /* 0x000000020a0c7825 */ /* 0x000fc400078e0204 */
[----:B------:R-:W-:Y:S01]  /*f300*/  @P4 STG.E.U16 desc[UR22][R70.64], R14 ;  /* 0x0000000e46004986 */ /* 0x000fe2000c101516 */
[----:B------:R-:W0:Y:S03]  /*f310*/  LDCU UR39, c[0x0][0x398] ;  /* 0x00007300ff2777ac */ /* 0x000e260008000800 */
[----:B------:R1:W-:Y:S04]  /*f320*/  @P5 STG.E.U16 desc[UR22][R68.64], R85 ;  /* 0x0000005544005986 */ /* 0x0003e8000c101516 */
[----:B------:R0:W-:Y:S01]  /*f330*/  @P3 STG.E.U16 desc[UR22][R12.64], R11 ;  /* 0x0000000b0c003986 */ /* 0x0001e2000c101516 */
[----:B------:R-:W-:Y:S01]  /*f340*/  ISETP.LT.AND P3, PT, R93, UR51, !P1 ;  /* 0x000000335d007c0c */ /* 0x000fe2000cf61270 */
[----:B------:R-:W-:-:S02]  /*f350*/  VIADD R10, R10, UR32 ;  /* 0x000000200a0a7c36 */ /* 0x000fc40008000000 */
[----:B-1----:R-:W3:Y:S02]  /*f360*/  LDL.LU R85, [R1+0x1d8] ;  /* 0x0001d80001557983 */ /* 0x002ee40000300800 */
[----:B------:R-:W-:Y:S01]  /*f370*/  IMAD.WIDE R68, R10, 0x2, R8 ;  /* 0x000000020a447825 */ /* 0x000fe200078e0208 */
[----:B--2---:R-:W-:-:S03]  /*f380*/  F2FP.BF16.F32.PACK_AB R70, R15, R0 ;  /* 0x000000000f46723e */ /* 0x004fc600000010ff */
[----:B------:R-:W-:-:S04]  /*f390*/  VIADD R0, R92, 0xf ;  /* 0x0000000f5c007836 */ /* 0x000fc80000000000 */
[----:B------:R1:W-:Y:S01]  /*f3a0*/  @P3 STG.E.U16 desc[UR22][R68.64], R88 ;  /* 0x0000005844003986 */ /* 0x0003e2000c101516 */
[----:B0-----:R-:W-:Y:S01]  /*f3b0*/  PRMT R11, R88, 0x7632, R11 ;  /* 0x00007632580b7816 */ /* 0x001fe2000000000b */
[----:B------:R-:W0:Y:S01]  /*f3c0*/  LDCU UR51, c[0x0][0x398] ;  /* 0x00007300ff3377ac */ /* 0x000e220008000800 */
[----:B------:R-:W-:Y:S01]  /*f3d0*/  ISETP.GE.AND P3, PT, R0, UR7, PT ;  /* 0x0000000700007c0c */ /* 0x000fe2000bf66270 */
[----:B-1----:R-:W2:Y:S04]  /*f3e0*/  LDL.LU R68, [R1+0x230] ;  /* 0x0002300001447983 */ /* 0x002ea80000300800 */
[----:B------:R-:W2:Y:S04]  /*f3f0*/  LDL.LU R88, [R1+0xd0] ;  /* 0x0000d00001587983 */ /* 0x000ea80000300800 */
[----:B------:R-:W2:Y:S01]  /*f400*/  LDL.LU R0, [R1+0x130] ;  /* 0x0001300001007983 */ /* 0x000ea20000300800 */
[----:B------:R-:W-:Y:S01]  /*f410*/  ISETP.LT.AND P4, PT, R76, UR38, !P1 ;  /* 0x000000264c007c0c */ /* 0x000fe2000cf81270 */
[----:B------:R-:W-:Y:S01]  /*f420*/  IMAD.WIDE R14, R10, 0x2, R2 ;  /* 0x000000020a0e7825 */ /* 0x000fe200078e0202 */
[----:B------:R-:W-:Y:S01]  /*f430*/  ISETP.LT.AND P5, PT, R72, UR54, !P1 ;  /* 0x0000003648007c0c */ /* 0x000fe2000cfa1270 */
[----:B------:R-:W1:Y:S01]  /*f440*/  LDCU UR54, c[0x0][0x39c] ;  /* 0x00007380ff3677ac */ /* 0x000e620008000800 */
[----:B------:R-:W-:Y:S01]  /*f450*/  ISETP.LT.AND P1, PT, R89, UR9, !P1 ;  /* 0x0000000959007c0c */ /* 0x000fe2000cf21270 */
[----:B------:R-:W-:Y:S01]  /*f460*/  IMAD.WIDE R12, R10, 0x2, R6 ;  /* 0x000000020a0c7825 */ /* 0x000fe200078e0206 */
[----:B------:R-:W-:Y:S01]  /*f470*/  PRMT R71, R70, 0x7632, R71 ;  /* 0x0000763246477816 */ /* 0x000fe20000000047 */
[----:B------:R-:W0:Y:S01]  /*f480*/  LDCU UR38, c[0x0][0x398] ;  /* 0x00007300ff2677ac */ /* 0x000e220008000800 */
[----:B------:R-:W0:Y:S05]  /*f490*/  LDCU UR9, c[0x0][0x398] ;  /* 0x00007300ff0977ac */ /* 0x000e2a0008000800 */
[----:B------:R1:W-:Y:S01]  /*f4a0*/  @P4 STG.E.U16 desc[UR22][R14.64], R11 ;  /* 0x0000000b0e004986 */ /* 0x0003e2000c101516 */
[----:B------:R-:W-:Y:S01]  /*f4b0*/  ISETP.LT.AND P4, PT, R93, UR75, !P0 ;  /* 0x0000004b5d007c0c */ /* 0x000fe2000c781270 */
[----:B------:R-:W0:Y:S02]  /*f4c0*/  LDCU UR75, c[0x0][0x398] ;  /* 0x00007300ff4b77ac */ /* 0x000e240008000800 */
[----:B------:R-:W-:Y:S01]  /*f4d0*/  @P5 STG.E.U16 desc[UR22][R12.64], R70 ;  /* 0x000000460c005986 */ /* 0x000fe2000c101516 */
[----:B-1----:R-:W-:-:S05]  /*f4e0*/  IMAD.WIDE R14, R10, 0x2, R4 ;  /* 0x000000020a0e7825 */ /* 0x002fca00078e0204 */
[----:B------:R1:W-:Y:S04]  /*f4f0*/  @P1 STG.E.U16 desc[UR22][R14.64], R71 ;  /* 0x000000470e001986 */ /* 0x0003e8000c101516 */
[----:B-1----:R-:W3:Y:S04]  /*f500*/  LDL.LU R14, [R1+0x234] ;  /* 0x00023400010e7983 */ /* 0x002ee80000300800 */
[----:B------:R-:W3:Y:S04]  /*f510*/  LDL.LU R15, [R1+0x30] ;  /* 0x00003000010f7983 */ /* 0x000ee80000300800 */
[----:B------:R-:W4:Y:S01]  /*f520*/  LDL.LU R71, [R1+0xc4] ;  /* 0x0000c40001477983 */ /* 0x000f220000300800 */
[----:B--2---:R-:W-:Y:S01]  /*f530*/  F2FP.BF16.F32.PACK_AB R11, R0, R68 ;  /* 0x00000044000b723e */ /* 0x004fe200000010ff */
[----:B------:R-:W-:-:S03]  /*f540*/  VIADD R0, R10, UR32 ;  /* 0x000000200a007c36 */ /* 0x000fc60008000000 */
[----:B------:R-:W-:Y:S01]  /*f550*/  PRMT R70, R11, 0x7610, R70 ;  /* 0x000076100b467816 */ /* 0x000fe20000000046 */
[----:B------:R-:W-:-:S05]  /*f560*/  IMAD.WIDE R12, R0, 0x2, R8 ;  /* 0x00000002000c7825 */ /* 0x000fca00078e0208 */
[----:B------:R1:W-:Y:S04]  /*f570*/  @P4 STG.E.U16 desc[UR22][R12.64], R70 ;  /* 0x000000460c004986 */ /* 0x0003e8000c101516 */
[----:B-1----:R-:W2:Y:S01]  /*f580*/  LDL.LU R13, [R1+0x134] ;  /* 0x00013400010d7983 */ /* 0x002ea20000300800 */
[----:B------:R-:W-:Y:S01]  /*f590*/  ISETP.LT.AND P5, PT, R76, UR76, !P0 ;  /* 0x0000004c4c007c0c */ /* 0x000fe2000c7a1270 */
[----:B------:R-:W-:Y:S01]  /*f5a0*/  VIADD R68, R92, 0x10 ;  /* 0x000000105c447836 */ /* 0x000fe20000000000 */
[----:B------:R-:W-:Y:S01]  /*f5b0*/  PRMT R69, R11, 0x7632, R69 ;  /* 0x000076320b457816 */ /* 0x000fe20000000045 */
[----:B------:R-:W-:Y:S01]  /*f5c0*/  IMAD.WIDE R10, R0, 0x2, R2 ;  /* 0x00000002000a7825 */ /* 0x000fe200078e0202 */
[----:B------:R-:W-:Y:S01]  /*f5d0*/  ISETP.LT.AND P4, PT, R72, UR74, !P0 ;  /* 0x0000004a48007c0c */ /* 0x000fe2000c781270 */
[----:B------:R-:W4:Y:S01]  /*f5e0*/  LDL.LU R70, [R1+0x2c4] ;  /* 0x0002c40001467983 */ /* 0x000f220000300800 */
[----:B------:R-:W-:Y:S01]  /*f5f0*/  ISETP.GE.AND P1, PT, R68, UR7, PT ;  /* 0x0000000744007c0c */ /* 0x000fe2000bf26270 */
[----:B------:R-:W1:Y:S01]  /*f600*/  LDCU UR74, c[0x0][0x398] ;  /* 0x00007300ff4a77ac */ /* 0x000e620008000800 */
[----:B------:R-:W0:Y:S05]  /*f610*/  LDCU UR76, c[0x0][0x398] ;  /* 0x00007300ff4c77ac */ /* 0x000e2a0008000800 */
[----:B------:R0:W-:Y:S01]  /*f620*/  @P5 STG.E.U16 desc[UR22][R10.64], R69 ;  /* 0x000000450a005986 */ /* 0x0001e2000c101516 */
[----:B------:R-:W1:Y:S01]  /*f630*/  LDCU UR7, c[0x0][0x398] ;  /* 0x00007300ff0777ac */ /* 0x000e620008000800 */
[----:B---3--:R-:W-:-:S02]  /*f640*/  F2FP.BF16.F32.PACK_AB R16, R16, R15 ;  /* 0x0000000f1010723e */ /* 0x008fc400000010ff */
[----:B0-----:R-:W3:Y:S02]  /*f650*/  LDL.LU R69, [R1+0xcc] ;  /* 0x0000cc0001457983 */ /* 0x001ee40000300800 */
[----:B------:R-:W-:Y:S02]  /*f660*/  PRMT R68, R16, 0x7632, R68 ;  /* 0x0000763210447816 */ /* 0x000fe40000000044 */
[----:B--2---:R-:W-:Y:S01]  /*f670*/  F2FP.BF16.F32.PACK_AB R11, R13, R14 ;  /* 0x0000000e0d0b723e */ /* 0x004fe200000010ff */
[----:B------:R-:W-:-:S05]  /*f680*/  IMAD.WIDE R12, R0, 0x2, R6 ;  /* 0x00000002000c7825 */ /* 0x000fca00078e0206 */
[----:B------:R0:W-:Y:S04]  /*f690*/  @P4 STG.E.U16 desc[UR22][R12.64], R16 ;  /* 0x000000100c004986 */ /* 0x0001e8000c101516 */
[----:B0-----:R-:W2:Y:S01]  /*f6a0*/  LDL.LU R16, [R1+0x34] ;  /* 0x0000340001107983 */ /* 0x001ea20000300800 */
[----:B------:R-:W-:Y:S01]  /*f6b0*/  ISETP.LT.AND P5, PT, R89, UR70, !P0 ;  /* 0x0000004659007c0c */ /* 0x000fe2000c7a1270 */
[C---:B------:R-:W-:Y:S01]  /*f6c0*/  VIADD R10, R0.reuse, UR32 ;  /* 0x00000020000a7c36 */ /* 0x040fe20008000000 */
[----:B------:R-:W-:Y:S01]  /*f6d0*/  ISETP.LT.AND P0, PT, R93, UR67, !P2 ;  /* 0x000000435d007c0c */ /* 0x000fe2000d701270 */
[----:B------:R-:W-:Y:S01]  /*f6e0*/  IMAD.WIDE R14, R0, 0x2, R4 ;  /* 0x00000002000e7825 */ /* 0x000fe200078e0204 */
[----:B------:R-:W-:Y:S01]  /*f6f0*/  ISETP.LT.AND P4, PT, R76, UR73, !P2 ;  /* 0x000000494c007c0c */ /* 0x000fe2000d781270 */
[----:B------:R-:W0:Y:S02]  /*f700*/  LDCU UR70, c[0x0][0x39c] ;  /* 0x00007380ff4677ac */ /* 0x000e240008000800 */
[----:B------:R-:W-:Y:S01]  /*f710*/  IMAD.WIDE R12, R10, 0x2, R8 ;  /* 0x000000020a0c7825 */ /* 0x000fe200078e0208 */
[----:B------:R-:W0:Y:S03]  /*f720*/  LDCU UR67, c[0x0][0x398] ;  /* 0x00007300ff4377ac */ /* 0x000e260008000800 */
[----:B------:R-:W-:-:S02]  /*f730*/  VIADD R0, R92, 0x11 ;  /* 0x000000115c007836 */ /* 0x000fc40000000000 */
[----:B------:R1:W-:Y:S01]  /*f740*/  @P5 STG.E.U16 desc[UR22][R14.64], R68 ;  /* 0x000000440e005986 */ /* 0x0003e2000c101516 */
[----:B------:R-:W-:Y:S01]  /*f750*/  ISETP.LT.AND P5, PT, R72, UR71, !P2 ;  /* 0x0000004748007c0c */ /* 0x000fe2000d7a1270 */
[----:B------:R-:W0:Y:S02]  /*f760*/  LDCU UR73, c[0x0][0x398] ;  /* 0x00007300ff4977ac */ /* 0x000e240008000800 */
[----:B------:R0:W-:Y:S01]  /*f770*/  @P0 STG.E.U16 desc[UR22][R12.64], R11 ;  /* 0x0000000b0c000986 */ /* 0x0001e2000c101516 */
[----:B------:R-:W-:Y:S01]  /*f780*/  ISETP.GE.AND P0, PT, R0, UR69, PT ;  /* 0x0000004500007c0c */ /* 0x000fe2000bf06270 */
[----:B------:R-:W0:Y:S01]  /*f790*/  LDCU UR69, c[0x0][0x39c] ;  /* 0x00007380ff4577ac */ /* 0x000e220008000800 */
[----:B------:R-:W0:Y:S01]  /*f7a0*/  LDCU UR71, c[0x0][0x398] ;  /* 0x00007300ff4777ac */ /* 0x000e220008000800 */
[----:B-1----:R-:W-:Y:S01]  /*f7b0*/  PRMT R68, R11, 0x7632, R68 ;  /* 0x000076320b447816 */ /* 0x002fe20000000044 */
[----:B------:R-:W-:Y:S01]  /*f7c0*/  IMAD.WIDE R14, R10, 0x2, R6 ;  /* 0x000000020a0e7825 */ /* 0x000fe200078e0206 */
[----:B--2---:R-:W-:-:S03]  /*f7d0*/  F2FP.BF16.F32.PACK_AB R0, R17, R16 ;  /* 0x000000101100723e */ /* 0x004fc600000010ff */
[----:B------:R-:W-:Y:S01]  /*f7e0*/  IMAD.WIDE R16, R10, 0x2, R2 ;  /* 0x000000020a107825 */ /* 0x000fe200078e0202 */
[----:B0-----:R-:W-:-:S04]  /*f7f0*/  PRMT R11, R0, 0x7610, R11 ;  /* 0x00007610000b7816 */ /* 0x001fc8000000000b */
[----:B------:R0:W-:Y:S04]  /*f800*/  @P4 STG.E.U16 desc[UR22][R16.64], R68 ;  /* 0x0000004410004986 */ /* 0x0001e8000c101516 */
[----:B------:R1:W-:Y:S04]  /*f810*/  @P5 STG.E.U16 desc[UR22][R14.64], R11 ;  /* 0x0000000b0e005986 */ /* 0x0003e8000c101516 */
[----:B0-----:R-:W2:Y:S04]  /*f820*/  LDL.LU R16, [R1+0x238] ;  /* 0x0002380001107983 */ /* 0x001ea80000300800 */
[----:B------:R-:W2:Y:S04]  /*f830*/  LDL.LU R17, [R1+0x38] ;  /* 0x0000380001117983 */ /* 0x000ea80000300800 */
[----:B------:R-:W3:Y:S04]  /*f840*/  LDL.LU R68, [R1+0x1c4] ;  /* 0x0001c40001447983 */ /* 0x000ee80000300800 */
[----:B-1----:R-:W3:Y:S01]  /*f850*/  LDL.LU R15, [R1+0x138] ;  /* 0x00013800010f7983 */ /* 0x002ee20000300800 */
[----:B------:R-:W-:Y:S01]  /*f860*/  ISETP.LT.AND P2, PT, R89, UR63, !P2 ;  /* 0x0000003f59007c0c */ /* 0x000fe2000d741270 */
[----:B------:R-:W-:Y:S01]  /*f870*/  IMAD.WIDE R12, R10, 0x2, R4 ;  /* 0x000000020a0c7825 */ /* 0x000fe200078e0204 */
[----:B------:R-:W-:Y:S01]  /*f880*/  PRMT R0, R0, 0x7632, R0 ;  /* 0x0000763200007816 */ /* 0x000fe20000000000 */
[----:B------:R-:W0:Y:S01]  /*f890*/  LDCU UR63, c[0x0][0x398] ;  /* 0x00007300ff3f77ac */ /* 0x000e220008000800 */
[----:B------:R-:W-:-:S02]  /*f8a0*/  ISETP.LT.AND P4, PT, R93, UR66, !P6 ;  /* 0x000000425d007c0c */ /* 0x000fc4000f781270 */
[----:B------:R-:W-:Y:S01]  /*f8b0*/  ISETP.LT.AND P5, PT, R76, UR68, !P6 ;  /* 0x000000444c007c0c */ /* 0x000fe2000f7a1270 */
[----:B------:R-:W-:Y:S01]  /*f8c0*/  VIADD R10, R10, UR32 ;  /* 0x000000200a0a7c36 */ /* 0x000fe20008000000 */
[----:B------:R-:W1:Y:S01]  /*f8d0*/  LDCU UR66, c[0x0][0x398] ;  /* 0x00007300ff4277ac */ /* 0x000e620008000800 */
[----:B------:R-:W0:Y:S04]  /*f8e0*/  LDCU UR68, c[0x0][0x398] ;  /* 0x00007300ff4477ac */ /* 0x000e280008000800 */
[----:B------:R3:W-:Y:S01]  /*f8f0*/  @P2 STG.E.U16 desc[UR22][R12.64], R0 ;  /* 0x000000000c002986 */ /* 0x0007e2000c101516 */
[----:B--2---:R-:W-:Y:S02]  /*f900*/  F2FP.BF16.F32.PACK_AB R18, R18, R17 ;  /* 0x000000111212723e */ /* 0x004fe400000010ff */
[----:B---3--:R-:W-:Y:S01]  /*f910*/  F2FP.BF16.F32.PACK_AB R0, R15, R16 ;  /* 0x000000100f00723e */ /* 0x008fe200000010ff */
[----:B------:R-:W-:-:S03]  /*f920*/  IMAD.WIDE R16, R10, 0x2, R8 ;  /* 0x000000020a107825 */ /* 0x000fc600078e0208 */
[----:B------:R-:W-:Y:S01]  /*f930*/  PRMT R11, R0, 0x7610, R11 ;  /* 0x00007610000b7816 */ /* 0x000fe2000000000b */
[----:B------:R-:W-:Y:S01]  /*f940*/  IMAD.WIDE R14, R10, 0x2, R2 ;  /* 0x000000020a0e7825 */ /* 0x000fe200078e0202 */
[----:B------:R-:W-:-:S03]  /*f950*/  PRMT R0, R0, 0x7632, R0 ;  /* 0x0000763200007816 */ /* 0x000fc60000000000 */
[----:B------:R2:W-:Y:S04]  /*f960*/  @P4 STG.E.U16 desc[UR22][R16.64], R11 ;  /* 0x0000000b10004986 */ /* 0x0005e8000c101516 */
[----:B------:R3:W-:Y:S04]  /*f970*/  @P5 STG.E.U16 desc[UR22][R14.64], R0 ;  /* 0x000000000e005986 */ /* 0x0007e8000c101516 */
[----:B--2---:R-:W2:Y:S04]  /*f980*/  LDL.LU R11, [R1+0x23c] ;  /* 0x00023c00010b7983 */ /* 0x004ea80000300800 */
[----:B------:R-:W2:Y:S04]  /*f990*/  LDL.LU R17, [R1+0x240] ;  /* 0x0002400001117983 */ /* 0x000ea80000300800 */
[----:B---3--:R-:W2:Y:S01]  /*f9a0*/  LDL.LU R15, [R1+0x13c] ;  /* 0x00013c00010f7983 */ /* 0x008ea20000300800 */
[----:B------:R-:W-:Y:S01]  /*f9b0*/  ISETP.LT.AND P2, PT, R72, UR64, !P6 ;  /* 0x0000004048007c0c */ /* 0x000fe2000f741270 */
[----:B------:R-:W-:Y:S01]  /*f9c0*/  IMAD.WIDE R12, R10, 0x2, R6 ;  /* 0x000000020a0c7825 */ /* 0x000fe200078e0206 */
[----:B------:R-:W-:Y:S01]  /*f9d0*/  PRMT R16, R18, 0x7632, R16 ;  /* 0x0000763212107816 */ /* 0x000fe20000000010 */
[----:B------:R-:W3:Y:S10]  /*f9e0*/  LDCU UR64, c[0x0][0x398] ;  /* 0x00007300ff4077ac */ /* 0x000ef40008000800 */
[----:B------:R0:W-:Y:S04]  /*f9f0*/  @P2 STG.E.U16 desc[UR22][R12.64], R18 ;  /* 0x000000120c002986 */ /* 0x0001e8000c101516 */
[----:B0-----:R-:W3:Y:S01]  /*fa00*/  LDL.LU R18, [R1+0x140] ;  /* 0x0001400001127983 */ /* 0x001ee20000300800 */
[----:B--2---:R-:W-:Y:S01]  /*fa10*/  F2FP.BF16.F32.PACK_AB R14, R15, R11 ;  /* 0x0000000b0f0e723e */ /* 0x004fe200000010ff */
[----:B------:R-:W-:-:S05]  /*fa20*/  VIADD R15, R92, 0x12 ;  /* 0x000000125c0f7836 */ /* 0x000fca0000000000 */
[----:B------:R-:W-:Y:S02]  /*fa30*/  ISETP.GE.AND P2, PT, R15, UR14, PT ;  /* 0x0000000e0f007c0c */ /* 0x000fe4000bf46270 */
[----:B------:R-:W-:Y:S01]  /*fa40*/  ISETP.LT.AND P6, PT, R89, UR77, !P6 ;  /* 0x0000004d59007c0c */ /* 0x000fe2000f7c1270 */
[----:B------:R-:W2:Y:S01]  /*fa50*/  LDL.LU R15, [R1+0x3c] ;  /* 0x00003c00010f7983 */ /* 0x000ea20000300800 */
[----:B------:R-:W-:Y:S01]  /*fa60*/  ISETP.LT.AND P4, PT, R93, UR72, !P3 ;  /* 0x000000485d007c0c */ /* 0x000fe2000df81270 */
[----:B------:R-:W-:Y:S01]  /*fa70*/  VIADD R0, R10, UR32 ;  /* 0x000000200a007c36 */ /* 0x000fe20008000000 */
[----:B------:R-:W-:Y:S01]  /*fa80*/  ISETP.LT.AND P5, PT, R76, UR65, !P3 ;  /* 0x000000414c007c0c */ /* 0x000fe2000dfa1270 */
[----:B------:R-:W-:Y:S01]  /*fa90*/  IMAD.WIDE R12, R10, 0x2, R4 ;  /* 0x000000020a0c7825 */ /* 0x000fe200078e0204 */
[----:B------:R-:W0:Y:S03]  /*faa0*/  LDCU UR77, c[0x0][0x39c] ;  /* 0x00007380ff4d77ac */ /* 0x000e260008000800 */
[----:B------:R-:W-:Y:S01]  /*fab0*/  IMAD.WIDE R10, R0, 0x2, R8 ;  /* 0x00000002000a7825 */ /* 0x000fe200078e0208 */
[----:B------:R-:W0:Y:S03]  /*fac0*/  LDCU UR72, c[0x0][0x398] ;  /* 0x00007300ff4877ac */ /* 0x000e260008000800 */
[----:B------:R1:W-:Y:S01]  /*fad0*/  @P6 STG.E.U16 desc[UR22][R12.64], R16 ;  /* 0x000000100c006986 */ /* 0x0003e2000c101516 */
[----:B------:R-:W-:Y:S01]  /*fae0*/  ISETP.LT.AND P6, PT, R72, UR48, !P3 ;  /* 0x0000003048007c0c */ /* 0x000fe2000dfc1270 */
[----:B------:R-:W0:Y:S02]  /*faf0*/  LDCU UR48, c[0x0][0x39c] ;  /* 0x00007380ff3077ac */ /* 0x000e240008000800 */
[----:B------:R3:W-:Y:S01]  /*fb00*/  @P4 STG.E.U16 desc[UR22][R10.64], R14 ;  /* 0x0000000e0a004986 */ /* 0x0007e2000c101516 */
[----:B------:R-:W-:Y:S01]  /*fb10*/  ISETP.LT.AND P3, PT, R89, UR46, !P3 ;  /* 0x0000002e59007c0c */ /* 0x000fe2000df61270 */
[----:B------:R-:W0:Y:S01]  /*fb20*/  LDCU UR65, c[0x0][0x398] ;  /* 0x00007300ff4177ac */ /* 0x000e220008000800 */
[----:B------:R-:W0:Y:S01]  /*fb30*/  LDCU UR14, c[0x0][0x398] ;  /* 0x00007300ff0e77ac */ /* 0x000e220008000800 */
[----:B-1----:R-:W-:Y:S01]  /*fb40*/  IMAD.WIDE R12, R0, 0x2, R2 ;  /* 0x00000002000c7825 */ /* 0x002fe200078e0202 */
[----:B------:R-:W1:Y:S01]  /*fb50*/  LDCU UR46, c[0x0][0x398] ;  /* 0x00007300ff2e77ac */ /* 0x000e620008000800 */
[----:B---3--:R-:W-:-:S02]  /*fb60*/  PRMT R14, R14, 0x7632, R14 ;  /* 0x000076320e0e7816 */ /* 0x008fc4000000000e */
[----:B------:R-:W-:-:S03]  /*fb70*/  IMAD.WIDE R10, R0, 0x2, R6 ;  /* 0x00000002000a7825 */ /* 0x000fc600078e0206 */
[----:B------:R-:W-:Y:S01]  /*fb80*/  @P5 STG.E.U16 desc[UR22][R12.64], R14 ;  /* 0x0000000e0c005986 */ /* 0x000fe2000c101516 */
[----:B------:R-:W-:Y:S01]  /*fb90*/  ISETP.LT.AND P5, PT, R93, UR61, !P1 ;  /* 0x0000003d5d007c0c */ /* 0x000fe2000cfa1270 */
[----:B------:R-:W3:Y:S01]  /*fba0*/  LDCU UR61, c[0x0][0x398] ;  /* 0x00007300ff3d77ac */ /* 0x000ee20008000800 */
[----:B--2---:R-:W-:Y:S01]  /*fbb0*/  F2FP.BF16.F32.PACK_AB R19, R19, R15 ;  /* 0x0000000f1313723e */ /* 0x004fe200000010ff */
[----:B------:R-:W-:-:S04]  /*fbc0*/  VIADD R15, R92, 0x13 ;  /* 0x000000135c0f7836 */ /* 0x000fc80000000000 */
[----:B------:R2:W-:Y:S01]  /*fbd0*/  @P6 STG.E.U16 desc[UR22][R10.64], R19 ;  /* 0x000000130a006986 */ /* 0x0005e2000c101516 */
[----:B------:R-:W-:Y:S01]  /*fbe0*/  ISETP.GE.AND P4, PT, R15, UR37, PT ;  /* 0x000000250f007c0c */ /* 0x000fe2000bf86270 */
[----:B------:R-:W0:Y:S01]  /*fbf0*/  LDCU UR37, c[0x0][0x398] ;  /* 0x00007300ff2577ac */ /* 0x000e220008000800 */
[----:B--2---:R-:W-:Y:S01]  /*fc00*/  VIADD R10, R0, UR32 ;  /* 0x00000020000a7c36 */ /* 0x004fe20008000000 */
[----:B------:R-:W-:Y:S01]  /*fc10*/  F2FP.BF16.F32.PACK_AB R11, R18, R17 ;  /* 0x00000011120b723e */ /* 0x000fe200000010ff */
[----:B------:R-:W-:Y:S01]  /*fc20*/  IMAD.WIDE R16, R0, 0x2, R4 ;  /* 0x0000000200107825 */ /* 0x000fe200078e0204 */
[----:B------:R-:W-:-:S03]  /*fc30*/  PRMT R19, R19, 0x7632, R19 ;  /* 0x0000763213137816 */ /* 0x000fc60000000013 */
[----:B------:R-:W-:Y:S02]  /*fc40*/  VIADD R18, R92, 0x14 ;  /* 0x000000145c127836 */ /* 0x000fe40000000000 */
[----:B------:R-:W-:Y:S01]  /*fc50*/  IMAD.WIDE R14, R10, 0x2, R8 ;  /* 0x000000020a0e7825 */ /* 0x000fe200078e0208 */
[----:B------:R-:W-:Y:S01]  /*fc60*/  @P3 STG.E.U16 desc[UR22][R16.64], R19 ;  /* 0x0000001310003986 */ /* 0x000fe2000c101516 */
[----:B------:R-:W-:Y:S02]  /*fc70*/  PRMT R0, R11, 0x7632, R0 ;  /* 0x000076320b007816 */ /* 0x000fe40000000000 */
[----:B------:R-:W-:Y:S01]  /*fc80*/  ISETP.GE.AND P3, PT, R18, UR45, PT ;  /* 0x0000002d12007c0c */ /* 0x000fe2000bf66270 */
[----:B------:R2:W-:Y:S04]  /*fc90*/  @P5 STG.E.U16 desc[UR22][R14.64], R11 ;  /* 0x0000000b0e005986 */ /* 0x0005e8000c101516 */
[----:B------:R-:W3:Y:S01]  /*fca0*/  LDL.LU R18, [R1+0x248] ;  /* 0x0002480001127983 */ /* 0x000ee20000300800 */
[----:B------:R-:W-:Y:S01]  /*fcb0*/  ISETP.LT.AND P6, PT, R76, UR34, !P1 ;  /* 0x000000224c007c0c */ /* 0x000fe2000cfc1270 */
[----:B------:R-:W-:Y:S01]  /*fcc0*/  IMAD.WIDE R12, R10, 0x2, R2 ;  /* 0x000000020a0c7825 */ /* 0x000fe200078e0202 */
[----:B------:R-:W-:Y:S01]  /*fcd0*/  ISETP.LT.AND P5, PT, R72, UR52, !P1 ;  /* 0x0000003448007c0c */ /* 0x000fe2000cfa1270 */
[----:B------:R-:W0:Y:S01]  /*fce0*/  LDCU UR52, c[0x0][0x39c] ;  /* 0x00007380ff3477ac */ /* 0x000e220008000800 */
[----:B--2---:R-:W2:Y:S01]  /*fcf0*/  LDL.LU R11, [R1+0x40] ;  /* 0x00004000010b7983 */ /* 0x004ea20000300800 */
[----:B------:R-:W0:Y:S03]  /*fd00*/  LDCU UR34, c[0x0][0x398] ;  /* 0x00007300ff2277ac */ /* 0x000e260008000800 */
[----:B------:R-:W3:Y:S01]  /*fd10*/  LDL.LU R14, [R1+0x144] ;  /* 0x00014400010e7983 */ /* 0x000ee20000300800 */
[----:B------:R-:W0:Y:S03]  /*fd20*/  LDCU UR45, c[0x0][0x398] ;  /* 0x00007300ff2d77ac */ /* 0x000e260008000800 */
[----:B------:R-:W3:Y:S04]  /*fd30*/  LDL.LU R15, [R1+0x244] ;  /* 0x00024400010f7983 */ /* 0x000ee80000300800 */
[----:B------:R0:W-:Y:S01]  /*fd40*/  @P6 STG.E.U16 desc[UR22][R12.64], R0 ;  /* 0x000000000c006986 */ /* 0x0001e2000c101516 */
[----:B------:R-:W-:Y:S01]  /*fd50*/  ISETP.LT.AND P6, PT, R89, UR16, !P1 ;  /* 0x0000001059007c0c */ /* 0x000fe2000cfc1270 */
[----:B------:R-:W1:Y:S01]  /*fd60*/  LDCU UR16, c[0x0][0x398] ;  /* 0x00007300ff1077ac */ /* 0x000e620008000800 */
[----:B0-----:R-:W-:Y:S01]  /*fd70*/  IMAD.WIDE R12, R10, 0x2, R4 ;  /* 0x000000020a0c7825 */ /* 0x001fe200078e0204 */
[----:B--2---:R-:W-:-:S02]  /*fd80*/  F2FP.BF16.F32.PACK_AB R20, R20, R11 ;  /* 0x0000000b1414723e */ /* 0x004fc400000010ff */
[----:B---3--:R-:W-:Y:S01]  /*fd90*/  F2FP.BF16.F32.PACK_AB R16, R14, R15 ;  /* 0x0000000f0e10723e */ /* 0x008fe200000010ff */
[----:B------:R-:W-:-:S05]  /*fda0*/  IMAD.WIDE R14, R10, 0x2, R6 ;  /* 0x000000020a0e7825 */ /* 0x000fca00078e0206 */
[----:B------:R0:W-:Y:S01]  /*fdb0*/  @P5 STG.E.U16 desc[UR22][R14.64], R20 ;  /* 0x000000140e005986 */ /* 0x0001e2000c101516 */
[----:B------:R-:W-:-:S03]  /*fdc0*/  PRMT R17, R20, 0x7632, R17 ;  /* 0x0000763214117816 */ /* 0x000fc60000000011 */
[----:B0-----:R-:W2:Y:S04]  /*fdd0*/  LDL.LU R14, [R1+0x44] ;  /* 0x00004400010e7983 */ /* 0x001ea80000300800 */
[----:B------:R0:W-:Y:S04]  /*fde0*/  @P6 STG.E.U16 desc[UR22][R12.64], R17 ;  /* 0x000000110c006986 */ /* 0x0001e8000c101516 */
[----:B0-----:R-:W3:Y:S01]  /*fdf0*/  LDL.LU R17, [R1+0x148] ;  /* 0x0001480001117983 */ /* 0x001ee20000300800 */
[----:B------:R-:W-:Y:S01]  /*fe00*/  ISETP.LT.AND P1, PT, R93, UR49, !P0 ;  /* 0x000000315d007c0c */ /* 0x000fe2000c721270 */
[----:B------:R-:W-:Y:S01]  /*fe10*/  VIADD R0, R10, UR32 ;  /* 0x000000200a007c36 */ /* 0x000fe20008000000 */
[----:B------:R-:W-:Y:S01]  /*fe20*/  ISETP.LT.AND P6, PT, R76, UR24, !P0 ;  /* 0x000000184c007c0c */ /* 0x000fe2000c7c1270 */
[----:B------:R-:W0:Y:S01]  /*fe30*/  LDCU UR49, c[0x0][0x398] ;  /* 0x00007300ff3177ac */ /* 0x000e220008000800 */
[----:B------:R-:W-:Y:S01]  /*fe40*/  ISETP.LT.AND P5, PT, R72, UR44, !P0 ;  /* 0x0000002c48007c0c */ /* 0x000fe2000c7a1270 */
[----:B------:R-:W-:Y:S01]  /*fe50*/  IMAD.WIDE R10, R0, 0x2, R8 ;  /* 0x00000002000a7825 */ /* 0x000fe200078e0208 */
[----:B------:R-:W-:Y:S01]  /*fe60*/  PRMT R15, R16, 0x7632, R15 ;  /* 0x00007632100f7816 */ /* 0x000fe2000000000f */
[----:B------:R-:W0:Y:S02]  /*fe70*/  LDCU UR44, c[0x0][0x39c] ;  /* 0x00007380ff2c77ac */ /* 0x000e240008000800 */
[C---:B------:R-:W-:Y:S01]  /*fe80*/  IMAD.WIDE R12, R0.reuse, 0x2, R2 ;  /* 0x00000002000c7825 */ /* 0x040fe200078e0202 */
[----:B------:R-:W0:Y:S03]  /*fe90*/  LDCU UR24, c[0x0][0x398] ;  /* 0x00007300ff1877ac */ /* 0x000e260008000800 */
[----:B------:R1:W-:Y:S01]  /*fea0*/  @P1 STG.E.U16 desc[UR22][R10.64], R16 ;  /* 0x000000100a001986 */ /* 0x0003e2000c101516 */
[----:B------:R-:W-:Y:S01]  /*feb0*/  ISETP.LT.AND P0, PT, R89, UR43, !P0 ;  /* 0x0000002b59007c0c */ /* 0x000fe2000c701270 */
[----:B------:R-:W0:Y:S02]  /*fec0*/  LDCU UR43, c[0x0][0x39c] ;  /* 0x00007380ff2b77ac */ /* 0x000e240008000800 */
[----:B------:R-:W-:Y:S01]  /*fed0*/  @P6 STG.E.U16 desc[UR22][R12.64], R15 ;  /* 0x0000000f0c006986 */ /* 0x000fe2000c101516 */
[----:B-1----:R-:W-:Y:S01]  /*fee0*/  IMAD.WIDE R10, R0, 0x2, R6 ;  /* 0x00000002000a7825 */ /* 0x002fe200078e0206 */
[----:B--2---:R-:W-:-:S03]  /*fef0*/  F2FP.BF16.F32.PACK_AB R21, R21, R14 ;  /* 0x0000000e1515723e */ /* 0x004fc600000010ff */
[----:B------:R-:W-:Y:S02]  /*ff00*/  VIADD R14, R92, 0x15 ;  /* 0x000000155c0e7836 */ /* 0x000fe40000000000 */
[----:B------:R1:W-:Y:S01]  /*ff10*/  @P5 STG.E.U16 desc[UR22][R10.64], R21 ;  /* 0x000000150a005986 */ /* 0x0003e2000c101516 */
[----:B------:R-:W-:Y:S01]  /*ff20*/  ISETP.LT.AND P5, PT, R93, UR20, !P2 ;  /* 0x000000145d007c0c */ /* 0x000fe2000d7a1270 */
[----:B------:R-:W2:Y:S01]  /*ff30*/  LDCU UR20, c[0x0][0x398] ;  /* 0x00007300ff1477ac */ /* 0x000ea20008000800 */
[----:B------:R-:W-:Y:S02]  /*ff40*/  ISETP.GE.AND P1, PT, R14, UR35, PT ;  /* 0x000000230e007c0c */ /* 0x000fe4000bf26270 */
[----:B------:R-:W-:Y:S01]  /*ff50*/  PRMT R19, R21, 0x7632, R19 ;  /* 0x0000763215137816 */ /* 0x000fe20000000013 */
[----:B------:R-:W0:Y:S01]  /*ff60*/  LDCU UR35, c[0x0][0x398] ;  /* 0x00007300ff2377ac */ /* 0x000e220008000800 */
[C---:B-1----:R-:W-:Y:S01]  /*ff70*/  VIADD R10, R0.reuse, UR32 ;  /* 0x00000020000a7c36 */ /* 0x042fe20008000000 */
[----:B---3--:R-:W-:Y:S01]  /*ff80*/  F2FP.BF16.F32.PACK_AB R11, R17, R18 ;  /* 0x00000012110b723e */ /* 0x008fe200000010ff */
[----:B------:R-:W-:Y:S01]  /*ff90*/  IMAD.WIDE R16, R0, 0x2, R4 ;  /* 0x0000000200107825 */ /* 0x000fe200078e0204 */
[----:B------:R-:W3:Y:S03]  /*ffa0*/  LDL.LU R21, [R1+0xb4] ;  /* 0x0000b40001157983 */ /* 0x000ee60000300800 */
[----:B------:R-:W-:Y:S01]  /*ffb0*/  IMAD.WIDE R14, R10, 0x2, R8 ;  /* 0x000000020a0e7825 */ /* 0x000fe200078e0208 */
[----:B------:R-:W-:Y:S01]  /*ffc0*/  @P0 STG.E.U16 desc[UR22][R16.64], R19 ;  /* 0x0000001310000986 */ /* 0x000fe2000c101516 */
[----:B------:R-:W-:-:S03]  /*ffd0*/  PRMT R0, R11, 0x7632, R0 ;  /* 0x000076320b007816 */ /* 0x000fc60000000000 */
[----:B------:R1:W-:Y:S04]  /*ffe0*/  @P5 STG.E.U16 desc[UR22][R14.64], R11 ;  /* 0x0000000b0e005986 */ /* 0x0003e8000c101516 */
[----:B-1----:R-:W2:Y:S04]  /*fff0*/  LDL.LU R11, [R1+0x14c] ;  /* 0x00014c00010b7983 */ /* 0x002ea80000300800 */
[----:B------:R-:W2:Y:S04]  /*10000*/  LDL.LU R14, [R1+0x24c] ;  /* 0x00024c00010e7983 */ /* 0x000ea80000300800 */
[----:B------:R-:W3:Y:S01]  /*10010*/  LDL.LU R15, [R1+0x48] ;  /* 0x00004800010f7983 */ /* 0x000ee20000300800 */
[----:B------:R-:W-:Y:S01]  /*10020*/  ISETP.LT.AND P6, PT, R76, UR30, !P2 ;  /* 0x0000001e4c007c0c */ /* 0x000fe2000d7c1270 */
[----:B------:R-:W-:Y:S01]  /*10030*/  IMAD.WIDE R12, R10, 0x2, R2 ;  /* 0x000000020a0c7825 */ /* 0x000fe200078e0202 */
[----:B------:R-:W-:Y:S01]  /*10040*/  ISETP.LT.AND P5, PT, R72, UR33, !P2 ;  /* 0x0000002148007c0c */ /* 0x000fe2000d7a1270 */
[----:B------:R-:W1:Y:S02]  /*10050*/  LDCU UR30, c[0x0][0x398] ;  /* 0x00007300ff1e77ac */ /* 0x000e640008000800 */
[----:B------:R-:W-:Y:S01]  /*10060*/  VIADD R18, R92, 0x16 ;  /* 0x000000165c127836 */ /* 0x000fe20000000000 */
[----:B------:R-:W0:Y:S07]  /*10070*/  LDCU UR33, c[0x0][0x398] ;  /* 0x00007300ff2177ac */ /* 0x000e2e0008000800 */
[----:B------:R-:W-:Y:S01]  /*10080*/  @P6 STG.E.U16 desc[UR22][R12.64], R0 ;  /* 0x000000000c006986 */ /* 0x000fe2000c101516 */
[----:B--2---:R-:W-:-:S02]  /*10090*/  F2FP.BF16.F32.PACK_AB R16, R11, R14 ;  /* 0x0000000e0b10723e */ /* 0x004fc400000010ff */
[----:B---3--:R-:W-:Y:S01]  /*100a0*/  F2FP.BF16.F32.PACK_AB R22, R22, R15 ;  /* 0x0000000f1616723e */ /* 0x008fe200000010ff */
[----:B------:R-:W-:-:S05]  /*100b0*/  IMAD.WIDE R14, R10, 0x2, R6 ;  /* 0x000000020a0e7825 */ /* 0x000fca00078e0206 */
[----:B------:R2:W-:Y:S04]  /*100c0*/  @P5 STG.E.U16 desc[UR22][R14.64], R22 ;  /* 0x000000160e005986 */ /* 0x0005e8000c101516 */
[----:B--2---:R-:W2:Y:S01]  /*100d0*/  LDL.LU R15, [R1+0x4c] ;  /* 0x00004c00010f7983 */ /* 0x004ea20000300800 */
[----:B------:R-:W-:Y:S01]  /*100e0*/  ISETP.LT.AND P6, PT, R89, UR47, !P2 ;  /* 0x0000002f59007c0c */ /* 0x000fe2000d7c1270 */
[----:B------:R-:W-:Y:S01]  /*100f0*/  IMAD.WIDE R12, R10, 0x2, R4 ;  /* 0x000000020a0c7825 */ /* 0x000fe200078e0204 */
[----:B------:R-:W-:Y:S01]  /*10100*/  ISETP.LT.AND P2, PT, R93, UR50, !P4 ;  /* 0x000000325d007c0c */ /* 0x000fe2000e741270 */
[----:B------:R-:W3:Y:S01]  /*10110*/  LDCU UR50, c[0x0][0x398] ;  /* 0x00007300ff3277ac */ /* 0x000ee20008000800 */
[----:B------:R-:W-:Y:S01]  /*10120*/  PRMT R17, R22, 0x7632, R17 ;  /* 0x0000763216117816 */ /* 0x000fe20000000011 */
[----:B------:R-:W-:Y:S01]  /*10130*/  VIADD R0, R10, UR32 ;  /* 0x000000200a007c36 */ /* 0x000fe20008000000 */
[----:B------:R-:W-:Y:S01]  /*10140*/  ISETP.LT.AND P5, PT, R76, UR6, !P4 ;  /* 0x000000064c007c0c */ /* 0x000fe2000e7a1270 */
[----:B------:R-:W0:Y:S02]  /*10150*/  LDCU UR47, c[0x0][0x398] ;  /* 0x00007300ff2f77ac */ /* 0x000e240008000800 */
[----:B------:R-:W-:Y:S01]  /*10160*/  IMAD.WIDE R10, R0, 0x2, R8 ;  /* 0x00000002000a7825 */ /* 0x000fe200078e0208 */
[----:B------:R-:W-:Y:S01]  /*10170*/  ISETP.GE.AND P0, PT, R18, UR62, PT ;  /* 0x0000003e12007c0c */ /* 0x000fe2000bf06270 */
[----:B------:R-:W0:Y:S02]  /*10180*/  LDCU UR6, c[0x0][0x398] ;  /* 0x00007300ff0677ac */ /* 0x000e240008000800 */
[----:B------:R1:W-:Y:S01]  /*10190*/  @P6 STG.E.U16 desc[UR22][R12.64], R17 ;  /* 0x000000110c006986 */ /* 0x0003e2000c101516 */
[----:B------:R-:W-:Y:S01]  /*101a0*/  ISETP.LT.AND P6, PT, R72, UR36, !P4 ;  /* 0x0000002448007c0c */ /* 0x000fe2000e7c1270 */
[----:B------:R-:W0:Y:S02]  /*101b0*/  LDCU UR36, c[0x0][0x398] ;  /* 0x00007300ff2477ac */ /* 0x000e240008000800 */
[----:B------:R0:W-:Y:S01]  /*101c0*/  @P2 STG.E.U16 desc[UR22][R10.64], R16 ;  /* 0x000000100a002986 */ /* 0x0001e2000c101516 */
[----:B------:R-:W0:Y:S01]  /*101d0*/  LDCU UR62, c[0x0][0x398] ;  /* 0x00007300ff3e77ac */ /* 0x000e220008000800 */
[----:B-1----:R-:W-:Y:S01]  /*101e0*/  VIADD R12, R92, 0x17 ;  /* 0x000000175c0c7836 */ /* 0x002fe20000000000 */
[----:B------:R-:W-:-:S04]  /*101f0*/  PRMT R17, R16, 0x7632, R17 ;  /* 0x0000763210117816 */ /* 0x000fc80000000011 */
[----:B------:R-:W-:Y:S01]  /*10200*/  ISETP.GE.AND P2, PT, R12, UR57, PT ;  /* 0x000000390c007c0c */ /* 0x000fe2000bf46270 */
[----:B------:R-:W-:Y:S01]  /*10210*/  IMAD.WIDE R12, R0, 0x2, R6 ;  /* 0x00000002000c7825 */ /* 0x000fe200078e0206 */
[----:B--2---:R-:W-:-:S03]  /*10220*/  F2FP.BF16.F32.PACK_AB R23, R23, R15 ;  /* 0x0000000f1717723e */ /* 0x004fc600000010ff */
[C---:B------:R-:W-:Y:S01]  /*10230*/  IMAD.WIDE R14, R0.reuse, 0x2, R2 ;  /* 0x00000002000e7825 */ /* 0x040fe200078e0202 */
[----:B------:R-:W-:Y:S01]  /*10240*/  ISETP.LT.AND P4, PT, R89, UR59, !P4 ;  /* 0x0000003b59007c0c */ /* 0x000fe2000e781270 */
[----:B------:R-:W1:Y:S03]  /*10250*/  LDCU UR59, c[0x0][0x39c] ;  /* 0x00007380ff3b77ac */ /* 0x000e660008000800 */
[----:B------:R2:W-:Y:S01]  /*10260*/  @P5 STG.E.U16 desc[UR22][R14.64], R17 ;  /* 0x000000110e005986 */ /* 0x0005e2000c101516 */
[----:B0-----:R-:W-:Y:S01]  /*10270*/  IMAD.WIDE R10, R0, 0x2, R4 ;  /* 0x00000002000a7825 */ /* 0x001fe200078e0204 */
[----:B------:R-:W0:Y:S02]  /*10280*/  LDCU UR57, c[0x0][0x398] ;  /* 0x00007300ff3977ac */ /* 0x000e240008000800 */
[----:B------:R0:W-:Y:S04]  /*10290*/  @P6 STG.E.U16 desc[UR22][R12.64], R23 ;  /* 0x000000170c006986 */ /* 0x0001e8000c101516 */
[----:B--2---:R-:W2:Y:S04]  /*102a0*/  LDL.LU R14, [R1+0x250] ;  /* 0x00025000010e7983 */ /* 0x004ea80000300800 */
[----:B------:R-:W2:Y:S04]  /*102b0*/  LDL.LU R15, [R1+0x50] ;  /* 0x00005000010f7983 */ /* 0x000ea80000300800 */
[----:B0-----:R-:W3:Y:S01]  /*102c0*/  LDL.LU R13, [R1+0x150] ;  /* 0x00015000010d7983 */ /* 0x001ee20000300800 */
[----:B------:R-:W-:-:S02]  /*102d0*/  PRMT R16, R23, 0x7632, R16 ;  /* 0x0000763217107816 */ /* 0x000fc40000000010 */
[----:B------:R-:W-:Y:S01]  /*102e0*/  ISETP.LT.AND P5, PT, R93, UR40, !P3 ;  /* 0x000000285d007c0c */ /* 0x000fe2000dfa1270 */
[----:B------:R-:W-:Y:S01]  /*102f0*/  VIADD R0, R0, UR32 ;  /* 0x0000002000007c36 */ /* 0x000fe20008000000 */
[----:B------:R-:W4:Y:S01]  /*10300*/  LDL.LU R23, [R1+0x2c8] ;  /* 0x0002c80001177983 */ /* 0x000f220000300800 */
[----:B------:R-:W-:Y:S01]  /*10310*/  ISETP.LT.AND P6, PT, R76, UR26, !P3 ;  /* 0x0000001a4c007c0c */ /* 0x000fe2000dfc1270 */
[----:B------:R-:W0:Y:S02]  /*10320*/  LDCU UR40, c[0x0][0x398] ;  /* 0x00007300ff2877ac */ /* 0x000e240008000800 */
[----:B------:R3:W-:Y:S01]  /*10330*/  @P4 STG.E.U16 desc[UR22][R10.64], R16 ;  /* 0x000000100a004986 */ /* 0x0007e2000c101516 */
[----:B------:R-:W0:Y:S01]  /*10340*/  LDCU UR26, c[0x0][0x398] ;  /* 0x00007300ff1a77ac */ /* 0x000e220008000800 */
[----:B--2---:R-:W-:Y:S02]  /*10350*/  F2FP.BF16.F32.PACK_AB R24, R24, R15 ;  /* 0x0000000f1818723e */ /* 0x004fe400000010ff */
[----:B---3--:R-:W-:Y:S01]  /*10360*/  F2FP.BF16.F32.PACK_AB R10, R13, R14 ;  /* 0x0000000e0d0a723e */ /* 0x008fe200000010ff */
[----:B------:R-:W-:-:S03]  /*10370*/  IMAD.WIDE R14, R0, 0x2, R8 ;  /* 0x00000002000e7825 */ /* 0x000fc600078e0208 */
[----:B------:R-:W-:-:S05]  /*10380*/  PRMT R17, R10, 0x7610, R17 ;  /* 0x000076100a117816 */ /* 0x000fca0000000011 */
[----:B------:R2:W-:Y:S04]  /*10390*/  @P5 STG.E.U16 desc[UR22][R14.64], R17 ;  /* 0x000000110e005986 */ /* 0x0005e8000c101516 */
[----:B--2---:R-:W2:Y:S04]  /*103a0*/  LDL.LU R14, [R1+0x154] ;  /* 0x00015400010e7983 */ /* 0x004ea80000300800 */
[----:B------:R-:W2:Y:S01]  /*103b0*/  LDL.LU R15, [R1+0x254] ;  /* 0x00025400010f7983 */ /* 0x000ea20000300800 */
[----:B------:R-:W-:Y:S01]  /*103c0*/  ISETP.LT.AND P4, PT, R72, UR56, !P3 ;  /* 0x0000003848007c0c */ /* 0x000fe2000df81270 */
[----:B------:R-:W-:Y:S01]  /*103d0*/  IMAD.WIDE R12, R0, 0x2, R2 ;  /* 0x00000002000c7825 */ /* 0x000fe200078e0202 */
[----:B------:R-:W-:Y:S01]  /*103e0*/  PRMT R16, R10, 0x7632, R16 ;  /* 0x000076320a107816 */ /* 0x000fe20000000010 */
[----:B------:R-:W3:Y:S02]  /*103f0*/  LDCU UR56, c[0x0][0x398] ;  /* 0x00007300ff3877ac */ /* 0x000ee40008000800 */
[----:B------:R-:W-:-:S02]  /*10400*/  IMAD.WIDE R10, R0, 0x2, R6 ;  /* 0x00000002000a7825 */ /* 0x000fc400078e0206 */
[----:B------:R-:W-:Y:S01]  /*10410*/  @P6 STG.E.U16 desc[UR22][R12.64], R16 ;  /* 0x000000100c006986 */ /* 0x000fe2000c101516 */
[----:B------:R-:W-:-:S05]  /*10420*/  PRMT R17, R24, 0x7632, R17 ;  /* 0x0000763218117816 */ /* 0x000fca0000000011 */
[----:B------:R0:W-:Y:S02]  /*10430*/  @P4 STG.E.U16 desc[UR22][R10.64], R24 ;  /* 0x000000180a004986 */ /* 0x0001e4000c101516 */
[----:B0-----:R-:W-:Y:S02]  /*10440*/  VIADD R10, R0, UR32 ;  /* 0x00000020000a7c36 */ /* 0x001fe40008000000 */
[----:B------:R-:W3:Y:S01]  /*10450*/  LDL.LU R24, [R1+0x1c8] ;  /* 0x0001c80001187983 */ /* 0x000ee20000300800 */
[----:B--2---:R-:W-:Y:S01]  /*10460*/  F2FP.BF16.F32.PACK_AB R11, R14, R15 ;  /* 0x0000000f0e0b723e */ /* 0x004fe200000010ff */
[----:B------:R-:W-:Y:S02]  /*10470*/  IMAD.WIDE R14, R0, 0x2, R4 ;  /* 0x00000002000e7825 */ /* 0x000fe400078e0204 */
[----:B------:R-:W2:Y:S01]  /*10480*/  LDL.LU R0, [R1+0x54] ;  /* 0x0000540001007983 */ /* 0x000ea20000300800 */
[----:B------:R-:W-:Y:S02]  /*10490*/  ISETP.LT.AND P3, PT, R89, UR55, !P3 ;  /* 0x0000003759007c0c */ /* 0x000fe4000df61270 */
[----:B------:R-:W-:Y:S01]  /*104a0*/  ISETP.LT.AND P5, PT, R93, UR60, !P1 ;  /* 0x0000003c5d007c0c */ /* 0x000fe2000cfa1270 */
[----:B------:R-:W-:-:S04]  /*104b0*/  IMAD.WIDE R12, R10, 0x2, R8 ;  /* 0x000000020a0c7825 */ /* 0x000fc800078e0208 */
[----:B------:R-:W-:Y:S01]  /*104c0*/  VIADD R16, R92, 0x18 ;  /* 0x000000185c107836 */ /* 0x000fe20000000000 */
[----:B------:R-:W-:Y:S01]  /*104d0*/  ISETP.LT.AND P6, PT, R76, UR28, !P1 ;  /* 0x0000001c4c007c0c */ /* 0x000fe2000cfc1270 */
[----:B------:R-:W0:Y:S04]  /*104e0*/  LDCU UR55, c[0x0][0x39c] ;  /* 0x00007380ff3777ac */ /* 0x000e280008000800 */
[----:B------:R-:W-:Y:S01]  /*104f0*/  @P3 STG.E.U16 desc[UR22][R14.64], R17 ;  /* 0x000000110e003986 */ /* 0x000fe2000c101516 */
[----:B------:R-:W-:Y:S01]  /*10500*/  ISETP.GE.AND P4, PT, R16, UR54, PT ;  /* 0x0000003610007c0c */ /* 0x000fe2000bf86270 */
[----:B------:R-:W0:Y:S01]  /*10510*/  LDCU UR54, c[0x0][0x39c] ;  /* 0x00007380ff3677ac */ /* 0x000e220008000800 */
[----:B------:R-:W-:Y:S01]  /*10520*/  ISETP.LT.AND P3, PT, R72, UR10, !P1 ;  /* 0x0000000a48007c0c */ /* 0x000fe2000cf61270 */
[----:B------:R0:W-:Y:S01]  /*10530*/  @P5 STG.E.U16 desc[UR22][R12.64], R11 ;  /* 0x0000000b0c005986 */ /* 0x0001e2000c101516 */
[----:B------:R-:W-:Y:S01]  /*10540*/  ISETP.LT.AND P5, PT, R89, UR42, !P1 ;  /* 0x0000002a59007c0c */ /* 0x000fe2000cfa1270 */
[----:B------:R-:W0:Y:S02]  /*10550*/  LDCU UR60, c[0x0][0x398] ;  /* 0x00007300ff3c77ac */ /* 0x000e240008000800 */
[----:B------:R-:W3:Y:S01]  /*10560*/  LDL.LU R16, [R1+0x258] ;  /* 0x0002580001107983 */ /* 0x000ee20000300800 */
[----:B------:R-:W0:Y:S01]  /*10570*/  LDCU UR28, c[0x0][0x398] ;  /* 0x00007300ff1c77ac */ /* 0x000e220008000800 */
[----:B--2---:R-:W-:Y:S01]  /*10580*/  F2FP.BF16.F32.PACK_AB R25, R25, R0 ;  /* 0x000000001919723e */ /* 0x004fe200000010ff */
[----:B------:R-:W-:Y:S01]  /*10590*/  VIADD R0, R92, 0x19 ;  /* 0x000000195c007836 */ /* 0x000fe20000000000 */
[----:B0-----:R-:W-:Y:S01]  /*105a0*/  PRMT R11, R11, 0x7632, R11 ;  /* 0x000076320b0b7816 */ /* 0x001fe2000000000b */
[----:B------:R-:W-:Y:S01]  /*105b0*/  IMAD.WIDE R14, R10, 0x2, R2 ;  /* 0x000000020a0e7825 */ /* 0x000fe200078e0202 */
[----:B------:R-:W0:Y:S02]  /*105c0*/  LDCU UR10, c[0x0][0x398] ;  /* 0x00007300ff0a77ac */ /* 0x000e240008000800 */
[----:B------:R-:W-:-:S02]  /*105d0*/  ISETP.GE.AND P1, PT, R0, UR70, PT ;  /* 0x0000004600007c0c */ /* 0x000fc4000bf26270 */
[----:B------:R-:W3:Y:S01]  /*105e0*/  LDL.LU R0, [R1+0x158] ;  /* 0x0001580001007983 */ /* 0x000ee20000300800 */
[C---:B------:R-:W-:Y:S01]  /*105f0*/  IMAD.WIDE R12, R10.reuse, 0x2, R6 ;  /* 0x000000020a0c7825 */ /* 0x040fe200078e0206 */
[----:B------:R-:W-:Y:S01]  /*10600*/  PRMT R19, R25, 0x7632, R19 ;  /* 0x0000763219137816 */ /* 0x000fe20000000013 */
[----:B------:R-:W2:Y:S01]  /*10610*/  LDCU UR70, c[0x0][0x39c] ;  /* 0x00007380ff4677ac */ /* 0x000ea20008000800 */
[----:B------:R0:W-:Y:S01]  /*10620*/  @P6 STG.E.U16 desc[UR22][R14.64], R11 ;  /* 0x0000000b0e006986 */ /* 0x0001e2000c101516 */
[----:B------:R-:W1:Y:S03]  /*10630*/  LDCU UR42, c[0x0][0x398] ;  /* 0x00007300ff2a77ac */ /* 0x000e660008000800 */
[----:B------:R4:W-:Y:S01]  /*10640*/  @P3 STG.E.U16 desc[UR22][R12.64], R25 ;  /* 0x000000190c003986 */ /* 0x0009e2000c101516 */
[----:B0-----:R-:W-:-:S03]  /*10650*/  IMAD.WIDE R14, R10, 0x2, R4 ;  /* 0x000000020a0e7825 */ /* 0x001fc600078e0204 */
[----:B----4-:R-:W4:Y:S04]  /*10660*/  LDL.LU R25, [R1+0xc0] ;  /* 0x0000c00001197983 */ /* 0x010f280000300800 */
[----:B------:R0:W-:Y:S04]  /*10670*/  @P5 STG.E.U16 desc[UR22][R14.64], R19 ;  /* 0x000000130e005986 */ /* 0x0001e8000c101516 */
[----:B0-----:R-:W2:Y:S04]  /*10680*/  LDL.LU R14, [R1+0x15c] ;  /* 0x00015c00010e7983 */ /* 0x001ea80000300800 */
[----:B------:R-:W2:Y:S01]  /*10690*/  LDL.LU R15, [R1+0x25c] ;  /* 0x00025c00010f7983 */ /* 0x000ea20000300800 */
[----:B---3--:R-:W-:Y:S01]  /*106a0*/  F2FP.BF16.F32.PACK_AB R11, R0, R16 ;  /* 0x00000010000b723e */ /* 0x008fe200000010ff */
[----:B------:R-:W-:-:S05]  /*106b0*/  VIADD R16, R92, 0x1a ;  /* 0x0000001a5c107836 */ /* 0x000fca0000000000 */
[----:B------:R-:W-:Y:S02]  /*106c0*/  ISETP.GE.AND P5, PT, R16, UR69, PT ;  /* 0x0000004510007c0c */ /* 0x000fe4000bfa6270 */
[----:B------:R-:W-:Y:S01]  /*106d0*/  ISETP.LT.AND P6, PT, R93, UR58, !P0 ;  /* 0x0000003a5d007c0c */ /* 0x000fe2000c7c1270 */
[----:B------:R-:W3:Y:S01]  /*106e0*/  LDL.LU R16, [R1+0x58] ;  /* 0x0000580001107983 */ /* 0x000ee20000300800 */
[----:B------:R-:W-:Y:S01]  /*106f0*/  ISETP.LT.AND P3, PT, R76, UR12, !P0 ;  /* 0x0000000c4c007c0c */ /* 0x000fe2000c761270 */
[----:B------:R-:W-:Y:S01]  /*10700*/  VIADD R0, R10, UR32 ;  /* 0x000000200a007c36 */ /* 0x000fe20008000000 */
[C---:B------:R-:W-:Y:S01]  /*10710*/  PRMT R18, R11.reuse, 0x7610, R18 ;  /* 0x000076100b127816 */ /* 0x040fe20000000012 */
[----:B------:R-:W0:Y:S01]  /*10720*/  LDCU UR58, c[0x0][0x398] ;  /* 0x00007300ff3a77ac */ /* 0x000e220008000800 */
[----:B------:R-:W-:Y:S01]  /*10730*/  PRMT R17, R11, 0x7632, R17 ;  /* 0x000076320b117816 */ /* 0x000fe20000000011 */
[C---:B------:R-:W-:Y:S01]  /*10740*/  IMAD.WIDE R12, R0.reuse, 0x2, R8 ;  /* 0x00000002000c7825 */ /* 0x040fe200078e0208 */
[----:B------:R-:W0:Y:S03]  /*10750*/  LDCU UR12, c[0x0][0x398] ;  /* 0x00007300ff0c77ac */ /* 0x000e260008000800 */
[----:B------:R-:W-:-:S02]  /*10760*/  IMAD.WIDE R10, R0, 0x2, R2 ;  /* 0x00000002000a7825 */ /* 0x000fc400078e0202 */
[----:B------:R-:W-:Y:S01]  /*10770*/  @P6 STG.E.U16 desc[UR22][R12.64], R18 ;  /* 0x000000120c006986 */ /* 0x000fe2000c101516 */
[----:B------:R-:W0:Y:S03]  /*10780*/  LDCU UR69, c[0x0][0x398] ;  /* 0x00007300ff4577ac */ /* 0x000e260008000800 */
[----:B------:R1:W-:Y:S02]  /*10790*/  @P3 STG.E.U16 desc[UR22][R10.64], R17 ;  /* 0x000000110a003986 */ /* 0x0003e4000c101516 */
[----:B-1----:R-:W-:Y:S01]  /*107a0*/  VIADD R10, R0, UR32 ;  /* 0x00000020000a7c36 */ /* 0x002fe20008000000 */
[----:B--2---:R-:W-:Y:S01]  /*107b0*/  F2FP.BF16.F32.PACK_AB R11, R14, R15 ;  /* 0x0000000f0e0b723e */ /* 0x004fe200000010ff */
[----:B------:R-:W-:Y:S01]  /*107c0*/  IMAD.WIDE R14, R0, 0x2, R4 ;  /* 0x00000002000e7825 */ /* 0x000fe200078e0204 */
[----:B---3--:R-:W-:-:S03]  /*107d0*/  F2FP.BF16.F32.PACK_AB R26, R26, R16 ;  /* 0x000000101a1a723e */ /* 0x008fc600000010ff */
[----:B------:R-:W-:Y:S02]  /*107e0*/  IMAD.WIDE R16, R0, 0x2, R6 ;  /* 0x0000000200107825 */ /* 0x000fe400078e0206 */
[----:B------:R-:W2:Y:S01]  /*107f0*/  LDL.LU R0, [R1+0x5c] ;  /* 0x00005c0001007983 */ /* 0x000ea20000300800 */
[----:B------:R-:W-:Y:S02]  /*10800*/  ISETP.LT.AND P3, PT, R72, UR18, !P0 ;  /* 0x0000001248007c0c */ /* 0x000fe4000c761270 */
[----:B------:R-:W-:Y:S01]  /*10810*/  ISETP.LT.AND P6, PT, R89, UR4, !P0 ;  /* 0x0000000459007c0c */ /* 0x000fe2000c7c1270 */
[----:B------:R-:W-:Y:S01]  /*10820*/  IMAD.WIDE R12, R10, 0x2, R8 ;  /* 0x000000020a0c7825 */ /* 0x000fe200078e0208 */
[----:B------:R-:W-:Y:S01]  /*10830*/  ISETP.LT.AND P0, PT, R93, UR53, !P2 ;  /* 0x000000355d007c0c */ /* 0x000fe2000d701270 */
[----:B------:R-:W1:Y:S01]  /*10840*/  LDCU UR18, c[0x0][0x39c] ;  /* 0x00007380ff1277ac */ /* 0x000e620008000800 */
[----:B------:R-:W-:Y:S01]  /*10850*/  PRMT R18, R26, 0x7632, R18 ;  /* 0x000076321a127816 */ /* 0x000fe20000000012 */
[----:B------:R-:W3:Y:S06]  /*10860*/  LDCU UR4, c[0x0][0x398] ;  /* 0x00007300ff0477ac */ /* 0x000eec0008000800 */
[----:B------:R0:W-:Y:S01]  /*10870*/  @P3 STG.E.U16 desc[UR22][R16.64], R26 ;  /* 0x0000001a10003986 */ /* 0x0001e2000c101516 */
[----:B------:R-:W1:Y:S03]  /*10880*/  LDCU UR53, c[0x0][0x398] ;  /* 0x00007300ff3577ac */ /* 0x000e660008000800 */
[----:B------:R1:W-:Y:S04]  /*10890*/  @P6 STG.E.U16 desc[UR22][R14.64], R18 ;  /* 0x000000120e006986 */ /* 0x0003e8000c101516 */
[----:B------:R1:W-:Y:S04]  /*108a0*/  @P0 STG.E.U16 desc[UR22][R12.64], R11 ;  /* 0x0000000b0c000986 */ /* 0x0003e8000c101516 */
[----:B0-----:R-:W3:Y:S04]  /*108b0*/  LDL.LU R16, [R1+0x260] ;  /* 0x0002600001107983 */ /* 0x001ee80000300800 */
[----:B------:R-:W3:Y:S01]  /*108c0*/  LDL.LU R26, [R1+0x2b4] ;  /* 0x0002b400011a7983 */ /* 0x000ee20000300800 */
[----:B--2---:R-:W-:Y:S01]  /*108d0*/  F2FP.BF16.F32.PACK_AB R27, R27, R0 ;  /* 0x000000001b1b723e */ /* 0x004fe200000010ff */
[----:B------:R-:W-:-:S05]  /*108e0*/  VIADD R0, R92, 0x1b ;  /* 0x0000001b5c007836 */ /* 0x000fca0000000000 */
[----:B------:R-:W-:Y:S02]  /*108f0*/  ISETP.GE.AND P0, PT, R0, UR77, PT ;  /* 0x0000004d00007c0c */ /* 0x000fe4000bf06270 */
[----:B------:R-:W-:Y:S01]  /*10900*/  ISETP.LT.AND P6, PT, R76, UR41, !P2 ;  /* 0x000000294c007c0c */ /* 0x000fe2000d7c1270 */
[----:B------:R-:W3:Y:S01]  /*10910*/  LDL.LU R0, [R1+0x160] ;  /* 0x0001600001007983 */ /* 0x000ee20000300800 */
[----:B------:R-:W-:Y:S01]  /*10920*/  ISETP.LT.AND P3, PT, R72, UR39, !P2 ;  /* 0x0000002748007c0c */ /* 0x000fe2000d761270 */
[C---:B-1----:R-:W-:Y:S01]  /*10930*/  IMAD.WIDE R14, R10.reuse, 0x2, R2 ;  /* 0x000000020a0e7825 */ /* 0x042fe200078e0202 */
[----:B------:R-:W-:Y:S01]  /*10940*/  PRMT R11, R11, 0x7632, R11 ;  /* 0x000076320b0b7816 */ /* 0x000fe2000000000b */
[----:B------:R-:W0:Y:S02]  /*10950*/  LDCU UR41, c[0x0][0x398] ;  /* 0x00007300ff2977ac */ /* 0x000e240008000800 */
[C---:B------:R-:W-:Y:S01]  /*10960*/  IMAD.WIDE R12, R10.reuse, 0x2, R6 ;  /* 0x000000020a0c7825 */ /* 0x040fe200078e0206 */
[----:B------:R-:W-:Y:S01]  /*10970*/  ISETP.LT.AND P2, PT, R89, UR51, !P2 ;  /* 0x0000003359007c0c */ /* 0x000fe2000d741270 */
[----:B------:R-:W1:Y:S04]  /*10980*/  LDCU UR39, c[0x0][0x398] ;  /* 0x00007300ff2777ac */ /* 0x000e680008000800 */
[----:B------:R2:W-:Y:S01]  /*10990*/  @P6 STG.E.U16 desc[UR22][R14.64], R11 ;  /* 0x0000000b0e006986 */ /* 0x0005e2000c101516 */
[----:B------:R-:W-:Y:S01]  /*109a0*/  PRMT R19, R27, 0x7632, R19 ;  /* 0x000076321b137816 */ /* 0x000fe20000000013 */
[----:B------:R-:W0:Y:S02]  /*109b0*/  LDCU UR51, c[0x0][0x398] ;  /* 0x00007300ff3377ac */ /* 0x000e240008000800 */
[----:B------:R1:W-:Y:S01]  /*109c0*/  @P3 STG.E.U16 desc[UR22][R12.64], R27 ;  /* 0x0000001b0c003986 */ /* 0x0003e2000c101516 */
[----:B------:R-:W-:Y:S01]  /*109d0*/  ISETP.LT.AND P3, PT, R93, UR38, !P4 ;  /* 0x000000265d007c0c */ /* 0x000fe2000e761270 */
[----:B------:R-:W0:Y:S01]  /*109e0*/  LDCU UR38, c[0x0][0x398] ;  /* 0x00007300ff2677ac */ /* 0x000e220008000800 */
[----:B------:R-:W0:Y:S01]  /*109f0*/  LDCU UR77, c[0x0][0x398] ;  /* 0x00007300ff4d77ac */ /* 0x000e220008000800 */
[----:B--2---:R-:W-:Y:S01]  /*10a00*/  IMAD.WIDE R14, R10, 0x2, R4 ;  /* 0x000000020a0e7825 */ /* 0x004fe200078e0204 */
[----:B-1----:R-:W2:Y:S04]  /*10a10*/  LDL.LU R27, [R1+0x1b4] ;  /* 0x0001b400011b7983 */ /* 0x002ea80000300800 */
[----:B------:R1:W-:Y:S01]  /*10a20*/  @P2 STG.E.U16 desc[UR22][R14.64], R19 ;  /* 0x000000130e002986 */ /* 0x0003e2000c101516 */
[----:B------:R-:W-:Y:S01]  /*10a30*/  ISETP.LT.AND P6, PT, R76, UR9, !P4 ;  /* 0x000000094c007c0c */ /* 0x000fe2000e7c1270 */
[----:B------:R-:W0:Y:S02]  /*10a40*/  LDCU UR9, c[0x0][0x398] ;  /* 0x00007300ff0977ac */ /* 0x000e240008000800 */
[----:B-1----:R-:W2:Y:S04]  /*10a50*/  LDL.LU R14, [R1+0x264] ;  /* 0x00026400010e7983 */ /* 0x002ea80000300800 */
[----:B------:R-:W2:Y:S01]  /*10a60*/  LDL.LU R15, [R1+0x60] ;  /* 0x00006000010f7983 */ /* 0x000ea20000300800 */
[----:B---3--:R-:W-:Y:S01]  /*10a70*/  F2FP.BF16.F32.PACK_AB R11, R0, R16 ;  /* 0x00000010000b723e */ /* 0x008fe200000010ff */
[----:B------:R-:W-:-:S03]  /*10a80*/  VIADD R0, R10, UR32 ;  /* 0x000000200a007c36 */ /* 0x000fc60008000000 */
[----:B------:R-:W-:Y:S01]  /*10a90*/  PRMT R18, R11, 0x7610, R18 ;  /* 0x000076100b127816 */ /* 0x000fe20000000012 */
[----:B------:R-:W-:-:S05]  /*10aa0*/  IMAD.WIDE R12, R0, 0x2, R8 ;  /* 0x00000002000c7825 */ /* 0x000fca00078e0208 */
[----:B------:R1:W-:Y:S01]  /*10ab0*/  @P3 STG.E.U16 desc[UR22][R12.64], R18 ;  /* 0x000000120c003986 */ /* 0x0003e2000c101516 */
[----:B------:R-:W-:-:S03]  /*10ac0*/  PRMT R17, R11, 0x7632, R17 ;  /* 0x000076320b117816 */ /* 0x000fc60000000011 */
[----:B-1----:R-:W3:Y:S01]  /*10ad0*/  LDL.LU R13, [R1+0x164] ;  /* 0x00016400010d7983 */ /* 0x002ee20000300800 */
[----:B------:R-:W-:-:S05]  /*10ae0*/  IMAD.WIDE R10, R0, 0x2, R2 ;  /* 0x00000002000a7825 */ /* 0x000fca00078e0202 */
[----:B------:R1:W-:Y:S04]  /*10af0*/  @P6 STG.E.U16 desc[UR22][R10.64], R17 ;  /* 0x000000110a006986 */ /* 0x0003e8000c101516 */
[----:B-1----:R-:W4:Y:S01]  /*10b00*/  LDL.LU R17, [R1+0x64] ;  /* 0x0000640001117983 */ /* 0x002f220000300800 */
[----:B------:R-:W-:Y:S01]  /*10b10*/  ISETP.LT.AND P3, PT, R72, UR75, !P4 ;  /* 0x0000004b48007c0c */ /* 0x000fe2000e761270 */
[----:B------:R-:W-:Y:S01]  /*10b20*/  VIADD R16, R92, 0x1c ;  /* 0x0000001c5c107836 */ /* 0x000fe20000000000 */
[----:B------:R-:W-:Y:S01]  /*10b30*/  ISETP.LT.AND P6, PT, R89, UR74, !P4 ;  /* 0x0000004a59007c0c */ /* 0x000fe2000e7c1270 */
[----:B------:R-:W-:Y:S01]  /*10b40*/  VIADD R10, R0, UR32 ;  /* 0x00000020000a7c36 */ /* 0x000fe20008000000 */
[----:B------:R-:W-:Y:S01]  /*10b50*/  ISETP.LT.AND P4, PT, R93, UR76, !P1 ;  /* 0x0000004c5d007c0c */ /* 0x000fe2000cf81270 */
[----:B------:R-:W1:Y:S01]  /*10b60*/  LDCU UR74, c[0x0][0x39c] ;  /* 0x00007380ff4a77ac */ /* 0x000e620008000800 */
[----:B--2---:R-:W-:-:S02]  /*10b70*/  F2FP.BF16.F32.PACK_AB R28, R28, R15 ;  /* 0x0000000f1c1c723e */ /* 0x004fc400000010ff */
[----:B------:R-:W-:Y:S01]  /*10b80*/  ISETP.GE.AND P2, PT, R16, UR48, PT ;  /* 0x0000003010007c0c */ /* 0x000fe2000bf46270 */
[----:B------:R-:W2:Y:S01]  /*10b90*/  LDCU UR48, c[0x0][0x398] ;  /* 0x00007300ff3077ac */ /* 0x000ea20008000800 */
[----:B------:R-:W-:Y:S01]  /*10ba0*/  PRMT R16, R28, 0x7632, R16 ;  /* 0x000076321c107816 */ /* 0x000fe20000000010 */
[----:B------:R-:W0:Y:S01]  /*10bb0*/  LDCU UR76, c[0x0][0x398] ;  /* 0x00007300ff4c77ac */ /* 0x000e220008000800 */
[----:B------:R-:W0:Y:S01]  /*10bc0*/  LDCU UR75, c[0x0][0x398] ;  /* 0x00007300ff4b77ac */ /* 0x000e220008000800 */
[----:B---3--:R-:W-:Y:S01]  /*10bd0*/  F2FP.BF16.F32.PACK_AB R11, R13, R14 ;  /* 0x0000000e0d0b723e */ /* 0x008fe200000010ff */
[----:B------:R-:W-:-:S04]  /*10be0*/  IMAD.WIDE R12, R0, 0x2, R6 ;  /* 0x00000002000c7825 */ /* 0x000fc800078e0206 */
[----:B------:R-:W-:Y:S01]  /*10bf0*/  IMAD.WIDE R14, R0, 0x2, R4 ;  /* 0x00000002000e7825 */ /* 0x000fe200078e0204 */
[----:B------:R3:W-:Y:S04]  /*10c00*/  @P3 STG.E.U16 desc[UR22][R12.64], R28 ;  /* 0x0000001c0c003986 */ /* 0x0007e8000c101516 */
[----:B------:R0:W-:Y:S01]  /*10c10*/  @P6 STG.E.U16 desc[UR22][R14.64], R16 ;  /* 0x000000100e006986 */ /* 0x0001e2000c101516 */
[----:B------:R-:W-:Y:S02]  /*10c20*/  ISETP.LT.AND P6, PT, R76, UR67, !P1 ;  /* 0x000000434c007c0c */ /* 0x000fe4000cfc1270 */
[----:B----4-:R-:W-:Y:S01]  /*10c30*/  F2FP.BF16.F32.PACK_AB R29, R29, R17 ;  /* 0x000000111d1d723e */ /* 0x010fe200000010ff */
[----:B---3--:R-:W-:Y:S01]  /*10c40*/  IMAD.WIDE R12, R10, 0x2, R8 ;  /* 0x000000020a0c7825 */ /* 0x008fe200078e0208 */
[----:B------:R-:W3:Y:S01]  /*10c50*/  LDL.LU R28, [R1+0xbc] ;  /* 0x0000bc00011c7983 */ /* 0x000ee20000300800 */
[----:B------:R-:W4:Y:S03]  /*10c60*/  LDCU UR67, c[0x0][0x398] ;  /* 0x00007300ff4377ac */ /* 0x000f260008000800 */
[----:B------:R1:W-:Y:S01]  /*10c70*/  @P4 STG.E.U16 desc[UR22][R12.64], R11 ;  /* 0x0000000b0c004986 */ /* 0x0003e2000c101516 */
[----:B------:R-:W-:Y:S01]  /*10c80*/  ISETP.LT.AND P4, PT, R72, UR73, !P1 ;  /* 0x0000004948007c0c */ /* 0x000fe2000cf81270 */
[----:B0-----:R-:W-:-:S04]  /*10c90*/  IMAD.WIDE R16, R10, 0x2, R2 ;  /* 0x000000020a107825 */ /* 0x001fc800078e0202 */
[----:B------:R-:W-:Y:S01]  /*10ca0*/  IMAD.WIDE R14, R10, 0x2, R6 ;  /* 0x000000020a0e7825 */ /* 0x000fe200078e0206 */
[----:B-1----:R-:W-:-:S03]  /*10cb0*/  PRMT R11, R11, 0x7632, R11 ;  /* 0x000076320b0b7816 */ /* 0x002fc6000000000b */
[----:B------:R-:W-:Y:S01]  /*10cc0*/  VIADD R0, R92, 0x1d ;  /* 0x0000001d5c007836 */ /* 0x000fe20000000000 */
[----:B------:R-:W0:Y:S01]  /*10cd0*/  LDCU UR73, c[0x0][0x398] ;  /* 0x00007300ff4977ac */ /* 0x000e220008000800 */
[----:B------:R1:W-:Y:S04]  /*10ce0*/  @P6 STG.E.U16 desc[UR22][R16.64], R11 ;  /* 0x0000000b10006986 */ /* 0x0003e8000c101516 */
[----:B------:R0:W-:Y:S04]  /*10cf0*/  @P4 STG.E.U16 desc[UR22][R14.64], R29 ;  /* 0x0000001d0e004986 */ /* 0x0001e8000c101516 */
[----:B-1----:R-:W2:Y:S04]  /*10d00*/  LDL.LU R16, [R1+0x268] ;  /* 0x0002680001107983 */ /* 0x002ea80000300800 */
[----:B------:R-:W2:Y:S04]  /*10d10*/  LDL.LU R17, [R1+0x68] ;  /* 0x0000680001117983 */ /* 0x000ea80000300800 */
[----:B0-----:R-:W3:Y:S01]  /*10d20*/  LDL.LU R15, [R1+0x168] ;  /* 0x00016800010f7983 */ /* 0x001ee20000300800 */
[----:B------:R-:W-:Y:S01]  /*10d30*/  ISETP.LT.AND P1, PT, R89, UR71, !P1 ;  /* 0x0000004759007c0c */ /* 0x000fe2000cf21270 */
[----:B------:R-:W-:Y:S01]  /*10d40*/  IMAD.WIDE R12, R10, 0x2, R4 ;  /* 0x000000020a0c7825 */ /* 0x000fe200078e0204 */
[----:B------:R-:W-:Y:S01]  /*10d50*/  ISETP.GE.AND P3, PT, R0, UR52, PT ;  /* 0x0000003400007c0c */ /* 0x000fe2000bf66270 */
[----:B------:R-:W0:Y:S01]  /*10d60*/  LDCU UR71, c[0x0][0x39c] ;  /* 0x00007380ff4777ac */ /* 0x000e220008000800 */
[----:B------:R-:W-:-:S02]  /*10d70*/  PRMT R0, R29, 0x7632, R0 ;  /* 0x000076321d007816 */ /* 0x000fc40000000000 */
[----:B------:R-:W-:Y:S02]  /*10d80*/  ISETP.LT.AND P4, PT, R93, UR63, !P5 ;  /* 0x0000003f5d007c0c */ /* 0x000fe4000ef81270 */
[----:B------:R-:W-:Y:S01]  /*10d90*/  ISETP.LT.AND P6, PT, R76, UR66, !P5 ;  /* 0x000000424c007c0c */ /* 0x000fe2000efc1270 */
[----:B------:R-:W-:Y:S01]  /*10da0*/  VIADD R10, R10, UR32 ;  /* 0x000000200a0a7c36 */ /* 0x000fe20008000000 */
[----:B------:R-:W4:Y:S01]  /*10db0*/  LDL.LU R29, [R1+0x2b8] ;  /* 0x0002b800011d7983 */ /* 0x000f220000300800 */
[----:B------:R-:W1:Y:S03]  /*10dc0*/  LDCU UR52, c[0x0][0x398] ;  /* 0x00007300ff3477ac */ /* 0x000e660008000800 */
[----:B------:R3:W-:Y:S01]  /*10dd0*/  @P1 STG.E.U16 desc[UR22][R12.64], R0 ;  /* 0x000000000c001986 */ /* 0x0007e2000c101516 */
[----:B------:R-:W0:Y:S01]  /*10de0*/  LDCU UR63, c[0x0][0x398] ;  /* 0x00007300ff3f77ac */ /* 0x000e220008000800 */
[----:B------:R-:W0:Y:S01]  /*10df0*/  LDCU UR66, c[0x0][0x398] ;  /* 0x00007300ff4277ac */ /* 0x000e220008000800 */
[----:B--2---:R-:W-:-:S02]  /*10e00*/  F2FP.BF16.F32.PACK_AB R30, R30, R17 ;  /* 0x000000111e1e723e */ /* 0x004fc400000010ff */
        /* <DEDUP_REMOVED lines=24> */
[----:B------:R-:W-:Y:S01]  /*10f90*/  PRMT R18, R14, 0x7632, R18 ;  /* 0x000076320e127816 */ /* 0x000fe20000000012 */
[----:B------:R-:W0:Y:S02]  /*10fa0*/  LDCU UR64, c[0x0][0x39c] ;  /* 0x00007380ff4077ac */ /* 0x000e240008000800 */
[----:B------:R-:W-:Y:S01]  /*10fb0*/  IMAD.WIDE R10, R0, 0x2, R8 ;  /* 0x00000002000a7825 */ /* 0x000fe200078e0208 */
[----:B------:R-:W0:Y:S03]  /*10fc0*/  LDCU UR7, c[0x0][0x398] ;  /* 0x00007300ff0777ac */ /* 0x000e260008000800 */
[----:B------:R1:W-:Y:S01]  /*10fd0*/  @P5 STG.E.U16 desc[UR22][R12.64], R16 ;  /* 0x000000100c005986 */ /* 0x0003e2000c101516 */
[----:B------:R-:W0:Y:S03]  /*10fe0*/  LDCU UR72, c[0x0][0x398] ;  /* 0x00007300ff4877ac */ /* 0x000e260008000800 */
[----:B------:R0:W-:Y:S01]  /*10ff0*/  @P4 STG.E.U16 desc[UR22][R10.64], R14 ;  /* 0x0000000e0a004986 */ /* 0x0001e2000c101516 */
[----:B------:R-:W-:Y:S01]  /*11000*/  ISETP.LT.AND P5, PT, R72, UR65, !P0 ;  /* 0x0000004148007c0c */ /* 0x000fe2000c7a1270 */
[----:B------:R-:W0:Y:S01]  /*11010*/  LDCU UR44, c[0x0][0x398] ;  /* 0x00007300ff2c77ac */ /* 0x000e220008000800 */
[----:B------:R-:W-:Y:S01]  /*11020*/  ISETP.LT.AND P4, PT, R89, UR14, !P0 ;  /* 0x0000000e59007c0c */ /* 0x000fe2000c781270 */
[----:B------:R-:W0:Y:S01]  /*11030*/  LDCU UR14, c[0x0][0x39c] ;  /* 0x00007380ff0e77ac */ /* 0x000e220008000800 */
[----:B-1----:R-:W-:-:S05]  /*11040*/  VIADD R16, R92, 0x1f ;  /* 0x0000001f5c107836 */ /* 0x002fca0000000000 */
[----:B------:R-:W-:Y:S02]  /*11050*/  ISETP.GE.AND P0, PT, R16, UR43, PT ;  /* 0x0000002b10007c0c */ /* 0x000fe4000bf06270 */
[----:B--2---:R-:W-:Y:S01]  /*11060*/  F2FP.BF16.F32.PACK_AB R31, R31, R15 ;  /* 0x0000000f1f1f723e */ /* 0x004fe200000010ff */
[C---:B0-----:R-:W-:Y:S01]  /*11070*/  IMAD.WIDE R14, R0.reuse, 0x2, R2 ;  /* 0x00000002000e7825 */ /* 0x041fe200078e0202 */
[----:B------:R-:W2:Y:S01]  /*11080*/  LDL.LU R16, [R1+0x70] ;  /* 0x0000700001107983 */ /* 0x000ea20000300800 */
[----:B------:R-:W0:Y:S03]  /*11090*/  LDCU UR43, c[0x0][0x398] ;  /* 0x00007300ff2b77ac */ /* 0x000e260008000800 */
[----:B------:R1:W-:Y:S04]  /*110a0*/  @P6 STG.E.U16 desc[UR22][R14.64], R18 ;  /* 0x000000120e006986 */ /* 0x0003e8000c101516 */
[----:B-1----:R-:W3:Y:S04]  /*110b0*/  LDL.LU R14, [R1+0x170] ;  /* 0x00017000010e7983 */ /* 0x002ee80000300800 */
[----:B------:R-:W3:Y:S01]  /*110c0*/  LDL.LU R15, [R1+0x270] ;  /* 0x00027000010f7983 */ /* 0x000ee20000300800 */
[----:B------:R-:W-:Y:S01]  /*110d0*/  IMAD.WIDE R12, R0, 0x2, R6 ;  /* 0x00000002000c7825 */ /* 0x000fe200078e0206 */
[----:B------:R-:W-:-:S03]  /*110e0*/  PRMT R17, R31, 0x7632, R17 ;  /* 0x000076321f117816 */ /* 0x000fc60000000011 */
[----:B------:R-:W-:Y:S01]  /*110f0*/  IMAD.WIDE R10, R0, 0x2, R4 ;  /* 0x00000002000a7825 */ /* 0x000fe200078e0204 */
[----:B------:R1:W-:Y:S01]  /*11100*/  @P5 STG.E.U16 desc[UR22][R12.64], R31 ;  /* 0x0000001f0c005986 */ /* 0x0003e2000c101516 */
[----:B------:R-:W-:Y:S01]  /*11110*/  ISETP.LT.AND P6, PT, R93, UR46, !P2 ;  /* 0x0000002e5d007c0c */ /* 0x000fe2000d7c1270 */
[----:B------:R-:W0:Y:S01]  /*11120*/  LDCU UR46, c[0x0][0x398] ;  /* 0x00007300ff2e77ac */ /* 0x000e220008000800 */
[----:B------:R-:W-:Y:S01]  /*11130*/  ISETP.LT.AND P5, PT, R76, UR37, !P2 ;  /* 0x000000254c007c0c */ /* 0x000fe2000d7a1270 */
[----:B------:R0:W-:Y:S01]  /*11140*/  @P4 STG.E.U16 desc[UR22][R10.64], R17 ;  /* 0x000000110a004986 */ /* 0x0001e2000c101516 */
[----:B------:R-:W-:Y:S01]  /*11150*/  VIADD R0, R0, UR32 ;  /* 0x0000002000007c36 */ /* 0x000fe20008000000 */
[----:B------:R-:W0:Y:S02]  /*11160*/  LDCU UR37, c[0x0][0x398] ;  /* 0x00007300ff2577ac */ /* 0x000e240008000800 */
[----:B-1----:R-:W4:Y:S01]  /*11170*/  LDL.LU R31, [R1+0xb0] ;  /* 0x0000b000011f7983 */ /* 0x002f220000300800 */
[----:B--2---:R-:W-:Y:S01]  /*11180*/  F2FP.BF16.F32.PACK_AB R32, R32, R16 ;  /* 0x000000102020723e */ /* 0x004fe200000010ff */
[----:B0-----:R-:W-:Y:S01]  /*11190*/  IMAD.WIDE R16, R0, 0x2, R8 ;  /* 0x0000000200107825 */ /* 0x001fe200078e0208 */
[----:B---3--:R-:W-:-:S03]  /*111a0*/  F2FP.BF16.F32.PACK_AB R10, R14, R15 ;  /* 0x0000000f0e0a723e */ /* 0x008fc600000010ff */
[----:B------:R-:W-:Y:S01]  /*111b0*/  IMAD.WIDE R14, R0, 0x2, R2 ;  /* 0x00000002000e7825 */ /* 0x000fe200078e0202 */
[C---:B------:R-:W-:Y:S02]  /*111c0*/  PRMT R20, R10.reuse, 0x7610, R20 ;  /* 0x000076100a147816 */ /* 0x040fe40000000014 */
[----:B------:R-:W-:-:S03]  /*111d0*/  PRMT R19, R10, 0x7632, R19 ;  /* 0x000076320a137816 */ /* 0x000fc60000000013 */
[----:B------:R0:W-:Y:S04]  /*111e0*/  @P6 STG.E.U16 desc[UR22][R16.64], R20 ;  /* 0x0000001410006986 */ /* 0x0001e8000c101516 */
[----:B------:R1:W-:Y:S04]  /*111f0*/  @P5 STG.E.U16 desc[UR22][R14.64], R19 ;  /* 0x000000130e005986 */ /* 0x0003e8000c101516 */
[----:B0-----:R-:W2:Y:S04]  /*11200*/  LDL.LU R16, [R1+0x74] ;  /* 0x0000740001107983 */ /* 0x001ea80000300800 */
[----:B-1----:R-:W3:Y:S04]  /*11210*/  LDL.LU R14, [R1+0x174] ;  /* 0x00017400010e7983 */ /* 0x002ee80000300800 */
[----:B------:R-:W3:Y:S01]  /*11220*/  LDL.LU R15, [R1+0x274] ;  /* 0x00027400010f7983 */ /* 0x000ee20000300800 */
[----:B------:R-:W-:Y:S01]  /*11230*/  ISETP.LT.AND P4, PT, R72, UR34, !P2 ;  /* 0x0000002248007c0c */ /* 0x000fe2000d781270 */
[----:B------:R-:W-:Y:S01]  /*11240*/  IMAD.WIDE R12, R0, 0x2, R6 ;  /* 0x00000002000c7825 */ /* 0x000fe200078e0206 */
[----:B------:R-:W-:Y:S01]  /*11250*/  ISETP.LT.AND P2, PT, R89, UR45, !P2 ;  /* 0x0000002d59007c0c */ /* 0x000fe2000d741270 */
[----:B------:R-:W0:Y:S01]  /*11260*/  LDCU UR45, c[0x0][0x39c] ;  /* 0x00007380ff2d77ac */ /* 0x000e220008000800 */
[----:B------:R-:W-:Y:S01]  /*11270*/  PRMT R18, R32, 0x7632, R18 ;  /* 0x0000763220127816 */ /* 0x000fe20000000012 */
[----:B------:R-:W-:Y:S01]  /*11280*/  IMAD.WIDE R10, R0, 0x2, R4 ;  /* 0x00000002000a7825 */ /* 0x000fe200078e0204 */
[----:B------:R-:W-:Y:S01]  /*11290*/  ISETP.LT.AND P5, PT, R76, UR49, !P3 ;  /* 0x000000314c007c0c */ /* 0x000fe2000dfa1270 */
[----:B------:R-:W1:Y:S06]  /*112a0*/  LDCU UR34, c[0x0][0x398] ;  /* 0x00007300ff2277ac */ /* 0x000e6c0008000800 */
[----:B------:R0:W-:Y:S01]  /*112b0*/  @P4 STG.E.U16 desc[UR22][R12.64], R32 ;  /* 0x000000200c004986 */ /* 0x0001e2000c101516 */
[----:B------:R-:W-:Y:S01]  /*112c0*/  ISETP.LT.AND P4, PT, R93, UR16, !P3 ;  /* 0x000000105d007c0c */ /* 0x000fe2000df81270 */
[----:B------:R-:W-:Y:S01]  /*112d0*/  VIADD R0, R0, UR32 ;  /* 0x0000002000007c36 */ /* 0x000fe20008000000 */
[----:B------:R-:W-:Y:S01]  /*112e0*/  ISETP.LT.AND P6, PT, R72, UR24, !P3 ;  /* 0x0000001848007c0c */ /* 0x000fe2000dfc1270 */
[----:B------:R3:W-:Y:S01]  /*112f0*/  @P2 STG.E.U16 desc[UR22][R10.64], R18 ;  /* 0x000000120a002986 */ /* 0x0007e2000c101516 */
[----:B------:R-:W1:Y:S01]  /*11300*/  LDCU UR16, c[0x0][0x398] ;  /* 0x00007300ff1077ac */ /* 0x000e620008000800 */
[----:B------:R-:W1:Y:S02]  /*11310*/  LDCU UR24, c[0x0][0x398] ;  /* 0x00007300ff1877ac */ /* 0x000e640008000800 */
[----:B0-----:R-:W4:Y:S01]  /*11320*/  LDL.LU R32, [R1+0xa4] ;  /* 0x0000a40001207983 */ /* 0x001f220000300800 */
[----:B------:R-:W0:Y:S01]  /*11330*/  LDCU UR49, c[0x0][0x398] ;  /* 0x00007300ff3177ac */ /* 0x000e220008000800 */
[----:B--2---:R-:W-:Y:S01]  /*11340*/  F2FP.BF16.F32.PACK_AB R33, R33, R16 ;  /* 0x000000102121723e */ /* 0x004fe200000010ff */
[----:B------:R-:W-:Y:S01]  /*11350*/  VIADD R16, R92, 0x20 ;  /* 0x000000205c107836 */ /* 0x000fe20000000000 */
[----:B---3--:R-:W-:Y:S01]  /*11360*/  F2FP.BF16.F32.PACK_AB R10, R14, R15 ;  /* 0x0000000f0e0a723e */ /* 0x008fe200000010ff */
[----:B------:R-:W-:-:S03]  /*11370*/  IMAD.WIDE R14, R0, 0x2, R8 ;  /* 0x00000002000e7825 */ /* 0x000fc600078e0208 */
[----:B------:R-:W-:Y:S02]  /*11380*/  PRMT R18, R10, 0x7610, R18 ;  /* 0x000076100a127816 */ /* 0x000fe40000000012 */
[----:B------:R-:W-:Y:S02]  /*11390*/  ISETP.GE.AND P2, PT, R16, UR59, PT ;  /* 0x0000003b10007c0c */ /* 0x000fe4000bf46270 */
[----:B------:R-:W2:Y:S04]  /*113a0*/  LDL.LU R16, [R1+0x278] ;  /* 0x0002780001107983 */ /* 0x000ea80000300800 */
[----:B------:R3:W-:Y:S04]  /*113b0*/  @P4 STG.E.U16 desc[UR22][R14.64], R18 ;  /* 0x000000120e004986 */ /* 0x0007e8000c101516 */
[----:B---3--:R-:W2:Y:S01]  /*113c0*/  LDL.LU R15, [R1+0x178] ;  /* 0x00017800010f7983 */ /* 0x008ea20000300800 */
[----:B------:R-:W-:Y:S01]  /*113d0*/  PRMT R17, R10, 0x7632, R17 ;  /* 0x000076320a117816 */ /* 0x000fe20000000011 */
[----:B------:R-:W-:Y:S01]  /*113e0*/  IMAD.WIDE R12, R0, 0x2, R2 ;  /* 0x00000002000c7825 */ /* 0x000fe200078e0202 */
[----:B------:R-:W-:-:S03]  /*113f0*/  ISETP.LT.AND P4, PT, R89, UR61, !P3 ;  /* 0x0000003d59007c0c */ /* 0x000fc6000df81270 */
[----:B------:R-:W-:Y:S01]  /*11400*/  IMAD.WIDE R10, R0, 0x2, R6 ;  /* 0x00000002000a7825 */ /* 0x000fe200078e0206 */
[----:B------:R-:W-:Y:S01]  /*11410*/  @P5 STG.E.U16 desc[UR22][R12.64], R17 ;  /* 0x000000110c005986 */ /* 0x000fe2000c101516 */
[----:B------:R-:W-:-:S03]  /*11420*/  PRMT R19, R33, 0x7632, R19 ;  /* 0x0000763221137816 */ /* 0x000fc60000000013 */
[----:B------:R3:W-:Y:S04]  /*11430*/  @P6 STG.E.U16 desc[UR22][R10.64], R33 ;  /* 0x000000210a006986 */ /* 0x0007e8000c101516 */
[----:B---3--:R-:W3:Y:S01]  /*11440*/  LDL.LU R33, [R1+0x2a4] ;  /* 0x0002a40001217983 */ /* 0x008ee20000300800 */
[----:B--2---:R-:W-:Y:S01]  /*11450*/  F2FP.BF16.F32.PACK_AB R11, R15, R16 ;  /* 0x000000100f0b723e */ /* 0x004fe200000010ff */
[----:B------:R-:W-:-:S05]  /*11460*/  IMAD.WIDE R16, R0, 0x2, R4 ;  /* 0x0000000200107825 */ /* 0x000fca00078e0204 */
[----:B------:R2:W-:Y:S04]  /*11470*/  @P4 STG.E.U16 desc[UR22][R16.64], R19 ;  /* 0x0000001310004986 */ /* 0x0005e8000c101516 */
[----:B--2---:R-:W2:Y:S01]  /*11480*/  LDL.LU R17, [R1+0x78] ;  /* 0x0000780001117983 */ /* 0x004ea20000300800 */
[----:B------:R-:W-:Y:S01]  /*11490*/  ISETP.LT.AND P5, PT, R93, UR35, !P1 ;  /* 0x000000235d007c0c */ /* 0x000fe2000cfa1270 */
[----:B------:R-:W-:Y:S01]  /*114a0*/  VIADD R10, R0, UR32 ;  /* 0x00000020000a7c36 */ /* 0x000fe20008000000 */
[----:B------:R-:W-:Y:S01]  /*114b0*/  ISETP.LT.AND P6, PT, R76, UR20, !P1 ;  /* 0x000000144c007c0c */ /* 0x000fe2000cfc1270 */
[----:B------:R-:W-:Y:S01]  /*114c0*/  VIADD R18, R92, 0x21 ;  /* 0x000000215c127836 */ /* 0x000fe20000000000 */
[----:B------:R-:W-:Y:S01]  /*114d0*/  ISETP.LT.AND P4, PT, R89, UR33, !P1 ;  /* 0x0000002159007c0c */ /* 0x000fe2000cf81270 */
[C---:B------:R-:W-:Y:S01]  /*114e0*/  IMAD.WIDE R14, R10.reuse, 0x2, R8 ;  /* 0x000000020a0e7825 */ /* 0x040fe200078e0208 */
[----:B------:R-:W-:Y:S01]  /*114f0*/  PRMT R0, R11, 0x7632, R0 ;  /* 0x000076320b007816 */ /* 0x000fe20000000000 */
[----:B------:R-:W0:Y:S02]  /*11500*/  LDCU UR35, c[0x0][0x398] ;  /* 0x00007300ff2377ac */ /* 0x000e240008000800 */
[----:B------:R-:W-:Y:S01]  /*11510*/  IMAD.WIDE R12, R10, 0x2, R2 ;  /* 0x000000020a0c7825 */ /* 0x000fe200078e0202 */
[----:B--2---:R-:W-:-:S03]  /*11520*/  F2FP.BF16.F32.PACK_AB R34, R34, R17 ;  /* 0x000000112222723e */ /* 0x004fc600000010ff */
[----:B------:R2:W-:Y:S01]  /*11530*/  @P5 STG.E.U16 desc[UR22][R14.64], R11 ;  /* 0x0000000b0e005986 */ /* 0x0005e2000c101516 */
[----:B------:R-:W-:Y:S01]  /*11540*/  ISETP.GE.AND P3, PT, R18, UR55, PT ;  /* 0x0000003712007c0c */ /* 0x000fe2000bf66270 */
[----:B------:R-:W-:Y:S01]  /*11550*/  VIADD R17, R92, 0x22 ;  /* 0x000000225c117836 */ /* 0x000fe20000000000 */
[----:B----4-:R-:W-:Y:S01]  /*11560*/  F2FP.BF16.F32.PACK_AB R45, R45, R32 ;  /* 0x000000202d2d723e */ /* 0x010fe200000010ff */
[----:B------:R-:W4:Y:S01]  /*11570*/  LDCU UR20, c[0x0][0x398] ;  /* 0x00007300ff1477ac */ /* 0x000f220008000800 */
[----:B------:R-:W0:Y:S01]  /*11580*/  LDCU UR33, c[0x0][0x398] ;  /* 0x00007300ff2177ac */ /* 0x000e220008000800 */
[----:B--2---:R-:W2:Y:S01]  /*11590*/  LDL.LU R14, [R1+0x17c] ;  /* 0x00017c00010e7983 */ /* 0x004ea20000300800 */
[----:B------:R-:W-:Y:S01]  /*115a0*/  ISETP.LT.AND P5, PT, R72, UR30, !P1 ;  /* 0x0000001e48007c0c */ /* 0x000fe2000cfa1270 */
[----:B------:R-:W0:Y:S02]  /*115b0*/  LDCU UR55, c[0x0][0x39c] ;  /* 0x00007380ff3777ac */ /* 0x000e240008000800 */
[----:B------:R-:W2:Y:S01]  /*115c0*/  LDL.LU R15, [R1+0x27c] ;  /* 0x00027c00010f7983 */ /* 0x000ea20000300800 */
[----:B------:R-:W-:Y:S01]  /*115d0*/  ISETP.GE.AND P1, PT, R17, UR54, PT ;  /* 0x0000003611007c0c */ /* 0x000fe2000bf26270 */
[----:B------:R-:W0:Y:S02]  /*115e0*/  LDCU UR30, c[0x0][0x398] ;  /* 0x00007300ff1e77ac */ /* 0x000e240008000800 */
[----:B------:R-:W3:Y:S01]  /*115f0*/  LDL.LU R17, [R1+0x7c] ;  /* 0x00007c0001117983 */ /* 0x000ee20000300800 */
[----:B------:R-:W0:Y:S03]  /*11600*/  LDCU UR54, c[0x0][0x39c] ;  /* 0x00007380ff3677ac */ /* 0x000e260008000800 */
[----:B------:R1:W-:Y:S01]  /*11610*/  @P6 STG.E.U16 desc[UR22][R12.64], R0 ;  /* 0x000000000c006986 */ /* 0x0003e2000c101516 */
[----:B------:R-:W-:Y:S01]  /*11620*/  ISETP.LT.AND P6, PT, R93, UR50, !P0 ;  /* 0x000000325d007c0c */ /* 0x000fe2000c7c1270 */
[----:B------:R-:W0:Y:S01]  /*11630*/  LDCU UR50, c[0x0][0x398] ;  /* 0x00007300ff3277ac */ /* 0x000e220008000800 */
[----:B-1----:R-:W-:-:S04]  /*11640*/  IMAD.WIDE R12, R10, 0x2, R4 ;  /* 0x000000020a0c7825 */ /* 0x002fc800078e0204 */
[----:B------:R-:W-:Y:S01]  /*11650*/  VIADD R0, R10, UR32 ;  /* 0x000000200a007c36 */ /* 0x000fe20008000000 */
[----:B--2---:R-:W-:Y:S01]  /*11660*/  F2FP.BF16.F32.PACK_AB R16, R14, R15 ;  /* 0x0000000f0e10723e */ /* 0x004fe200000010ff */
[----:B------:R-:W-:-:S03]  /*11670*/  IMAD.WIDE R14, R10, 0x2, R6 ;  /* 0x000000020a0e7825 */ /* 0x000fc600078e0206 */
[----:B------:R-:W-:Y:S02]  /*11680*/  PRMT R18, R16, 0x7610, R18 ;  /* 0x0000761010127816 */ /* 0x000fe40000000012 */
[----:B------:R-:W-:Y:S01]  /*11690*/  PRMT R16, R34, 0x7632, R16 ;  /* 0x0000763222107816 */ /* 0x000fe20000000010 */
[----:B------:R1:W-:Y:S01]  /*116a0*/  @P5 STG.E.U16 desc[UR22][R14.64], R34 ;  /* 0x000000220e005986 */ /* 0x0003e2000c101516 */
[----:B------:R-:W-:-:S03]  /*116b0*/  IMAD.WIDE R10, R0, 0x2, R8 ;  /* 0x00000002000a7825 */ /* 0x000fc600078e0208 */
[----:B------:R2:W-:Y:S01]  /*116c0*/  @P4 STG.E.U16 desc[UR22][R12.64], R16 ;  /* 0x000000100c004986 */ /* 0x0005e2000c101516 */
[----:B------:R-:W-:Y:S01]  /*116d0*/  ISETP.LT.AND P4, PT, R76, UR47, !P0 ;  /* 0x0000002f4c007c0c */ /* 0x000fe2000c781270 */
[----:B------:R-:W0:Y:S01]  /*116e0*/  LDCU UR47, c[0x0][0x39c] ;  /* 0x00007380ff2f77ac */ /* 0x000e220008000800 */
[----:B---3--:R-:W-:Y:S01]  /*116f0*/  F2FP.BF16.F32.PACK_AB R35, R35, R17 ;  /* 0x000000112323723e */ /* 0x008fe200000010ff */
[----:B------:R3:W-:Y:S01]  /*11700*/  @P6 STG.E.U16 desc[UR22][R10.64], R18 ;  /* 0x000000120a006986 */ /* 0x0007e2000c101516 */
[----:B------:R-:W-:Y:S02]  /*11710*/  VIADD R17, R92, 0x23 ;  /* 0x000000235c117836 */ /* 0x000fe40000000000 */
[----:B-1----:R-:W-:Y:S01]  /*11720*/  IMAD.WIDE R14, R0, 0x2, R2 ;  /* 0x00000002000e7825 */ /* 0x002fe200078e0202 */
[----:B------:R-:W-:Y:S01]  /*11730*/  ISETP.LT.AND P5, PT, R72, UR6, !P0 ;  /* 0x0000000648007c0c */ /* 0x000fe2000c7a1270 */
[----:B------:R-:W4:Y:S01]  /*11740*/  LDL.LU R34, [R1+0xac] ;  /* 0x0000ac0001227983 */ /* 0x000f220000300800 */
[----:B------:R-:W-:Y:S01]  /*11750*/  ISETP.LT.AND P6, PT, R89, UR36, !P0 ;  /* 0x0000002459007c0c */ /* 0x000fe2000c7c1270 */
[----:B--2---:R-:W-:Y:S01]  /*11760*/  IMAD.WIDE R12, R0, 0x2, R6 ;  /* 0x00000002000c7825 */ /* 0x004fe200078e0206 */
[----:B---3--:R-:W-:-:S03]  /*11770*/  PRMT R18, R16, 0x7632, R18 ;  /* 0x0000763210127816 */ /* 0x008fc60000000012 */
[----:B------:R-:W-:Y:S01]  /*11780*/  IMAD.WIDE R10, R0, 0x2, R4 ;  /* 0x00000002000a7825 */ /* 0x000fe200078e0204 */
[----:B------:R-:W-:Y:S01]  /*11790*/  ISETP.GE.AND P0, PT, R17, UR18, PT ;  /* 0x0000001211007c0c */ /* 0x000fe2000bf06270 */
[----:B------:R-:W1:Y:S01]  /*117a0*/  LDCU UR18, c[0x0][0x39c] ;  /* 0x00007380ff1277ac */ /* 0x000e620008000800 */
[----:B------:R-:W2:Y:S01]  /*117b0*/  LDL.LU R17, [R1+0x80] ;  /* 0x0000800001117983 */ /* 0x000ea20000300800 */
[----:B------:R-:W3:Y:S03]  /*117c0*/  LDCU UR6, c[0x0][0x398] ;  /* 0x00007300ff0677ac */ /* 0x000ee60008000800 */
[----:B------:R0:W-:Y:S01]  /*117d0*/  @P4 STG.E.U16 desc[UR22][R14.64], R18 ;  /* 0x000000120e004986 */ /* 0x0001e2000c101516 */
[----:B------:R-:W1:Y:S03]  /*117e0*/  LDCU UR36, c[0x0][0x398] ;  /* 0x00007300ff2477ac */ /* 0x000e660008000800 */
[----:B0-----:R-:W3:Y:S04]  /*117f0*/  LDL.LU R14, [R1+0x180] ;  /* 0x00018000010e7983 */ /* 0x001ee80000300800 */
[----:B------:R-:W3:Y:S01]  /*11800*/  LDL.LU R15, [R1+0x280] ;  /* 0x00028000010f7983 */ /* 0x000ee20000300800 */
[----:B------:R-:W-:-:S03]  /*11810*/  PRMT R16, R35, 0x7632, R16 ;  /* 0x0000763223107816 */ /* 0x000fc60000000010 */
[----:B------:R0:W-:Y:S01]  /*11820*/  @P5 STG.E.U16 desc[UR22][R12.64], R35 ;  /* 0x000000230c005986 */ /* 0x0001e2000c101516 */
[----:B------:R-:W-:Y:S01]  /*11830*/  ISETP.LT.AND P5, PT, R76, UR40, !P2 ;  /* 0x000000284c007c0c */ /* 0x000fe2000d7a1270 */
[----:B------:R-:W-:Y:S01]  /*11840*/  VIADD R0, R0, UR32 ;  /* 0x0000002000007c36 */ /* 0x000fe20008000000 */
[----:B--2---:R-:W-:Y:S01]  /*11850*/  F2FP.BF16.F32.PACK_AB R36, R36, R17 ;  /* 0x000000112424723e */ /* 0x004fe200000010ff */
[----:B------:R2:W-:Y:S01]  /*11860*/  @P6 STG.E.U16 desc[UR22][R10.64], R16 ;  /* 0x000000100a006986 */ /* 0x0005e2000c101516 */
[----:B------:R-:W-:Y:S01]  /*11870*/  ISETP.LT.AND P6, PT, R93, UR57, !P2 ;  /* 0x000000395d007c0c */ /* 0x000fe2000d7c1270 */
[----:B------:R-:W1:Y:S02]  /*11880*/  LDCU UR40, c[0x0][0x398] ;  /* 0x00007300ff2877ac */ /* 0x000e640008000800 */
[----:B0-----:R-:W4:Y:S01]  /*11890*/  LDL.LU R35, [R1+0x1a4] ;  /* 0x0001a40001237983 */ /* 0x001f220000300800 */
[----:B--2---:R-:W-:Y:S01]  /*118a0*/  IMAD.WIDE R16, R0, 0x2, R8 ;  /* 0x0000000200107825 */ /* 0x004fe200078e0208 */
[----:B---3--:R-:W-:-:S03]  /*118b0*/  F2FP.BF16.F32.PACK_AB R10, R14, R15 ;  /* 0x0000000f0e0a723e */ /* 0x008fc600000010ff */
[----:B------:R-:W-:Y:S01]  /*118c0*/  IMAD.WIDE R14, R0, 0x2, R2 ;  /* 0x00000002000e7825 */ /* 0x000fe200078e0202 */
[C---:B------:R-:W-:Y:S02]  /*118d0*/  PRMT R20, R10.reuse, 0x7610, R20 ;  /* 0x000076100a147816 */ /* 0x040fe40000000014 */
[----:B------:R-:W-:-:S03]  /*118e0*/  PRMT R19, R10, 0x7632, R19 ;  /* 0x000076320a137816 */ /* 0x000fc60000000013 */
[----:B------:R0:W-:Y:S04]  /*118f0*/  @P6 STG.E.U16 desc[UR22][R16.64], R20 ;  /* 0x0000001410006986 */ /* 0x0001e8000c101516 */
[----:B------:R2:W-:Y:S04]  /*11900*/  @P5 STG.E.U16 desc[UR22][R14.64], R19 ;  /* 0x000000130e005986 */ /* 0x0005e8000c101516 */
[----:B0-----:R-:W3:Y:S04]  /*11910*/  LDL.LU R16, [R1+0x84] ;  /* 0x0000840001107983 */ /* 0x001ee80000300800 */
[----:B--2---:R-:W2:Y:S04]  /*11920*/  LDL.LU R14, [R1+0x184] ;  /* 0x00018400010e7983 */ /* 0x004ea80000300800 */
[----:B------:R-:W2:Y:S01]  /*11930*/  LDL.LU R15, [R1+0x284] ;  /* 0x00028400010f7983 */ /* 0x000ea20000300800 */
[----:B------:R-:W-:Y:S01]  /*11940*/  ISETP.LT.AND P4, PT, R72, UR26, !P2 ;  /* 0x0000001a48007c0c */ /* 0x000fe2000d781270 */
[----:B------:R-:W-:Y:S01]  /*11950*/  IMAD.WIDE R12, R0, 0x2, R6 ;  /* 0x00000002000c7825 */ /* 0x000fe200078e0206 */
[----:B------:R-:W-:Y:S01]  /*11960*/  ISETP.LT.AND P2, PT, R89, UR56, !P2 ;  /* 0x0000003859007c0c */ /* 0x000fe2000d741270 */
[----:B------:R-:W0:Y:S01]  /*11970*/  LDCU UR26, c[0x0][0x398] ;  /* 0x00007300ff1a77ac */ /* 0x000e220008000800 */
[----:B------:R-:W-:Y:S01]  /*11980*/  PRMT R18, R36, 0x7632, R18 ;  /* 0x0000763224127816 */ /* 0x000fe20000000012 */
[----:B------:R-:W-:-:S08]  /*11990*/  IMAD.WIDE R10, R0, 0x2, R4 ;  /* 0x00000002000a7825 */ /* 0x000fd000078e0204 */
[----:B------:R0:W-:Y:S01]  /*119a0*/  @P4 STG.E.U16 desc[UR22][R12.64], R36 ;  /* 0x000000240c004986 */ /* 0x0001e2000c101516 */
[----:B------:R-:W-:Y:S01]  /*119b0*/  ISETP.LT.AND P4, PT, R93, UR60, !P3 ;  /* 0x0000003c5d007c0c */ /* 0x000fe2000df81270 */
[----:B------:R-:W-:Y:S02]  /*119c0*/  VIADD R0, R0, UR32 ;  /* 0x0000002000007c36 */ /* 0x000fe40008000000 */
[----:B------:R2:W-:Y:S04]  /*119d0*/  @P2 STG.E.U16 desc[UR22][R10.64], R18 ;  /* 0x000000120a002986 */ /* 0x0005e8000c101516 */
[----:B0-----:R-:W4:Y:S01]  /*119e0*/  LDL.LU R36, [R1+0x2a8] ;  /* 0x0002a80001247983 */ /* 0x001f220000300800 */
[----:B---3--:R-:W-:Y:S01]  /*119f0*/  F2FP.BF16.F32.PACK_AB R37, R37, R16 ;  /* 0x000000102525723e */ /* 0x008fe200000010ff */
[----:B------:R-:W-:Y:S01]  /*11a00*/  VIADD R16, R92, 0x24 ;  /* 0x000000245c107836 */ /* 0x000fe20000000000 */
[----:B--2---:R-:W-:Y:S01]  /*11a10*/  F2FP.BF16.F32.PACK_AB R10, R14, R15 ;  /* 0x0000000f0e0a723e */ /* 0x004fe200000010ff */
[----:B------:R-:W-:-:S03]  /*11a20*/  IMAD.WIDE R14, R0, 0x2, R8 ;  /* 0x00000002000e7825 */ /* 0x000fc600078e0208 */
[----:B------:R-:W-:Y:S02]  /*11a30*/  PRMT R18, R10, 0x7610, R18 ;  /* 0x000076100a127816 */ /* 0x000fe40000000012 */
[----:B------:R-:W-:Y:S02]  /*11a40*/  ISETP.GE.AND P2, PT, R16, UR70, PT ;  /* 0x0000004610007c0c */ /* 0x000fe4000bf46270 */
[----:B------:R-:W2:Y:S04]  /*11a50*/  LDL.LU R16, [R1+0x288] ;  /* 0x0002880001107983 */ /* 0x000ea80000300800 */
[----:B------:R0:W-:Y:S04]  /*11a60*/  @P4 STG.E.U16 desc[UR22][R14.64], R18 ;  /* 0x000000120e004986 */ /* 0x0001e8000c101516 */
[----:B0-----:R-:W2:Y:S01]  /*11a70*/  LDL.LU R15, [R1+0x188] ;  /* 0x00018800010f7983 */ /* 0x001ea20000300800 */
[----:B------:R-:W-:-:S02]  /*11a80*/  ISETP.LT.AND P5, PT, R76, UR28, !P3 ;  /* 0x0000001c4c007c0c */ /* 0x000fc4000dfa1270 */
[----:B------:R-:W-:Y:S01]  /*11a90*/  ISETP.LT.AND P6, PT, R72, UR62, !P3 ;  /* 0x0000003e48007c0c */ /* 0x000fe2000dfc1270 */
[----:B------:R-:W-:Y:S01]  /*11aa0*/  IMAD.WIDE R12, R0, 0x2, R2 ;  /* 0x00000002000c7825 */ /* 0x000fe200078e0202 */
[----:B------:R-:W-:Y:S01]  /*11ab0*/  PRMT R17, R10, 0x7632, R17 ;  /* 0x000076320a117816 */ /* 0x000fe20000000011 */
[----:B------:R-:W0:Y:S01]  /*11ac0*/  LDCU UR28, c[0x0][0x398] ;  /* 0x00007300ff1c77ac */ /* 0x000e220008000800 */
[----:B------:R-:W-:Y:S01]  /*11ad0*/  ISETP.LT.AND P4, PT, R89, UR10, !P3 ;  /* 0x0000000a59007c0c */ /* 0x000fe2000df81270 */
[C---:B------:R-:W-:Y:S01]  /*11ae0*/  IMAD.WIDE R10, R0.reuse, 0x2, R6 ;  /* 0x00000002000a7825 */ /* 0x040fe200078e0206 */
[----:B------:R-:W-:Y:S01]  /*11af0*/  PRMT R19, R37, 0x7632, R19 ;  /* 0x0000763225137816 */ /* 0x000fe20000000013 */
[----:B------:R-:W3:Y:S04]  /*11b00*/  LDCU UR10, c[0x0][0x398] ;  /* 0x00007300ff0a77ac */ /* 0x000ee80008000800 */
[----:B------:R-:W-:Y:S04]  /*11b10*/  @P5 STG.E.U16 desc[UR22][R12.64], R17 ;  /* 0x000000110c005986 */ /* 0x000fe8000c101516 */
[----:B------:R0:W-:Y:S04]  /*11b20*/  @P6 STG.E.U16 desc[UR22][R10.64], R37 ;  /* 0x000000250a006986 */ /* 0x0001e8000c101516 */
[----:B0-----:R-:W3:Y:S01]  /*11b30*/  LDL.LU R37, [R1+0x1a8] ;  /* 0x0001a80001257983 */ /* 0x001ee20000300800 */
[----:B--2---:R-:W-:Y:S01]  /*11b40*/  F2FP.BF16.F32.PACK_AB R11, R15, R16 ;  /* 0x000000100f0b723e */ /* 0x004fe200000010ff */
[----:B------:R-:W-:-:S05]  /*11b50*/  IMAD.WIDE R16, R0, 0x2, R4 ;  /* 0x0000000200107825 */ /* 0x000fca00078e0204 */
[----:B------:R0:W-:Y:S04]  /*11b60*/  @P4 STG.E.U16 desc[UR22][R16.64], R19 ;  /* 0x0000001310004986 */ /* 0x0001e8000c101516 */
[----:B0-----:R-:W2:Y:S01]  /*11b70*/  LDL.LU R17, [R1+0x88] ;  /* 0x0000880001117983 */ /* 0x001ea20000300800 */
[----:B------:R-:W-:Y:S01]  /*11b80*/  ISETP.LT.AND P5, PT, R93, UR42, !P1 ;  /* 0x0000002a5d007c0c */ /* 0x000fe2000cfa1270 */
[----:B------:R-:W-:Y:S01]  /*11b90*/  VIADD R10, R0, UR32 ;  /* 0x00000020000a7c36 */ /* 0x000fe20008000000 */
[----:B------:R-:W-:Y:S01]  /*11ba0*/  ISETP.LT.AND P6, PT, R76, UR58, !P1 ;  /* 0x0000003a4c007c0c */ /* 0x000fe2000cfc1270 */
[----:B------:R-:W-:Y:S01]  /*11bb0*/  VIADD R18, R92, 0x25 ;  /* 0x000000255c127836 */ /* 0x000fe20000000000 */
[----:B------:R-:W-:Y:S01]  /*11bc0*/  ISETP.LT.AND P4, PT, R89, UR69, !P1 ;  /* 0x0000004559007c0c */ /* 0x000fe2000cf81270 */
[----:B------:R-:W-:Y:S01]  /*11bd0*/  IMAD.WIDE R14, R10, 0x2, R8 ;  /* 0x000000020a0e7825 */ /* 0x000fe200078e0208 */
[----:B------:R-:W0:Y:S07]  /*11be0*/  LDCU UR42, c[0x0][0x398] ;  /* 0x00007300ff2a77ac */ /* 0x000e2e0008000800 */
[----:B------:R0:W-:Y:S04]  /*11bf0*/  @P5 STG.E.U16 desc[UR22][R14.64], R11 ;  /* 0x0000000b0e005986 */ /* 0x0001e8000c101516 */
[----:B0-----:R-:W3:Y:S04]  /*11c00*/  LDL.LU R14, [R1+0x18c] ;  /* 0x00018c00010e7983 */ /* 0x001ee80000300800 */
[----:B------:R-:W3:Y:S01]  /*11c10*/  LDL.LU R15, [R1+0x28c] ;  /* 0x00028c00010f7983 */ /* 0x000ee20000300800 */
[----:B------:R-:W-:-:S02]  /*11c20*/  ISETP.LT.AND P5, PT, R72, UR12, !P1 ;  /* 0x0000000c48007c0c */ /* 0x000fc4000cfa1270 */
[----:B--2---:R-:W-:Y:S01]  /*11c30*/  F2FP.BF16.F32.PACK_AB R38, R38, R17 ;  /* 0x000000112626723e */ /* 0x004fe200000010ff */
[----:B------:R-:W-:Y:S01]  /*11c40*/  VIADD R17, R92, 0x26 ;  /* 0x000000265c117836 */ /* 0x000fe20000000000 */
[----:B------:R-:W-:Y:S01]  /*11c50*/  PRMT R0, R11, 0x7632, R0 ;  /* 0x000076320b007816 */ /* 0x000fe20000000000 */
[----:B------:R-:W-:Y:S01]  /*11c60*/  IMAD.WIDE R12, R10, 0x2, R2 ;  /* 0x000000020a0c7825 */ /* 0x000fe200078e0202 */
[----:B------:R-:W-:Y:S01]  /*11c70*/  ISETP.GE.AND P3, PT, R18, UR74, PT ;  /* 0x0000004a12007c0c */ /* 0x000fe2000bf66270 */
[----:B------:R-:W0:Y:S01]  /*11c80*/  LDCU UR12, c[0x0][0x39c] ;  /* 0x00007380ff0c77ac */ /* 0x000e220008000800 */
[----:B------:R-:W-:Y:S02]  /*11c90*/  ISETP.GE.AND P1, PT, R17, UR71, PT ;  /* 0x0000004711007c0c */ /* 0x000fe4000bf26270 */
[----:B------:R-:W2:Y:S04]  /*11ca0*/  LDL.LU R17, [R1+0x8c] ;  /* 0x00008c0001117983 */ /* 0x000ea80000300800 */
[----:B------:R0:W-:Y:S01]  /*11cb0*/  @P6 STG.E.U16 desc[UR22][R12.64], R0 ;  /* 0x000000000c006986 */ /* 0x0001e2000c101516 */
[----:B------:R-:W-:Y:S01]  /*11cc0*/  ISETP.LT.AND P6, PT, R93, UR4, !P0 ;  /* 0x000000045d007c0c */ /* 0x000fe2000c7c1270 */
[----:B------:R-:W1:Y:S01]  /*11cd0*/  LDCU UR4, c[0x0][0x398] ;  /* 0x00007300ff0477ac */ /* 0x000e620008000800 */
[----:B0-----:R-:W-:Y:S01]  /*11ce0*/  IMAD.WIDE R12, R10, 0x2, R4 ;  /* 0x000000020a0c7825 */ /* 0x001fe200078e0204 */
[----:B---3--:R-:W-:-:S03]  /*11cf0*/  F2FP.BF16.F32.PACK_AB R16, R14, R15 ;  /* 0x0000000f0e10723e */ /* 0x008fc600000010ff */
[----:B------:R-:W-:Y:S01]  /*11d00*/  IMAD.WIDE R14, R10, 0x2, R6 ;  /* 0x000000020a0e7825 */ /* 0x000fe200078e0206 */
[----:B------:R-:W-:Y:S02]  /*11d10*/  PRMT R18, R16, 0x7610, R18 ;  /* 0x0000761010127816 */ /* 0x000fe40000000012 */
[----:B------:R-:W-:Y:S01]  /*11d20*/  PRMT R16, R38, 0x7632, R16 ;  /* 0x0000763226107816 */ /* 0x000fe20000000010 */
[----:B------:R-:W-:Y:S01]  /*11d30*/  VIADD R0, R10, UR32 ;  /* 0x000000200a007c36 */ /* 0x000fe20008000000 */
[----:B------:R0:W-:Y:S04]  /*11d40*/  @P5 STG.E.U16 desc[UR22][R14.64], R38 ;  /* 0x000000260e005986 */ /* 0x0001e8000c101516 */
[----:B------:R-:W-:Y:S01]  /*11d50*/  @P4 STG.E.U16 desc[UR22][R12.64], R16 ;  /* 0x000000100c004986 */ /* 0x000fe2000c101516 */
[----:B------:R-:W-:Y:S01]  /*11d60*/  ISETP.LT.AND P4, PT, R76, UR53, !P0 ;  /* 0x000000354c007c0c */ /* 0x000fe2000c781270 */
[----:B------:R-:W-:Y:S01]  /*11d70*/  IMAD.WIDE R10, R0, 0x2, R8 ;  /* 0x00000002000a7825 */ /* 0x000fe200078e0208 */
[----:B------:R-:W-:Y:S01]  /*11d80*/  ISETP.LT.AND P5, PT, R72, UR41, !P0 ;  /* 0x0000002948007c0c */ /* 0x000fe2000c7a1270 */
[----:B------:R-:W3:Y:S03]  /*11d90*/  LDCU UR41, c[0x0][0x398] ;  /* 0x00007300ff2977ac */ /* 0x000ee60008000800 */
[----:B------:R1:W-:Y:S01]  /*11da0*/  @P6 STG.E.U16 desc[UR22][R10.64], R18 ;  /* 0x000000120a006986 */ /* 0x0003e2000c101516 */
[----:B0-----:R-:W-:Y:S01]  /*11db0*/  IMAD.WIDE R14, R0, 0x2, R2 ;  /* 0x00000002000e7825 */ /* 0x001fe200078e0202 */
[----:B------:R-:W-:Y:S01]  /*11dc0*/  ISETP.LT.AND P6, PT, R89, UR39, !P0 ;  /* 0x0000002759007c0c */ /* 0x000fe2000c7c1270 */
[----:B------:R-:W0:Y:S01]  /*11dd0*/  LDCU UR39, c[0x0][0x398] ;  /* 0x00007300ff2777ac */ /* 0x000e220008000800 */
[----:B------:R-:W3:Y:S01]  /*11de0*/  LDL.LU R38, [R1+0xa0] ;  /* 0x0000a00001267983 */ /* 0x000ee20000300800 */
[----:B--2---:R-:W-:Y:S01]  /*11df0*/  F2FP.BF16.F32.PACK_AB R39, R39, R17 ;  /* 0x000000112727723e */ /* 0x004fe200000010ff */
[----:B------:R-:W-:Y:S01]  /*11e00*/  VIADD R17, R92, 0x27 ;  /* 0x000000275c117836 */ /* 0x000fe20000000000 */
[----:B-1----:R-:W-:Y:S01]  /*11e10*/  PRMT R18, R16, 0x7632, R18 ;  /* 0x0000763210127816 */ /* 0x002fe20000000012 */
[C---:B------:R-:W-:Y:S01]  /*11e20*/  IMAD.WIDE R12, R0.reuse, 0x2, R6 ;  /* 0x00000002000c7825 */ /* 0x040fe200078e0206 */
[----:B----4-:R-:W-:Y:S01]  /*11e30*/  F2FP.BF16.F32.PACK_AB R47, R47, R34 ;  /* 0x000000222f2f723e */ /* 0x010fe200000010ff */
[----:B------:R-:W1:Y:S01]  /*11e40*/  LDCU UR53, c[0x0][0x398] ;  /* 0x00007300ff3577ac */ /* 0x000e620008000800 */
[----:B------:R-:W-:Y:S01]  /*11e50*/  ISETP.GE.AND P0, PT, R17, UR64, PT ;  /* 0x0000004011007c0c */ /* 0x000fe2000bf06270 */
[----:B------:R2:W-:Y:S04]  /*11e60*/  @P4 STG.E.U16 desc[UR22][R14.64], R18 ;  /* 0x000000120e004986 */ /* 0x0005e8000c101516 */
[----:B------:R-:W4:Y:S04]  /*11e70*/  LDL.LU R17, [R1+0x90] ;  /* 0x0000900001117983 */ /* 0x000f280000300800 */
[----:B--2---:R-:W2:Y:S04]  /*11e80*/  LDL.LU R14, [R1+0x190] ;  /* 0x00019000010e7983 */ /* 0x004ea80000300800 */
[----:B------:R-:W2:Y:S01]  /*11e90*/  LDL.LU R15, [R1+0x290] ;  /* 0x00029000010f7983 */ /* 0x000ea20000300800 */
[----:B------:R-:W-:Y:S01]  /*11ea0*/  PRMT R16, R39, 0x7632, R16 ;  /* 0x0000763227107816 */ /* 0x000fe20000000010 */
[----:B------:R-:W-:-:S02]  /*11eb0*/  IMAD.WIDE R10, R0, 0x2, R4 ;  /* 0x00000002000a7825 */ /* 0x000fc400078e0204 */
[----:B------:R0:W-:Y:S01]  /*11ec0*/  @P5 STG.E.U16 desc[UR22][R12.64], R39 ;  /* 0x000000270c005986 */ /* 0x0001e2000c101516 */
[----:B------:R-:W-:Y:S01]  /*11ed0*/  ISETP.LT.AND P5, PT, R76, UR38, !P2 ;  /* 0x000000264c007c0c */ /* 0x000fe2000d7a1270 */
[----:B------:R-:W-:Y:S01]  /*11ee0*/  VIADD R0, R0, UR32 ;  /* 0x0000002000007c36 */ /* 0x000fe20008000000 */
[----:B------:R-:W-:Y:S01]  /*11ef0*/  ISETP.LT.AND P4, PT, R72, UR9, !P2 ;  /* 0x0000000948007c0c */ /* 0x000fe2000d781270 */
[----:B------:R1:W-:Y:S01]  /*11f00*/  @P6 STG.E.U16 desc[UR22][R10.64], R16 ;  /* 0x000000100a006986 */ /* 0x0003e2000c101516 */
[----:B------:R-:W-:Y:S01]  /*11f10*/  ISETP.LT.AND P6, PT, R93, UR51, !P2 ;  /* 0x000000335d007c0c */ /* 0x000fe2000d7c1270 */
[----:B------:R-:W1:Y:S01]  /*11f20*/  LDCU UR38, c[0x0][0x39c] ;  /* 0x00007380ff2677ac */ /* 0x000e620008000800 */
[----:B------:R-:W-:Y:S02]  /*11f30*/  F2FP.BF16.F32.PACK_AB R48, R48, R31 ;  /* 0x0000001f3030723e */ /* 0x000fe400000010ff */
[----:B------:R-:W-:Y:S01]  /*11f40*/  F2FP.BF16.F32.PACK_AB R49, R49, R21 ;  /* 0x000000153131723e */ /* 0x000fe200000010ff */
[----:B------:R-:W1:Y:S01]  /*11f50*/  LDCU UR9, c[0x0][0x398] ;  /* 0x00007300ff0977ac */ /* 0x000e620008000800 */
[----:B0-----:R-:W3:Y:S01]  /*11f60*/  LDL.LU R39, [R1+0x94] ;  /* 0x0000940001277983 */ /* 0x001ee20000300800 */
[----:B----4-:R-:W-:Y:S01]  /*11f70*/  F2FP.BF16.F32.PACK_AB R40, R40, R17 ;  /* 0x000000112828723e */ /* 0x010fe200000010ff */
[----:B-1----:R-:W-:Y:S01]  /*11f80*/  IMAD.WIDE R16, R0, 0x2, R8 ;  /* 0x0000000200107825 */ /* 0x002fe200078e0208 */
[----:B--2---:R-:W-:-:S03]  /*11f90*/  F2FP.BF16.F32.PACK_AB R10, R14, R15 ;  /* 0x0000000f0e0a723e */ /* 0x004fc600000010ff */
[----:B------:R-:W-:Y:S01]  /*11fa0*/  IMAD.WIDE R14, R0, 0x2, R2 ;  /* 0x00000002000e7825 */ /* 0x000fe200078e0202 */
[----:B---3--:R-:W-:Y:S01]  /*11fb0*/  F2FP.BF16.F32.PACK_AB R44, R44, R38 ;  /* 0x000000262c2c723e */ /* 0x008fe200000010ff */
[----:B------:R-:W0:Y:S01]  /*11fc0*/  LDCU UR51, c[0x0][0x398] ;  /* 0x00007300ff3377ac */ /* 0x000e220008000800 */
[C---:B------:R-:W-:Y:S02]  /*11fd0*/  PRMT R20, R10.reuse, 0x7610, R20 ;  /* 0x000076100a147816 */ /* 0x040fe40000000014 */
[----:B------:R-:W-:-:S03]  /*11fe0*/  PRMT R19, R10, 0x7632, R19 ;  /* 0x000076320a137816 */ /* 0x000fc60000000013 */
[----:B------:R1:W-:Y:S04]  /*11ff0*/  @P6 STG.E.U16 desc[UR22][R16.64], R20 ;  /* 0x0000001410006986 */ /* 0x0003e8000c101516 */
[----:B------:R2:W-:Y:S04]  /*12000*/  @P5 STG.E.U16 desc[UR22][R14.64], R19 ;  /* 0x000000130e005986 */ /* 0x0005e8000c101516 */
[----:B-1----:R-:W3:Y:S04]  /*12010*/  LDL.LU R16, [R1+0x294] ;  /* 0x0002940001107983 */ /* 0x002ee80000300800 */
[----:B--2---:R-:W3:Y:S01]  /*12020*/  LDL.LU R15, [R1+0x194] ;  /* 0x00019400010f7983 */ /* 0x004ee20000300800 */
[----:B------:R-:W-:Y:S01]  /*12030*/  ISETP.LT.AND P2, PT, R89, UR48, !P2 ;  /* 0x0000003059007c0c */ /* 0x000fe2000d741270 */
[----:B------:R-:W-:Y:S01]  /*12040*/  IMAD.WIDE R12, R0, 0x2, R6 ;  /* 0x00000002000c7825 */ /* 0x000fe200078e0206 */
[----:B------:R-:W-:Y:S01]  /*12050*/  PRMT R18, R40, 0x7632, R18 ;  /* 0x0000763228127816 */ /* 0x000fe20000000012 */
[----:B------:R-:W1:Y:S02]  /*12060*/  LDCU UR48, c[0x0][0x398] ;  /* 0x00007300ff3077ac */ /* 0x000e640008000800 */
[----:B------:R-:W-:Y:S01]  /*12070*/  IMAD.WIDE R10, R0, 0x2, R4 ;  /* 0x00000002000a7825 */ /* 0x000fe200078e0204 */
[----:B------:R2:W-:Y:S01]  /*12080*/  @P4 STG.E.U16 desc[UR22][R12.64], R40 ;  /* 0x000000280c004986 */ /* 0x0005e2000c101516 */
[----:B------:R-:W-:-:S02]  /*12090*/  ISETP.LT.AND P4, PT, R93, UR76, !P3 ;  /* 0x0000004c5d007c0c */ /* 0x000fc4000df81270 */
[----:B------:R-:W-:-:S04]  /*120a0*/  VIADD R0, R0, UR32 ;  /* 0x0000002000007c36 */ /* 0x000fc80008000000 */
[----:B------:R3:W-:Y:S01]  /*120b0*/  @P2 STG.E.U16 desc[UR22][R10.64], R18 ;  /* 0x000000120a002986 */ /* 0x0007e2000c101516 */
[----:B------:R-:W-:-:S03]  /*120c0*/  F2FP.BF16.F32.PACK_AB R41, R41, R39 ;  /* 0x000000272929723e */ /* 0x000fc600000010ff */
[----:B--2---:R-:W2:Y:S04]  /*120d0*/  LDL.LU R40, [R1+0x19c] ;  /* 0x00019c0001287983 */ /* 0x004ea80000300800 */
[----:B------:R-:W2:Y:S01]  /*120e0*/  LDL.LU R39, [R1+0x29c] ;  /* 0x00029c0001277983 */ /* 0x000ea20000300800 */
[----:B---3--:R-:W-:Y:S01]  /*120f0*/  F2FP.BF16.F32.PACK_AB R10, R15, R16 ;  /* 0x000000100f0a723e */ /* 0x008fe200000010ff */
[----:B------:R-:W-:Y:S02]  /*12100*/  VIADD R16, R92, 0x28 ;  /* 0x000000285c107836 */ /* 0x000fe40000000000 */
[----:B------:R-:W-:Y:S01]  /*12110*/  IMAD.WIDE R14, R0, 0x2, R8 ;  /* 0x00000002000e7825 */ /* 0x000fe200078e0208 */
[----:B------:R-:W-:Y:S02]  /*12120*/  PRMT R18, R10, 0x7610, R18 ;  /* 0x000076100a127816 */ /* 0x000fe40000000012 */
[----:B------:R-:W-:-:S02]  /*12130*/  ISETP.GE.AND P2, PT, R16, UR14, PT ;  /* 0x0000000e10007c0c */ /* 0x000fc4000bf46270 */
[----:B------:R-:W-:Y:S01]  /*12140*/  ISETP.LT.AND P5, PT, R76, UR75, !P3 ;  /* 0x0000004b4c007c0c */ /* 0x000fe2000dfa1270 */
[----:B------:R-:W3:Y:S01]  /*12150*/  LDL.LU R16, [R1+0x298] ;  /* 0x0002980001107983 */ /* 0x000ee20000300800 */
[----:B------:R-:W-:Y:S01]  /*12160*/  ISETP.LT.AND P6, PT, R72, UR67, !P3 ;  /* 0x0000004348007c0c */ /* 0x000fe2000dfc1270 */
[----:B------:R-:W-:Y:S01]  /*12170*/  IMAD.WIDE R12, R0, 0x2, R2 ;  /* 0x00000002000c7825 */ /* 0x000fe200078e0202 */
[----:B------:R-:W-:Y:S01]  /*12180*/  PRMT R17, R10, 0x7632, R17 ;  /* 0x000076320a117816 */ /* 0x000fe20000000011 */
[----:B------:R4:W-:Y:S01]  /*12190*/  @P4 STG.E.U16 desc[UR22][R14.64], R18 ;  /* 0x000000120e004986 */ /* 0x0009e2000c101516 */
[----:B------:R-:W-:Y:S01]  /*121a0*/  PRMT R19, R41, 0x7632, R19 ;  /* 0x0000763229137816 */ /* 0x000fe20000000013 */
[----:B------:R-:W0:Y:S02]  /*121b0*/  LDCU UR14, c[0x0][0x398] ;  /* 0x00007300ff0e77ac */ /* 0x000e240008000800 */
[----:B----4-:R-:W3:Y:S01]  /*121c0*/  LDL.LU R15, [R1+0x198] ;  /* 0x00019800010f7983 */ /* 0x010ee20000300800 */
[----:B------:R-:W-:Y:S01]  /*121d0*/  ISETP.LT.AND P4, PT, R89, UR73, !P3 ;  /* 0x0000004959007c0c */ /* 0x000fe2000df81270 */
[----:B------:R-:W-:-:S02]  /*121e0*/  IMAD.WIDE R10, R0, 0x2, R6 ;  /* 0x00000002000a7825 */ /* 0x000fc400078e0206 */
[----:B------:R-:W-:Y:S04]  /*121f0*/  @P5 STG.E.U16 desc[UR22][R12.64], R17 ;  /* 0x000000110c005986 */ /* 0x000fe8000c101516 */
[----:B------:R4:W-:Y:S04]  /*12200*/  @P6 STG.E.U16 desc[UR22][R10.64], R41 ;  /* 0x000000290a006986 */ /* 0x0009e8000c101516 */
[----:B----4-:R-:W4:Y:S01]  /*12210*/  LDL.LU R41, [R1+0x9c] ;  /* 0x00009c0001297983 */ /* 0x010f220000300800 */
[----:B---3--:R-:W-:Y:S01]  /*12220*/  F2FP.BF16.F32.PACK_AB R11, R15, R16 ;  /* 0x000000100f0b723e */ /* 0x008fe200000010ff */
[----:B------:R-:W-:-:S05]  /*12230*/  IMAD.WIDE R16, R0, 0x2, R4 ;  /* 0x0000000200107825 */ /* 0x000fca00078e0204 */
[----:B------:R3:W-:Y:S04]  /*12240*/  @P4 STG.E.U16 desc[UR22][R16.64], R19 ;  /* 0x0000001310004986 */ /* 0x0007e8000c101516 */
[----:B---3--:R-:W3:Y:S01]  /*12250*/  LDL.LU R17, [R1+0x98] ;  /* 0x0000980001117983 */ /* 0x008ee20000300800 */
[----:B--2---:R-:W-:-:S03]  /*12260*/  F2FP.BF16.F32.PACK_AB R16, R40, R39 ;  /* 0x000000272810723e */ /* 0x004fc600000010ff */
[----:B------:R-:W2:Y:S04]  /*12270*/  LDL.LU R40, [R1+0x1a0] ;  /* 0x0001a00001287983 */ /* 0x000ea80000300800 */
[----:B------:R-:W2:Y:S01]  /*12280*/  LDL.LU R39, [R1+0x2a0] ;  /* 0x0002a00001277983 */ /* 0x000ea20000300800 */
        /* <DEDUP_REMOVED lines=8> */
[----:B------:R-:W-:-:S04]  /*12310*/  IMAD.WIDE R12, R10, 0x2, R2 ;  /* 0x000000020a0c7825 */ /* 0x000fc800078e0202 */
[----:B------:R0:W-:Y:S01]  /*12320*/  @P5 STG.E.U16 desc[UR22][R14.64], R11 ;  /* 0x0000000b0e005986 */ /* 0x0001e2000c101516 */
[----:B------:R-:W-:-:S03]  /*12330*/  ISETP.LT.AND P5, PT, R72, UR66, !P1 ;  /* 0x0000004248007c0c */ /* 0x000fc6000cfa1270 */
[----:B------:R1:W-:Y:S01]  /*12340*/  @P6 STG.E.U16 desc[UR22][R12.64], R0 ;  /* 0x000000000c006986 */ /* 0x0003e2000c101516 */
[----:B------:R-:W-:Y:S01]  /*12350*/  ISETP.LT.AND P6, PT, R93, UR7, !P0 ;  /* 0x000000075d007c0c */ /* 0x000fe2000c7c1270 */
[----:B------:R-:W2:Y:S01]  /*12360*/  LDCU UR7, c[0x0][0x398] ;  /* 0x00007300ff0777ac */ /* 0x000ea20008000800 */
[----:B------:R-:W-:Y:S02]  /*12370*/  ISETP.GE.AND P3, PT, R18, UR45, PT ;  /* 0x0000002d12007c0c */ /* 0x000fe4000bf66270 */
[----:B------:R-:W-:Y:S01]  /*12380*/  PRMT R18, R16, 0x7610, R18 ;  /* 0x0000761010127816 */ /* 0x000fe20000000012 */
[----:B------:R-:W2:Y:S01]  /*12390*/  LDCU UR45, c[0x0][0x398] ;  /* 0x00007300ff2d77ac */ /* 0x000ea20008000800 */
[----:B0-----:R-:W-:-:S04]  /*123a0*/  IMAD.WIDE R14, R10, 0x2, R6 ;  /* 0x000000020a0e7825 */ /* 0x001fc800078e0206 */
[C---:B-1----:R-:W-:Y:S02]  /*123b0*/  VIADD R0, R10.reuse, UR32 ;  /* 0x000000200a007c36 */ /* 0x042fe40008000000 */
[----:B------:R-:W-:-:S04]  /*123c0*/  IMAD.WIDE R12, R10, 0x2, R4 ;  /* 0x000000020a0c7825 */ /* 0x000fc800078e0204 */
[----:B------:R-:W-:Y:S01]  /*123d0*/  IMAD.WIDE R10, R0, 0x2, R8 ;  /* 0x00000002000a7825 */ /* 0x000fe200078e0208 */
[----:B----4-:R-:W-:Y:S02]  /*123e0*/  F2FP.BF16.F32.PACK_AB R43, R43, R41 ;  /* 0x000000292b2b723e */ /* 0x010fe400000010ff */
[----:B---3--:R-:W-:-:S04]  /*123f0*/  F2FP.BF16.F32.PACK_AB R42, R42, R17 ;  /* 0x000000112a2a723e */ /* 0x008fc800000010ff */
[----:B------:R-:W-:Y:S01]  /*12400*/  PRMT R16, R42, 0x7632, R16 ;  /* 0x000076322a107816 */ /* 0x000fe20000000010 */
[----:B------:R0:W-:Y:S01]  /*12410*/  @P5 STG.E.U16 desc[UR22][R14.64], R42 ;  /* 0x0000002a0e005986 */ /* 0x0001e2000c101516 */
[----:B------:R-:W-:-:S03]  /*12420*/  ISETP.LT.AND P5, PT, R72, UR77, !P0 ;  /* 0x0000004d48007c0c */ /* 0x000fc6000c7a1270 */
[----:B------:R1:W-:Y:S01]  /*12430*/  @P4 STG.E.U16 desc[UR22][R12.64], R16 ;  /* 0x000000100c004986 */ /* 0x0003e2000c101516 */
[----:B------:R-:W-:-:S03]  /*12440*/  ISETP.LT.AND P4, PT, R76, UR72, !P0 ;  /* 0x000000484c007c0c */ /* 0x000fc6000c781270 */
[----:B------:R3:W-:Y:S01]  /*12450*/  @P6 STG.E.U16 desc[UR22][R10.64], R18 ;  /* 0x000000120a006986 */ /* 0x0007e2000c101516 */
[----:B------:R-:W-:Y:S01]  /*12460*/  ISETP.LT.AND P6, PT, R89, UR44, !P0 ;  /* 0x0000002c59007c0c */ /* 0x000fe2000c7c1270 */
[----:B------:R-:W-:Y:S01]  /*12470*/  VIADD R17, R92, 0x2a ;  /* 0x0000002a5c117836 */ /* 0x000fe20000000000 */
[----:B------:R-:W4:Y:S01]  /*12480*/  LDCU UR44, c[0x0][0x398] ;  /* 0x00007300ff2c77ac */ /* 0x000f220008000800 */
[----:B0-----:R-:W-:-:S04]  /*12490*/  IMAD.WIDE R14, R0, 0x2, R2 ;  /* 0x00000002000e7825 */ /* 0x001fc800078e0202 */
[----:B-1----:R-:W-:Y:S01]  /*124a0*/  IMAD.WIDE R12, R0, 0x2, R6 ;  /* 0x00000002000c7825 */ /* 0x002fe200078e0206 */
[----:B---3--:R-:W-:-:S03]  /*124b0*/  PRMT R18, R16, 0x7632, R18 ;  /* 0x0000763210127816 */ /* 0x008fc60000000012 */
[----:B------:R-:W-:Y:S01]  /*124c0*/  IMAD.WIDE R10, R0, 0x2, R4 ;  /* 0x00000002000a7825 */ /* 0x000fe200078e0204 */
[----:B------:R-:W-:Y:S01]  /*124d0*/  PRMT R16, R43, 0x7632, R16 ;  /* 0x000076322b107816 */ /* 0x000fe20000000010 */
[----:B------:R0:W-:Y:S01]  /*124e0*/  @P4 STG.E.U16 desc[UR22][R14.64], R18 ;  /* 0x000000120e004986 */ /* 0x0001e2000c101516 */
[----:B------:R-:W-:-:S03]  /*124f0*/  ISETP.GE.AND P1, PT, R17, UR55, PT ;  /* 0x0000003711007c0c */ /* 0x000fc6000bf26270 */
[----:B------:R-:W-:Y:S01]  /*12500*/  @P5 STG.E.U16 desc[UR22][R12.64], R43 ;  /* 0x0000002b0c005986 */ /* 0x000fe2000c101516 */
[----:B------:R-:W-:Y:S01]  /*12510*/  ISETP.LT.AND P5, PT, R76, UR46, !P2 ;  /* 0x0000002e4c007c0c */ /* 0x000fe2000d7a1270 */
[----:B------:R-:W-:Y:S01]  /*12520*/  VIADD R17, R92, 0x2b ;  /* 0x0000002b5c117836 */ /* 0x000fe20000000000 */
[----:B------:R-:W-:Y:S01]  /*12530*/  ISETP.LT.AND P4, PT, R72, UR37, !P2 ;  /* 0x0000002548007c0c */ /* 0x000fe2000d781270 */
[----:B------:R2:W-:Y:S01]  /*12540*/  @P6 STG.E.U16 desc[UR22][R10.64], R16 ;  /* 0x000000100a006986 */ /* 0x0005e2000c101516 */
[----:B------:R-:W-:Y:S01]  /*12550*/  ISETP.LT.AND P6, PT, R93, UR43, !P2 ;  /* 0x0000002b5d007c0c */ /* 0x000fe2000d7c1270 */
[----:B------:R-:W-:Y:S01]  /*12560*/  VIADD R0, R0, UR32 ;  /* 0x0000002000007c36 */ /* 0x000fe20008000000 */
[----:B------:R-:W-:Y:S01]  /*12570*/  ISETP.LT.AND P2, PT, R89, UR34, !P2 ;  /* 0x0000002259007c0c */ /* 0x000fe2000d741270 */
[----:B------:R-:W1:Y:S01]  /*12580*/  LDCU UR55, c[0x0][0x398] ;  /* 0x00007300ff3777ac */ /* 0x000e620008000800 */
[----:B------:R-:W-:Y:S01]  /*12590*/  ISETP.GE.AND P0, PT, R17, UR18, PT ;  /* 0x0000001211007c0c */ /* 0x000fe2000bf06270 */
[----:B0-----:R-:W-:Y:S01]  /*125a0*/  IMAD.WIDE R14, R0, 0x2, R2 ;  /* 0x00000002000e7825 */ /* 0x001fe200078e0202 */
[----:B------:R-:W-:Y:S01]  /*125b0*/  PRMT R18, R44, 0x7632, R18 ;  /* 0x000076322c127816 */ /* 0x000fe20000000012 */
[----:B------:R-:W0:Y:S01]  /*125c0*/  LDCU UR18, c[0x0][0x39c] ;  /* 0x00007380ff1277ac */ /* 0x000e220008000800 */
[----:B--2---:R-:W-:Y:S01]  /*125d0*/  F2FP.BF16.F32.PACK_AB R10, R40, R39 ;  /* 0x00000027280a723e */ /* 0x004fe200000010ff */
[----:B------:R-:W-:Y:S01]  /*125e0*/  IMAD.WIDE R16, R0, 0x2, R8 ;  /* 0x0000000200107825 */ /* 0x000fe200078e0208 */
[----:B------:R-:W-:Y:S01]  /*125f0*/  F2FP.BF16.F32.PACK_AB R53, R53, R71 ;  /* 0x000000473535723e */ /* 0x000fe200000010ff */
[----:B------:R-:W2:Y:S01]  /*12600*/  LDCU UR34, c[0x0][0x398] ;  /* 0x00007300ff2277ac */ /* 0x000ea20008000800 */
[----:B------:R-:W-:Y:S01]  /*12610*/  PRMT R20, R10, 0x7610, R20 ;  /* 0x000076100a147816 */ /* 0x000fe20000000014 */
[----:B------:R-:W-:Y:S01]  /*12620*/  IMAD.WIDE R12, R0, 0x2, R6 ;  /* 0x00000002000c7825 */ /* 0x000fe200078e0206 */
[----:B------:R-:W-:Y:S01]  /*12630*/  PRMT R19, R10, 0x7632, R19 ;  /* 0x000076320a137816 */ /* 0x000fe20000000013 */
[----:B------:R-:W3:Y:S02]  /*12640*/  LDCU UR37, c[0x0][0x398] ;  /* 0x00007300ff2577ac */ /* 0x000ee40008000800 */
[----:B------:R-:W-:Y:S01]  /*12650*/  IMAD.WIDE R10, R0, 0x2, R4 ;  /* 0x00000002000a7825 */ /* 0x000fe200078e0204 */
[----:B------:R-:W-:Y:S01]  /*12660*/  @P6 STG.E.U16 desc[UR22][R16.64], R20 ;  /* 0x0000001410006986 */ /* 0x000fe2000c101516 */
[----:B------:R-:W-:Y:S01]  /*12670*/  F2FP.BF16.F32.PACK_AB R51, R51, R28 ;  /* 0x0000001c3333723e */ /* 0x000fe200000010ff */
[----:B------:R-:W0:Y:S02]  /*12680*/  LDCU UR43, c[0x0][0x398] ;  /* 0x00007300ff2b77ac */ /* 0x000e240008000800 */
[----:B------:R-:W-:Y:S04]  /*12690*/  @P5 STG.E.U16 desc[UR22][R14.64], R19 ;  /* 0x000000130e005986 */ /* 0x000fe8000c101516 */
[----:B------:R-:W-:Y:S04]  /*126a0*/  @P4 STG.E.U16 desc[UR22][R12.64], R44 ;  /* 0x0000002c0c004986 */ /* 0x000fe8000c101516 */
[----:B------:R0:W-:Y:S02]  /*126b0*/  @P2 STG.E.U16 desc[UR22][R10.64], R18 ;  /* 0x000000120a002986 */ /* 0x0001e4000c101516 */
[----:B0-----:R-:W-:-:S02]  /*126c0*/  F2FP.BF16.F32.PACK_AB R10, R35, R33 ;  /* 0x00000021230a723e */ /* 0x001fc400000010ff */
[----:B------:R-:W2:Y:S04]  /*126d0*/  LDL.LU R33, [R1+0x1ac] ;  /* 0x0001ac0001217983 */ /* 0x000ea80000300800 */
[----:B------:R-:W2:Y:S01]  /*126e0*/  LDL.LU R32, [R1+0x2ac] ;  /* 0x0002ac0001207983 */ /* 0x000ea20000300800 */
[----:B------:R-:W-:Y:S01]  /*126f0*/  ISETP.LT.AND P4, PT, R93, UR16, !P3 ;  /* 0x000000105d007c0c */ /* 0x000fe2000df81270 */
[----:B------:R-:W-:Y:S01]  /*12700*/  VIADD R0, R0, UR32 ;  /* 0x0000002000007c36 */ /* 0x000fe20008000000 */
[----:B------:R-:W-:Y:S01]  /*12710*/  ISETP.LT.AND P5, PT, R76, UR24, !P3 ;  /* 0x000000184c007c0c */ /* 0x000fe2000dfa1270 */
[----:B------:R-:W3:Y:S01]  /*12720*/  LDL.LU R35, [R1+0xa8] ;  /* 0x0000a80001237983 */ /* 0x000ee20000300800 */
[----:B------:R-:W-:Y:S01]  /*12730*/  PRMT R18, R10, 0x7610, R18 ;  /* 0x000076100a127816 */ /* 0x000fe20000000012 */
[----:B------:R-:W-:Y:S01]  /*12740*/  IMAD.WIDE R14, R0, 0x2, R8 ;  /* 0x00000002000e7825 */ /* 0x000fe200078e0208 */
[----:B------:R-:W-:Y:S01]  /*12750*/  ISETP.LT.AND P6, PT, R72, UR49, !P3 ;  /* 0x0000003148007c0c */ /* 0x000fe2000dfc1270 */
[----:B------:R-:W0:Y:S01]  /*12760*/  LDCU UR16, c[0x0][0x39c] ;  /* 0x00007380ff1077ac */ /* 0x000e220008000800 */
[----:B------:R-:W-:Y:S01]  /*12770*/  PRMT R17, R10, 0x7632, R17 ;  /* 0x000076320a117816 */ /* 0x000fe20000000011 */
[----:B------:R-:W-:-:S02]  /*12780*/  VIADD R16, R92, 0x2c ;  /* 0x0000002c5c107836 */ /* 0x000fc40000000000 */
[C---:B------:R-:W-:Y:S01]  /*12790*/  IMAD.WIDE R12, R0.reuse, 0x2, R2 ;  /* 0x00000002000c7825 */ /* 0x040fe200078e0202 */
[----:B------:R-:W-:Y:S01]  /*127a0*/  PRMT R19, R45, 0x7632, R19 ;  /* 0x000076322d137816 */ /* 0x000fe20000000013 */
[----:B------:R-:W-:Y:S01]  /*127b0*/  @P4 STG.E.U16 desc[UR22][R14.64], R18 ;  /* 0x000000120e004986 */ /* 0x000fe2000c101516 */
[----:B------:R-:W-:Y:S01]  /*127c0*/  ISETP.LT.AND P4, PT, R89, UR35, !P3 ;  /* 0x0000002359007c0c */ /* 0x000fe2000df81270 */
[----:B------:R-:W-:Y:S01]  /*127d0*/  IMAD.WIDE R10, R0, 0x2, R6 ;  /* 0x00000002000a7825 */ /* 0x000fe200078e0206 */
[----:B------:R-:W-:Y:S01]  /*127e0*/  ISETP.GE.AND P2, PT, R16, UR47, PT ;  /* 0x0000002f10007c0c */ /* 0x000fe2000bf46270 */
[----:B------:R0:W-:Y:S01]  /*127f0*/  @P5 STG.E.U16 desc[UR22][R12.64], R17 ;  /* 0x000000110c005986 */ /* 0x0001e2000c101516 */
[----:B------:R-:W1:Y:S03]  /*12800*/  LDCU UR24, c[0x0][0x398] ;  /* 0x00007300ff1877ac */ /* 0x000e660008000800 */
[----:B------:R1:W-:Y:S01]  /*12810*/  @P6 STG.E.U16 desc[UR22][R10.64], R45 ;  /* 0x0000002d0a006986 */ /* 0x0003e2000c101516 */
[----:B------:R-:W-:Y:S01]  /*12820*/  F2FP.BF16.F32.PACK_AB R52, R52, R25 ;  /* 0x000000193434723e */ /* 0x000fe200000010ff */
[----:B------:R-:W2:Y:S01]  /*12830*/  LDCU UR35, c[0x0][0x398] ;  /* 0x00007300ff2377ac */ /* 0x000ea20008000800 */
[----:B0-----:R-:W-:-:S05]  /*12840*/  IMAD.WIDE R16, R0, 0x2, R4 ;  /* 0x0000000200107825 */ /* 0x001fca00078e0204 */
[----:B------:R2:W-:Y:S01]  /*12850*/  @P4 STG.E.U16 desc[UR22][R16.64], R19 ;  /* 0x0000001310004986 */ /* 0x0005e2000c101516 */
[----:B------:R-:W-:Y:S01]  /*12860*/  ISETP.LT.AND P5, PT, R93, UR20, !P1 ;  /* 0x000000145d007c0c */ /* 0x000fe2000cfa1270 */
[----:B-1----:R-:W-:Y:S01]  /*12870*/  VIADD R10, R0, UR32 ;  /* 0x00000020000a7c36 */ /* 0x002fe20008000000 */
[----:B------:R-:W-:Y:S01]  /*12880*/  ISETP.LT.AND P6, PT, R76, UR33, !P1 ;  /* 0x000000214c007c0c */ /* 0x000fe2000cfc1270 */
[----:B------:R-:W-:Y:S01]  /*12890*/  VIADD R18, R92, 0x2d ;  /* 0x0000002d5c127836 */ /* 0x000fe20000000000 */
[----:B------:R-:W-:Y:S02]  /*128a0*/  F2FP.BF16.F32.PACK_AB R11, R37, R36 ;  /* 0x00000024250b723e */ /* 0x000fe400000010ff */
[----:B--2---:R-:W-:Y:S01]  /*128b0*/  F2FP.BF16.F32.PACK_AB R16, R33, R32 ;  /* 0x000000202110723e */ /* 0x004fe200000010ff */
[C---:B------:R-:W-:Y:S01]  /*128c0*/  IMAD.WIDE R14, R10.reuse, 0x2, R8 ;  /* 0x000000020a0e7825 */ /* 0x040fe200078e0208 */
[----:B------:R-:W2:Y:S01]  /*128d0*/  LDL.LU R33, [R1+0x1b0] ;  /* 0x0001b00001217983 */ /* 0x000ea20000300800 */
[----:B------:R-:W-:Y:S01]  /*128e0*/  ISETP.LT.AND P4, PT, R89, UR6, !P1 ;  /* 0x0000000659007c0c */ /* 0x000fe2000cf81270 */
[----:B------:R-:W0:Y:S02]  /*128f0*/  LDCU UR6, c[0x0][0x39c] ;  /* 0x00007380ff0677ac */ /* 0x000e240008000800 */
[----:B------:R-:W2:Y:S01]  /*12900*/  LDL.LU R32, [R1+0x2b0] ;  /* 0x0002b00001207983 */ /* 0x000ea20000300800 */
[----:B------:R-:W-:Y:S01]  /*12910*/  PRMT R0, R11, 0x7632, R0 ;  /* 0x000076320b007816 */ /* 0x000fe20000000000 */
[----:B------:R-:W-:Y:S01]  /*12920*/  IMAD.WIDE R12, R10, 0x2, R2 ;  /* 0x000000020a0c7825 */ /* 0x000fe200078e0202 */
[----:B---3--:R-:W-:Y:S01]  /*12930*/  F2FP.BF16.F32.PACK_AB R46, R46, R35 ;  /* 0x000000232e2e723e */ /* 0x008fe200000010ff */
[----:B------:R1:W-:Y:S01]  /*12940*/  @P5 STG.E.U16 desc[UR22][R14.64], R11 ;  /* 0x0000000b0e005986 */ /* 0x0003e2000c101516 */
[----:B------:R-:W-:Y:S01]  /*12950*/  ISETP.LT.AND P5, PT, R72, UR30, !P1 ;  /* 0x0000001e48007c0c */ /* 0x000fe2000cfa1270 */
[----:B------:R-:W-:Y:S01]  /*12960*/  VIADD R17, R92, 0x2e ;  /* 0x0000002e5c117836 */ /* 0x000fe20000000000 */
[----:B------:R-:W-:Y:S01]  /*12970*/  ISETP.GE.AND P3, PT, R18, UR12, PT ;  /* 0x0000000c12007c0c */ /* 0x000fe2000bf66270 */
[----:B------:R3:W-:Y:S01]  /*12980*/  @P6 STG.E.U16 desc[UR22][R12.64], R0 ;  /* 0x000000000c006986 */ /* 0x0007e2000c101516 */
[----:B------:R-:W-:Y:S01]  /*12990*/  ISETP.LT.AND P6, PT, R93, UR36, !P0 ;  /* 0x000000245d007c0c */ /* 0x000fe2000c7c1270 */
[----:B------:R-:W0:Y:S01]  /*129a0*/  LDCU UR12, c[0x0][0x398] ;  /* 0x00007300ff0c77ac */ /* 0x000e220008000800 */
[----:B------:R-:W-:-:S02]  /*129b0*/  PRMT R18, R16, 0x7610, R18 ;  /* 0x0000761010127816 */ /* 0x000fc40000000012 */
[----:B------:R-:W-:Y:S01]  /*129c0*/  PRMT R16, R46, 0x7632, R16 ;  /* 0x000076322e107816 */ /* 0x000fe20000000010 */
[----:B------:R-:W0:Y:S01]  /*129d0*/  LDCU UR20, c[0x0][0x398] ;  /* 0x00007300ff1477ac */ /* 0x000e220008000800 */
[C---:B-1----:R-:W-:Y:S01]  /*129e0*/  IMAD.WIDE R14, R10.reuse, 0x2, R6 ;  /* 0x000000020a0e7825 */ /* 0x042fe200078e0206 */
[----:B------:R-:W-:Y:S01]  /*129f0*/  ISETP.GE.AND P1, PT, R17, UR38, PT ;  /* 0x0000002611007c0c */ /* 0x000fe2000bf26270 */
[----:B------:R-:W1:Y:S02]  /*12a00*/  LDCU UR30, c[0x0][0x398] ;  /* 0x00007300ff1e77ac */ /* 0x000e640008000800 */
[C---:B---3--:R-:W-:Y:S02]  /*12a10*/  VIADD R0, R10.reuse, UR32 ;  /* 0x000000200a007c36 */ /* 0x048fe40008000000 */
[----:B------:R-:W-:Y:S01]  /*12a20*/  IMAD.WIDE R12, R10, 0x2, R4 ;  /* 0x000000020a0c7825 */ /* 0x000fe200078e0204 */
[----:B------:R3:W-:Y:S01]  /*12a30*/  @P5 STG.E.U16 desc[UR22][R14.64], R46 ;  /* 0x0000002e0e005986 */ /* 0x0007e2000c101516 */
[----:B------:R-:W0:Y:S02]  /*12a40*/  LDCU UR33, c[0x0][0x398] ;  /* 0x00007300ff2177ac */ /* 0x000e240008000800 */
[----:B------:R-:W-:Y:S01]  /*12a50*/  IMAD.WIDE R10, R0, 0x2, R8 ;  /* 0x00000002000a7825 */ /* 0x000fe200078e0208 */
[----:B------:R1:W-:Y:S01]  /*12a60*/  @P4 STG.E.U16 desc[UR22][R12.64], R16 ;  /* 0x000000100c004986 */ /* 0x0003e2000c101516 */
[----:B------:R-:W-:Y:S01]  /*12a70*/  ISETP.LT.AND P4, PT, R76, UR26, !P0 ;  /* 0x0000001a4c007c0c */ /* 0x000fe2000c781270 */
[----:B------:R-:W0:Y:S01]  /*12a80*/  LDCU UR26, c[0x0][0x398] ;  /* 0x00007300ff1a77ac */ /* 0x000e220008000800 */
[----:B------:R-:W-:Y:S01]  /*12a90*/  ISETP.LT.AND P5, PT, R72, UR40, !P0 ;  /* 0x0000002848007c0c */ /* 0x000fe2000c7a1270 */
[----:B------:R4:W-:Y:S01]  /*12aa0*/  @P6 STG.E.U16 desc[UR22][R10.64], R18 ;  /* 0x000000120a006986 */ /* 0x0009e2000c101516 */
[----:B------:R-:W-:Y:S01]  /*12ab0*/  ISETP.LT.AND P6, PT, R89, UR28, !P0 ;  /* 0x0000001c59007c0c */ /* 0x000fe2000c7c1270 */
[----:B------:R-:W-:Y:S01]  /*12ac0*/  VIADD R17, R92, 0x2f ;  /* 0x0000002f5c117836 */ /* 0x000fe20000000000 */
[----:B------:R-:W0:Y:S01]  /*12ad0*/  LDCU UR28, c[0x0][0x398] ;  /* 0x00007300ff1c77ac */ /* 0x000e220008000800 */
[C---:B---3--:R-:W-:Y:S01]  /*12ae0*/  IMAD.WIDE R14, R0.reuse, 0x2, R2 ;  /* 0x00000002000e7825 */ /* 0x048fe200078e0202 */
[----:B------:R-:W-:Y:S01]  /*12af0*/  F2FP.BF16.F32.PACK_AB R57, R57, R83 ;  /* 0x000000533939723e */ /* 0x000fe200000010ff */
[----:B------:R-:W3:Y:S02]  /*12b00*/  LDCU UR36, c[0x0][0x398] ;  /* 0x00007300ff2477ac */ /* 0x000ee40008000800 */
[----:B-1----:R-:W-:Y:S01]  /*12b10*/  IMAD.WIDE R12, R0, 0x2, R6 ;  /* 0x00000002000c7825 */ /* 0x002fe200078e0206 */
[----:B------:R-:W-:Y:S01]  /*12b20*/  F2FP.BF16.F32.PACK_AB R55, R55, R69 ;  /* 0x000000453737723e */ /* 0x000fe200000010ff */
[----:B------:R-:W1:Y:S01]  /*12b30*/  LDCU UR38, c[0x0][0x398] ;  /* 0x00007300ff2677ac */ /* 0x000e620008000800 */
[----:B----4-:R-:W-:Y:S01]  /*12b40*/  PRMT R18, R16, 0x7632, R18 ;  /* 0x0000763210127816 */ /* 0x010fe20000000012 */
[----:B------:R-:W-:Y:S01]  /*12b50*/  IMAD.WIDE R10, R0, 0x2, R4 ;  /* 0x00000002000a7825 */ /* 0x000fe200078e0204 */
[----:B------:R-:W-:-:S03]  /*12b60*/  PRMT R16, R47, 0x7632, R16 ;  /* 0x000076322f107816 */ /* 0x000fc60000000010 */
[----:B------:R4:W-:Y:S04]  /*12b70*/  @P4 STG.E.U16 desc[UR22][R14.64], R18 ;  /* 0x000000120e004986 */ /* 0x0009e8000c101516 */
[----:B------:R-:W-:Y:S01]  /*12b80*/  @P5 STG.E.U16 desc[UR22][R12.64], R47 ;  /* 0x0000002f0c005986 */ /* 0x000fe2000c101516 */
[----:B------:R-:W-:-:S03]  /*12b90*/  ISETP.LT.AND P5, PT, R76, UR42, !P2 ;  /* 0x0000002a4c007c0c */ /* 0x000fc6000d7a1270 */
[----:B------:R0:W-:Y:S01]  /*12ba0*/  @P6 STG.E.U16 desc[UR22][R10.64], R16 ;  /* 0x000000100a006986 */ /* 0x0001e2000c101516 */
[----:B------:R-:W-:Y:S01]  /*12bb0*/  ISETP.LT.AND P6, PT, R93, UR10, !P2 ;  /* 0x0000000a5d007c0c */ /* 0x000fe2000d7c1270 */
[----:B------:R-:W-:Y:S01]  /*12bc0*/  VIADD R0, R0, UR32 ;  /* 0x0000002000007c36 */ /* 0x000fe20008000000 */
[----:B------:R-:W-:Y:S01]  /*12bd0*/  ISETP.LT.AND P4, PT, R72, UR50, !P2 ;  /* 0x0000003248007c0c */ /* 0x000fe2000d781270 */
[----:B------:R-:W1:Y:S01]  /*12be0*/  LDCU UR10, c[0x0][0x398] ;  /* 0x00007300ff0a77ac */ /* 0x000e620008000800 */
[----:B------:R-:W-:Y:S02]  /*12bf0*/  ISETP.LT.AND P2, PT, R89, UR4, !P2 ;  /* 0x0000000459007c0c */ /* 0x000fe4000d741270 */
[----:B------:R-:W-:Y:S01]  /*12c00*/  ISETP.GE.AND P0, PT, R17, UR54, PT ;  /* 0x0000003611007c0c */ /* 0x000fe2000bf06270 */
[----:B----4-:R-:W-:Y:S01]  /*12c10*/  IMAD.WIDE R14, R0, 0x2, R2 ;  /* 0x00000002000e7825 */ /* 0x010fe200078e0202 */
[----:B------:R-:W-:Y:S01]  /*12c20*/  PRMT R18, R48, 0x7632, R18 ;  /* 0x0000763230127816 */ /* 0x000fe20000000012 */
[----:B------:R-:W4:Y:S02]  /*12c30*/  LDCU UR4, c[0x0][0x39c] ;  /* 0x00007380ff0477ac */ /* 0x000f240008000800 */
[----:B0-----:R-:W-:-:S04]  /*12c40*/  IMAD.WIDE R16, R0, 0x2, R8 ;  /* 0x0000000200107825 */ /* 0x001fc800078e0208 */
[----:B------:R-:W-:Y:S01]  /*12c50*/  IMAD.WIDE R12, R0, 0x2, R6 ;  /* 0x00000002000c7825 */ /* 0x000fe200078e0206 */
[----:B--2---:R-:W-:-:S04]  /*12c60*/  F2FP.BF16.F32.PACK_AB R10, R33, R32 ;  /* 0x00000020210a723e */ /* 0x004fc800000010ff */
[C---:B------:R-:W-:Y:S02]  /*12c70*/  PRMT R20, R10.reuse, 0x7610, R20 ;  /* 0x000076100a147816 */ /* 0x040fe40000000014 */
[----:B------:R-:W-:Y:S01]  /*12c80*/  PRMT R19, R10, 0x7632, R19 ;  /* 0x000076320a137816 */ /* 0x000fe20000000013 */
[----:B------:R-:W-:Y:S02]  /*12c90*/  IMAD.WIDE R10, R0, 0x2, R4 ;  /* 0x00000002000a7825 */ /* 0x000fe400078e0204 */
[----:B------:R-:W-:Y:S04]  /*12ca0*/  @P6 STG.E.U16 desc[UR22][R16.64], R20 ;  /* 0x0000001410006986 */ /* 0x000fe8000c101516 */
[----:B------:R-:W-:Y:S04]  /*12cb0*/  @P5 STG.E.U16 desc[UR22][R14.64], R19 ;  /* 0x000000130e005986 */ /* 0x000fe8000c101516 */
[----:B------:R-:W-:Y:S04]  /*12cc0*/  @P4 STG.E.U16 desc[UR22][R12.64], R48 ;  /* 0x000000300c004986 */ /* 0x000fe8000c101516 */
[----:B------:R0:W-:Y:S02]  /*12cd0*/  @P2 STG.E.U16 desc[UR22][R10.64], R18 ;  /* 0x000000120a002986 */ /* 0x0001e4000c101516 */
[----:B0-----:R-:W-:-:S02]  /*12ce0*/  F2FP.BF16.F32.PACK_AB R11, R27, R26 ;  /* 0x0000001a1b0b723e */ /* 0x001fc400000010ff */
[----:B------:R-:W2:Y:S04]  /*12cf0*/  LDL.LU R27, [R1+0x1bc] ;  /* 0x0001bc00011b7983 */ /* 0x000ea80000300800 */
[----:B------:R-:W2:Y:S04]  /*12d00*/  LDL.LU R26, [R1+0x2bc] ;  /* 0x0002bc00011a7983 */ /* 0x000ea80000300800 */
[----:B------:R-:W3:Y:S01]  /*12d10*/  LDL.LU R21, [R1+0xb8] ;  /* 0x0000b80001157983 */ /* 0x000ee20000300800 */
[----:B------:R-:W-:Y:S02]  /*12d20*/  ISETP.LT.AND P4, PT, R93, UR39, !P3 ;  /* 0x000000275d007c0c */ /* 0x000fe4000df81270 */
[----:B------:R-:W-:Y:S01]  /*12d30*/  ISETP.LT.AND P5, PT, R76, UR41, !P3 ;  /* 0x000000294c007c0c */ /* 0x000fe2000dfa1270 */
[----:B------:R-:W-:Y:S01]  /*12d40*/  VIADD R0, R0, UR32 ;  /* 0x0000002000007c36 */ /* 0x000fe20008000000 */
[----:B------:R-:W-:-:S02]  /*12d50*/  ISETP.LT.AND P6, PT, R72, UR53, !P3 ;  /* 0x0000003548007c0c */ /* 0x000fc4000dfc1270 */
[C---:B------:R-:W-:Y:S01]  /*12d60*/  PRMT R18, R11.reuse, 0x7610, R18 ;  /* 0x000076100b127816 */ /* 0x040fe20000000012 */
[----:B------:R-:W-:Y:S01]  /*12d70*/  IMAD.WIDE R14, R0, 0x2, R8 ;  /* 0x00000002000e7825 */ /* 0x000fe200078e0208 */
[----:B------:R-:W-:-:S03]  /*12d80*/  PRMT R17, R11, 0x7632, R17 ;  /* 0x000076320b117816 */ /* 0x000fc60000000011 */
[----:B------:R-:W-:Y:S02]  /*12d90*/  IMAD.WIDE R12, R0, 0x2, R2 ;  /* 0x00000002000c7825 */ /* 0x000fe400078e0202 */
[----:B------:R0:W-:Y:S01]  /*12da0*/  @P4 STG.E.U16 desc[UR22][R14.64], R18 ;  /* 0x000000120e004986 */ /* 0x0001e2000c101516 */
[----:B------:R-:W-:Y:S01]  /*12db0*/  ISETP.LT.AND P4, PT, R89, UR9, !P3 ;  /* 0x0000000959007c0c */ /* 0x000fe2000df81270 */
[----:B------:R-:W-:Y:S01]  /*12dc0*/  VIADD R16, R92, 0x30 ;  /* 0x000000305c107836 */ /* 0x000fe20000000000 */
[----:B------:R-:W-:Y:S01]  /*12dd0*/  PRMT R19, R49, 0x7632, R19 ;  /* 0x0000763231137816 */ /* 0x000fe20000000013 */
[----:B------:R-:W-:Y:S01]  /*12de0*/  IMAD.WIDE R10, R0, 0x2, R6 ;  /* 0x00000002000a7825 */ /* 0x000fe200078e0206 */
[----:B------:R1:W-:Y:S01]  /*12df0*/  @P5 STG.E.U16 desc[UR22][R12.64], R17 ;  /* 0x000000110c005986 */ /* 0x0003e2000c101516 */
[----:B------:R-:W-:Y:S01]  /*12e00*/  ISETP.LT.AND P5, PT, R93, UR14, !P1 ;  /* 0x0000000e5d007c0c */ /* 0x000fe2000cfa1270 */
[----:B------:R-:W1:Y:S01]  /*12e10*/  LDCU UR9, c[0x0][0x398] ;  /* 0x00007300ff0977ac */ /* 0x000e620008000800 */
[----:B------:R-:W-:Y:S01]  /*12e20*/  ISETP.GE.AND P2, PT, R16, UR18, PT ;  /* 0x0000001210007c0c */ /* 0x000fe2000bf46270 */
[----:B------:R1:W-:Y:S01]  /*12e30*/  @P6 STG.E.U16 desc[UR22][R10.64], R49 ;  /* 0x000000310a006986 */ /* 0x0003e2000c101516 */
[----:B------:R-:W-:Y:S01]  /*12e40*/  VIADD R16, R0, UR32 ;  /* 0x0000002000107c36 */ /* 0x000fe20008000000 */
[----:B------:R-:W-:Y:S01]  /*12e50*/  ISETP.LT.AND P6, PT, R76, UR48, !P1 ;  /* 0x000000304c007c0c */ /* 0x000fe2000cfc1270 */
[----:B0-----:R-:W-:Y:S01]  /*12e60*/  IMAD.WIDE R14, R0, 0x2, R4 ;  /* 0x00000002000e7825 */ /* 0x001fe200078e0204 */
[----:B------:R-:W0:Y:S01]  /*12e70*/  LDCU UR18, c[0x0][0x398] ;  /* 0x00007300ff1277ac */ /* 0x000e220008000800 */
[----:B--2---:R-:W-:-:S02]  /*12e80*/  F2FP.BF16.F32.PACK_AB R20, R27, R26 ;  /* 0x0000001a1b14723e */ /* 0x004fc400000010ff */
[----:B-1----:R-:W-:Y:S01]  /*12e90*/  VIADD R17, R92, 0x31 ;  /* 0x000000315c117836 */ /* 0x002fe20000000000 */
[----:B------:R-:W2:Y:S01]  /*12ea0*/  LDL.LU R27, [R1+0x1c0] ;  /* 0x0001c000011b7983 */ /* 0x000ea20000300800 */
[----:B------:R-:W1:Y:S03]  /*12eb0*/  LDCU UR14, c[0x0][0x398] ;  /* 0x00007300ff0e77ac */ /* 0x000e660008000800 */
[----:B------:R-:W2:Y:S01]  /*12ec0*/  LDL.LU R26, [R1+0x2c0] ;  /* 0x0002c000011a7983 */ /* 0x000ea20000300800 */
[----:B------:R-:W-:Y:S01]  /*12ed0*/  F2FP.BF16.F32.PACK_AB R11, R30, R29 ;  /* 0x0000001d1e0b723e */ /* 0x000fe200000010ff */
[----:B------:R-:W-:-:S03]  /*12ee0*/  IMAD.WIDE R12, R16, 0x2, R8 ;  /* 0x00000002100c7825 */ /* 0x000fc600078e0208 */
[C---:B------:R-:W-:Y:S01]  /*12ef0*/  PRMT R18, R11.reuse, 0x7610, R18 ;  /* 0x000076100b127816 */ /* 0x040fe20000000012 */
[----:B------:R0:W-:Y:S01]  /*12f00*/  @P4 STG.E.U16 desc[UR22][R14.64], R19 ;  /* 0x000000130e004986 */ /* 0x0001e2000c101516 */
[----:B------:R-:W-:-:S03]  /*12f10*/  PRMT R0, R11, 0x7632, R0 ;  /* 0x000076320b007816 */ /* 0x000fc60000000000 */
[----:B------:R1:W-:Y:S01]  /*12f20*/  @P5 STG.E.U16 desc[UR22][R12.64], R18 ;  /* 0x000000120c005986 */ /* 0x0003e2000c101516 */
[----:B------:R-:W-:Y:S01]  /*12f30*/  ISETP.LT.AND P5, PT, R72, UR51, !P1 ;  /* 0x0000003348007c0c */ /* 0x000fe2000cfa1270 */
[----:B------:R-:W-:Y:S01]  /*12f40*/  IMAD.WIDE R10, R16, 0x2, R2 ;  /* 0x00000002100a7825 */ /* 0x000fe200078e0202 */
[----:B------:R-:W-:Y:S02]  /*12f50*/  ISETP.LT.AND P4, PT, R89, UR45, !P1 ;  /* 0x0000002d59007c0c */ /* 0x000fe4000cf81270 */
[----:B---3--:R-:W-:Y:S02]  /*12f60*/  F2FP.BF16.F32.PACK_AB R50, R50, R21 ;  /* 0x000000153232723e */ /* 0x008fe400000010ff */
[----:B------:R3:W-:Y:S01]  /*12f70*/  @P6 STG.E.U16 desc[UR22][R10.64], R0 ;  /* 0x000000000a006986 */ /* 0x0007e2000c101516 */
[----:B------:R-:W-:Y:S01]  /*12f80*/  ISETP.GE.AND P3, PT, R17, UR16, PT ;  /* 0x0000001011007c0c */ /* 0x000fe2000bf66270 */
[----:B0-----:R-:W-:Y:S01]  /*12f90*/  VIADD R15, R16, UR32 ;  /* 0x00000020100f7c36 */ /* 0x001fe20008000000 */
[----:B------:R-:W-:-:S02]  /*12fa0*/  ISETP.LT.AND P6, PT, R93, UR52, !P0 ;  /* 0x000000345d007c0c */ /* 0x000fc4000c7c1270 */
[----:B-1----:R-:W-:Y:S02]  /*12fb0*/  PRMT R18, R20, 0x7632, R18 ;  /* 0x0000763214127816 */ /* 0x002fe40000000012 */
[----:B------:R-:W-:Y:S01]  /*12fc0*/  PRMT R14, R50, 0x7632, R14 ;  /* 0x00007632320e7816 */ /* 0x000fe2000000000e */
[C---:B---3--:R-:W-:Y:S01]  /*12fd0*/  IMAD.WIDE R10, R16.reuse, 0x2, R6 ;  /* 0x00000002100a7825 */ /* 0x048fe200078e0206 */
[----:B------:R-:W0:Y:S03]  /*12fe0*/  LDCU UR16, c[0x0][0x398] ;  /* 0x00007300ff1077ac */ /* 0x000e260008000800 */
[----:B------:R-:W-:Y:S01]  /*12ff0*/  IMAD.WIDE R16, R16, 0x2, R4 ;  /* 0x0000000210107825 */ /* 0x000fe200078e0204 */
[----:B------:R1:W-:Y:S04]  /*13000*/  @P5 STG.E.U16 desc[UR22][R10.64], R50 ;  /* 0x000000320a005986 */ /* 0x0003e8000c101516 */
[----:B------:R-:W-:Y:S01]  /*13010*/  @P4 STG.E.U16 desc[UR22][R16.64], R14 ;  /* 0x0000000e10004986 */ /* 0x000fe2000c101516 */
[----:B------:R-:W-:Y:S01]  /*13020*/  ISETP.LT.AND P4, PT, R76, UR7, !P0 ;  /* 0x000000074c007c0c */ /* 0x000fe2000c781270 */
[----:B------:R-:W-:-:S04]  /*13030*/  IMAD.WIDE R12, R15, 0x2, R8 ;  /* 0x000000020f0c7825 */ /* 0x000fc800078e0208 */
[----:B------:R-:W-:Y:S01]  /*13040*/  VIADD R0, R92, 0x33 ;  /* 0x000000335c007836 */ /* 0x000fe20000000000 */
[----:B------:R3:W-:Y:S01]  /*13050*/  @P6 STG.E.U16 desc[UR22][R12.64], R20 ;  /* 0x000000140c006986 */ /* 0x0007e2000c101516 */
[----:B------:R-:W-:Y:S01]  /*13060*/  ISETP.LT.AND P5, PT, R72, UR44, !P0 ;  /* 0x0000002c48007c0c */ /* 0x000fe2000c7a1270 */
[----:B-1----:R-:W-:Y:S01]  /*13070*/  IMAD.WIDE R10, R15, 0x2, R2 ;  /* 0x000000020f0a7825 */ /* 0x002fe200078e0202 */
[----:B------:R-:W-:Y:S01]  /*13080*/  ISETP.LT.AND P6, PT, R89, UR55, !P0 ;  /* 0x0000003759007c0c */ /* 0x000fe2000c7c1270 */
[----:B------:R-:W1:Y:S01]  /*13090*/  LDCU UR7, c[0x0][0x398] ;  /* 0x00007300ff0777ac */ /* 0x000e620008000800 */
[----:B----4-:R-:W-:Y:S02]  /*130a0*/  ISETP.GE.AND P0, PT, R0, UR4, PT ;  /* 0x0000000400007c0c */ /* 0x010fe4000bf06270 */
[----:B------:R4:W-:Y:S01]  /*130b0*/  @P4 STG.E.U16 desc[UR22][R10.64], R18 ;  /* 0x000000120a004986 */ /* 0x0009e2000c101516 */
[----:B--2---:R-:W-:Y:S01]  /*130c0*/  F2FP.BF16.F32.PACK_AB R0, R27, R26 ;  /* 0x0000001a1b00723e */ /* 0x004fe200000010ff */
[----:B---3--:R-:W-:Y:S01]  /*130d0*/  IMAD.WIDE R12, R15, 0x2, R6 ;  /* 0x000000020f0c7825 */ /* 0x008fe200078e0206 */
[----:B------:R-:W-:Y:S01]  /*130e0*/  PRMT R14, R51, 0x7632, R14 ;  /* 0x00007632330e7816 */ /* 0x000fe2000000000e */
[----:B------:R-:W2:Y:S01]  /*130f0*/  LDCU UR4, c[0x0][0x398] ;  /* 0x00007300ff0477ac */ /* 0x000ea20008000800 */
[----:B----4-:R-:W-:-:S02]  /*13100*/  PRMT R18, R0, 0x7610, R18 ;  /* 0x0000761000127816 */ /* 0x010fc40000000012 */
[----:B------:R-:W-:Y:S02]  /*13110*/  PRMT R20, R0, 0x7632, R20 ;  /* 0x0000763200147816 */ /* 0x000fe40000000014 */
[----:B------:R-:W-:Y:S02]  /*13120*/  F2FP.BF16.F32.PACK_AB R0, R68, R70 ;  /* 0x000000464400723e */ /* 0x000fe400000010ff */
[----:B------:R-:W3:Y:S04]  /*13130*/  LDL.LU R70, [R1+0x1cc] ;  /* 0x0001cc0001467983 */ /* 0x000ee80000300800 */
[----:B------:R-:W3:Y:S01]  /*13140*/  LDL.LU R71, [R1+0x2cc] ;  /* 0x0002cc0001477983 */ /* 0x000ee20000300800 */
[----:B------:R-:W-:-:S03]  /*13150*/  IMAD.WIDE R16, R15, 0x2, R4 ;  /* 0x000000020f107825 */ /* 0x000fc600078e0204 */
[----:B------:R4:W-:Y:S01]  /*13160*/  @P5 STG.E.U16 desc[UR22][R12.64], R51 ;  /* 0x000000330c005986 */ /* 0x0009e2000c101516 */
[----:B------:R-:W-:-:S03]  /*13170*/  ISETP.LT.AND P5, PT, R76, UR37, !P2 ;  /* 0x000000254c007c0c */ /* 0x000fc6000d7a1270 */
[----:B------:R0:W-:Y:S01]  /*13180*/  @P6 STG.E.U16 desc[UR22][R16.64], R14 ;  /* 0x0000000e10006986 */ /* 0x0001e2000c101516 */
[----:B------:R-:W-:Y:S01]  /*13190*/  ISETP.LT.AND P6, PT, R93, UR34, !P2 ;  /* 0x000000225d007c0c */ /* 0x000fe2000d7c1270 */
[----:B------:R-:W-:Y:S01]  /*131a0*/  VIADD R19, R15, UR32 ;  /* 0x000000200f137c36 */ /* 0x000fe20008000000 */
[----:B------:R-:W-:Y:S01]  /*131b0*/  ISETP.LT.AND P4, PT, R72, UR24, !P2 ;  /* 0x0000001848007c0c */ /* 0x000fe2000d781270 */
[----:B------:R-:W-:Y:S01]  /*131c0*/  VIADD R21, R92, 0x32 ;  /* 0x000000325c157836 */ /* 0x000fe20000000000 */
[----:B------:R-:W2:Y:S01]  /*131d0*/  LDL.LU R68, [R1+0xc8] ;  /* 0x0000c80001447983 */ /* 0x000ea20000300800 */
[C---:B------:R-:W-:Y:S01]  /*131e0*/  IMAD.WIDE R10, R19.reuse, 0x2, R8 ;  /* 0x00000002130a7825 */ /* 0x040fe200078e0208 */
[----:B------:R-:W-:Y:S01]  /*131f0*/  PRMT R22, R0, 0x7632, R22 ;  /* 0x0000763200167816 */ /* 0x000fe20000000016 */
[----:B------:R-:W1:Y:S02]  /*13200*/  LDCU UR24, c[0x0][0x398] ;  /* 0x00007300ff1877ac */ /* 0x000e640008000800 */
[C---:B----4-:R-:W-:Y:S01]  /*13210*/  IMAD.WIDE R12, R19.reuse, 0x2, R2 ;  /* 0x00000002130c7825 */ /* 0x050fe200078e0202 */
[----:B------:R-:W4:Y:S03]  /*13220*/  LDCU UR34, c[0x0][0x398] ;  /* 0x00007300ff2277ac */ /* 0x000f260008000800 */
[----:B0-----:R-:W-:Y:S01]  /*13230*/  IMAD.WIDE R14, R19, 0x2, R6 ;  /* 0x00000002130e7825 */ /* 0x001fe200078e0206 */
[----:B------:R0:W-:Y:S01]  /*13240*/  @P6 STG.E.U16 desc[UR22][R10.64], R18 ;  /* 0x000000120a006986 */ /* 0x0001e2000c101516 */
[----:B------:R-:W-:-:S03]  /*13250*/  ISETP.LT.AND P2, PT, R89, UR43, !P2 ;  /* 0x0000002b59007c0c */ /* 0x000fc6000d741270 */
[----:B------:R0:W-:Y:S04]  /*13260*/  @P5 STG.E.U16 desc[UR22][R12.64], R20 ;  /* 0x000000140c005986 */ /* 0x0001e8000c101516 */
[----:B------:R1:W-:Y:S01]  /*13270*/  @P4 STG.E.U16 desc[UR22][R14.64], R52 ;  /* 0x000000340e004986 */ /* 0x0003e2000c101516 */
[----:B------:R-:W-:Y:S01]  /*13280*/  ISETP.LT.AND P4, PT, R93, UR12, !P3 ;  /* 0x0000000c5d007c0c */ /* 0x000fe2000df81270 */
[----:B------:R-:W-:Y:S01]  /*13290*/  IMAD.WIDE R16, R19, 0x2, R4 ;  /* 0x0000000213107825 */ /* 0x000fe200078e0204 */
[----:B------:R-:W-:Y:S01]  /*132a0*/  ISETP.GE.AND P1, PT, R21, UR6, PT ;  /* 0x0000000615007c0c */ /* 0x000fe2000bf26270 */
[----:B------:R-:W4:Y:S02]  /*132b0*/  LDCU UR6, c[0x0][0x39c] ;  /* 0x00007380ff0677ac */ /* 0x000f240008000800 */
[----:B------:R-:W-:Y:S01]  /*132c0*/  VIADD R19, R19, UR32 ;  /* 0x0000002013137c36 */ /* 0x000fe20008000000 */
[----:B------:R-:W-:Y:S01]  /*132d0*/  PRMT R21, R52, 0x7632, R21 ;  /* 0x0000763234157816 */ /* 0x000fe20000000015 */
[----:B0-----:R-:W-:Y:S01]  /*132e0*/  VIADD R18, R92, 0x34 ;  /* 0x000000345c127836 */ /* 0x001fe20000000000 */
[----:B------:R-:W-:Y:S01]  /*132f0*/  PRMT R20, R0, 0x7610, R20 ;  /* 0x0000761000147816 */ /* 0x000fe20000000014 */
[C---:B------:R-:W-:Y:S01]  /*13300*/  IMAD.WIDE R10, R19.reuse, 0x2, R8 ;  /* 0x00000002130a7825 */ /* 0x040fe200078e0208 */
[----:B------:R-:W-:Y:S01]  /*13310*/  F2FP.BF16.F32.PACK_AB R0, R24, R23 ;  /* 0x000000171800723e */ /* 0x000fe200000010ff */
[----:B------:R0:W-:Y:S01]  /*13320*/  @P2 STG.E.U16 desc[UR22][R16.64], R21 ;  /* 0x0000001510002986 */ /* 0x0001e2000c101516 */
[----:B------:R-:W-:Y:S01]  /*13330*/  ISETP.LT.AND P5, PT, R76, UR20, !P3 ;  /* 0x000000144c007c0c */ /* 0x000fe2000dfa1270 */
[C---:B------:R-:W-:Y:S01]  /*13340*/  IMAD.WIDE R12, R19.reuse, 0x2, R2 ;  /* 0x00000002130c7825 */ /* 0x040fe200078e0202 */
[----:B------:R-:W-:Y:S01]  /*13350*/  ISETP.LT.AND P6, PT, R72, UR30, !P3 ;  /* 0x0000001e48007c0c */ /* 0x000fe2000dfc1270 */
[----:B------:R2:W-:Y:S01]  /*13360*/  @P4 STG.E.U16 desc[UR22][R10.64], R20 ;  /* 0x000000140a004986 */ /* 0x0005e2000c101516 */
[----:B------:R-:W-:Y:S01]  /*13370*/  F2FP.BF16.F32.PACK_AB R56, R56, R88 ;  /* 0x000000583838723e */ /* 0x000fe200000010ff */
[----:B-1----:R-:W-:Y:S01]  /*13380*/  IMAD.WIDE R14, R19, 0x2, R6 ;  /* 0x00000002130e7825 */ /* 0x002fe200078e0206 */
[----:B------:R-:W1:Y:S01]  /*13390*/  LDCU UR12, c[0x0][0x398] ;  /* 0x00007300ff0c77ac */ /* 0x000e620008000800 */
[----:B0-----:R-:W-:-:S02]  /*133a0*/  PRMT R21, R0, 0x7632, R21 ;  /* 0x0000763200157816 */ /* 0x001fc40000000015 */
[C---:B------:R-:W-:Y:S01]  /*133b0*/  VIADD R17, R19.reuse, UR32 ;  /* 0x0000002013117c36 */ /* 0x040fe20008000000 */
[----:B----4-:R-:W-:Y:S02]  /*133c0*/  ISETP.GE.AND P2, PT, R18, UR6, PT ;  /* 0x0000000612007c0c */ /* 0x010fe4000bf46270 */
[----:B--2---:R-:W-:Y:S01]  /*133d0*/  F2FP.BF16.F32.PACK_AB R54, R54, R68 ;  /* 0x000000443636723e */ /* 0x004fe200000010ff */
[----:B------:R-:W-:Y:S01]  /*133e0*/  VIADD R16, R92, 0x35 ;  /* 0x000000355c107836 */ /* 0x000fe20000000000 */
[----:B------:R-:W-:Y:S01]  /*133f0*/  PRMT R20, R0, 0x7610, R20 ;  /* 0x0000761000147816 */ /* 0x000fe20000000014 */
[----:B------:R0:W-:Y:S01]  /*13400*/  @P5 STG.E.U16 desc[UR22][R12.64], R22 ;  /* 0x000000160c005986 */ /* 0x0001e2000c101516 */
[----:B---3--:R-:W-:Y:S01]  /*13410*/  F2FP.BF16.F32.PACK_AB R0, R70, R71 ;  /* 0x000000474600723e */ /* 0x008fe200000010ff */
[----:B------:R-:W-:Y:S01]  /*13420*/  IMAD.WIDE R10, R19, 0x2, R4 ;  /* 0x00000002130a7825 */ /* 0x000fe200078e0204 */
[----:B------:R-:W-:Y:S01]  /*13430*/  ISETP.LT.AND P4, PT, R89, UR33, !P3 ;  /* 0x0000002159007c0c */ /* 0x000fe2000df81270 */
[----:B------:R-:W2:Y:S01]  /*13440*/  LDL.LU R70, [R1+0x1d0] ;  /* 0x0001d00001467983 */ /* 0x000ea20000300800 */
[----:B------:R-:W-:Y:S01]  /*13450*/  PRMT R18, R53, 0x7632, R18 ;  /* 0x0000763235127816 */ /* 0x000fe20000000012 */
[----:B------:R-:W3:Y:S02]  /*13460*/  LDCU UR6, c[0x0][0x398] ;  /* 0x00007300ff0677ac */ /* 0x000ee40008000800 */
[----:B------:R-:W2:Y:S01]  /*13470*/  LDL.LU R71, [R1+0x2d0] ;  /* 0x0002d00001477983 */ /* 0x000ea20000300800 */
[----:B------:R-:W-:Y:S01]  /*13480*/  ISETP.LT.AND P5, PT, R93, UR26, !P1 ;  /* 0x0000001a5d007c0c */ /* 0x000fe2000cfa1270 */
[----:B------:R-:W4:Y:S01]  /*13490*/  LDCU UR20, c[0x0][0x398] ;  /* 0x00007300ff1477ac */ /* 0x000f220008000800 */
[----:B0-----:R-:W-:Y:S01]  /*134a0*/  IMAD.WIDE R12, R17, 0x2, R8 ;  /* 0x00000002110c7825 */ /* 0x001fe200078e0208 */
[----:B------:R0:W-:Y:S01]  /*134b0*/  @P6 STG.E.U16 desc[UR22][R14.64], R53 ;  /* 0x000000350e006986 */ /* 0x0001e2000c101516 */
[----:B------:R-:W-:Y:S01]  /*134c0*/  ISETP.LT.AND P6, PT, R76, UR28, !P1 ;  /* 0x0000001c4c007c0c */ /* 0x000fe2000cfc1270 */
[----:B------:R-:W1:Y:S02]  /*134d0*/  LDCU UR26, c[0x0][0x398] ;  /* 0x00007300ff1a77ac */ /* 0x000e640008000800 */
[----:B------:R3:W-:Y:S01]  /*134e0*/  @P4 STG.E.U16 desc[UR22][R10.64], R18 ;  /* 0x000000120a004986 */ /* 0x0007e2000c101516 */
[----:B------:R-:W-:-:S05]  /*134f0*/  ISETP.LT.AND P4, PT, R89, UR35, !P1 ;  /* 0x0000002359007c0c */ /* 0x000fca000cf81270 */
[----:B------:R1:W-:Y:S01]  /*13500*/  @P5 STG.E.U16 desc[UR22][R12.64], R20 ;  /* 0x000000140c005986 */ /* 0x0003e2000c101516 */
[----:B------:R-:W-:Y:S01]  /*13510*/  ISETP.LT.AND P5, PT, R72, UR10, !P1 ;  /* 0x0000000a48007c0c */ /* 0x000fe2000cfa1270 */
[C---:B------:R-:W-:Y:S01]  /*13520*/  VIADD R19, R17.reuse, UR32 ;  /* 0x0000002011137c36 */ /* 0x040fe20008000000 */
[----:B------:R-:W-:Y:S01]  /*13530*/  ISETP.GE.AND P3, PT, R16, UR11, PT ;  /* 0x0000000b10007c0c */ /* 0x000fe2000bf66270 */
[C---:B0-----:R-:W-:Y:S01]  /*13540*/  IMAD.WIDE R14, R17.reuse, 0x2, R2 ;  /* 0x00000002110e7825 */ /* 0x041fe200078e0202 */
[----:B------:R-:W-:Y:S01]  /*13550*/  PRMT R22, R56, 0x7632, R22 ;  /* 0x0000763238167816 */ /* 0x000fe20000000016 */
[----:B------:R-:W0:Y:S01]  /*13560*/  LDCU UR11, c[0x0][0x398] ;  /* 0x00007300ff0b77ac */ /* 0x000e220008000800 */
[----:B---3--:R-:W-:Y:S01]  /*13570*/  PRMT R18, R0, 0x7610, R18 ;  /* 0x0000761000127816 */ /* 0x008fe20000000012 */
[----:B------:R-:W-:Y:S01]  /*13580*/  IMAD.WIDE R10, R17, 0x2, R6 ;  /* 0x00000002110a7825 */ /* 0x000fe200078e0206 */
[----:B------:R-:W-:-:S03]  /*13590*/  PRMT R0, R54, 0x7632, R0 ;  /* 0x0000763236007816 */ /* 0x000fc60000000000 */
[----:B-1----:R-:W-:Y:S01]  /*135a0*/  IMAD.WIDE R12, R17, 0x2, R4 ;  /* 0x00000002110c7825 */ /* 0x002fe200078e0204 */
[----:B------:R1:W-:Y:S01]  /*135b0*/  @P6 STG.E.U16 desc[UR22][R14.64], R21 ;  /* 0x000000150e006986 */ /* 0x0003e2000c101516 */
[----:B------:R-:W-:Y:S01]  /*135c0*/  PRMT R17, R0, 0x7632, R17 ;  /* 0x0000763200117816 */ /* 0x000fe20000000011 */
[----:B------:R-:W3:Y:S02]  /*135d0*/  LDCU UR10, c[0x0][0x398] ;  /* 0x00007300ff0a77ac */ /* 0x000ee40008000800 */
[----:B------:R-:W-:Y:S04]  /*135e0*/  @P5 STG.E.U16 desc[UR22][R10.64], R54 ;  /* 0x000000360a005986 */ /* 0x000fe8000c101516 */
[----:B------:R2:W-:Y:S01]  /*135f0*/  @P4 STG.E.U16 desc[UR22][R12.64], R0 ;  /* 0x000000000c004986 */ /* 0x0005e2000c101516 */
[----:B------:R-:W-:Y:S01]  /*13600*/  ISETP.LT.AND P6, PT, R93, UR18, !P0 ;  /* 0x000000125d007c0c */ /* 0x000fe2000c7c1270 */
[----:B------:R-:W-:-:S02]  /*13610*/  VIADD R16, R92, 0x36 ;  /* 0x000000365c107836 */ /* 0x000fc40000000000 */
[----:B-1----:R-:W-:Y:S01]  /*13620*/  IMAD.WIDE R14, R19, 0x2, R8 ;  /* 0x00000002130e7825 */ /* 0x002fe200078e0208 */
[----:B------:R-:W-:Y:S01]  /*13630*/  ISETP.LT.AND P4, PT, R76, UR9, !P0 ;  /* 0x000000094c007c0c */ /* 0x000fe2000c781270 */
[----:B------:R-:W1:Y:S01]  /*13640*/  LDCU UR9, c[0x0][0x398] ;  /* 0x00007300ff0977ac */ /* 0x000e620008000800 */
[----:B------:R-:W-:Y:S02]  /*13650*/  ISETP.LT.AND P5, PT, R72, UR14, !P0 ;  /* 0x0000000e48007c0c */ /* 0x000fe4000c7a1270 */
[----:B--2---:R-:W-:-:S05]  /*13660*/  F2FP.BF16.F32.PACK_AB R0, R70, R71 ;  /* 0x000000474600723e */ /* 0x004fca00000010ff */
[----:B------:R2:W-:Y:S01]  /*13670*/  @P6 STG.E.U16 desc[UR22][R14.64], R18 ;  /* 0x000000120e006986 */ /* 0x0005e2000c101516 */
[----:B------:R-:W-:-:S04]  /*13680*/  IMAD.WIDE R10, R19, 0x2, R2 ;  /* 0x00000002130a7825 */ /* 0x000fc800078e0202 */
[----:B------:R-:W-:Y:S01]  /*13690*/  IMAD.WIDE R12, R19, 0x2, R6 ;  /* 0x00000002130c7825 */ /* 0x000fe200078e0206 */
[C---:B------:R-:W-:Y:S01]  /*136a0*/  PRMT R20, R0.reuse, 0x7610, R20 ;  /* 0x0000761000147816 */ /* 0x040fe20000000014 */
[----:B------:R-:W0:Y:S01]  /*136b0*/  LDCU UR14, c[0x0][0x398] ;  /* 0x00007300ff0e77ac */ /* 0x000e220008000800 */
[----:B------:R-:W-:Y:S02]  /*136c0*/  PRMT R21, R0, 0x7632, R21 ;  /* 0x0000763200157816 */ /* 0x000fe40000000015 */
[----:B------:R-:W-:Y:S01]  /*136d0*/  F2FP.BF16.F32.PACK_AB R0, R84, R82 ;  /* 0x000000525400723e */ /* 0x000fe200000010ff */
[----:B------:R-:W0:Y:S01]  /*136e0*/  LDCU UR18, c[0x0][0x398] ;  /* 0x00007300ff1277ac */ /* 0x000e220008000800 */
[----:B------:R-:W3:Y:S04]  /*136f0*/  LDL.LU R82, [R1+0x1dc] ;  /* 0x0001dc0001527983 */ /* 0x000ee80000300800 */
[----:B------:R-:W3:Y:S01]  /*13700*/  LDL.LU R83, [R1+0x2dc] ;  /* 0x0002dc0001537983 */ /* 0x000ee20000300800 */
[----:B------:R-:W-:Y:S01]  /*13710*/  ISETP.LT.AND P6, PT, R89, UR16, !P0 ;  /* 0x0000001059007c0c */ /* 0x000fe2000c7c1270 */
[----:B--2---:R-:W-:Y:S01]  /*13720*/  IMAD.WIDE R14, R19, 0x2, R4 ;  /* 0x00000002130e7825 */ /* 0x004fe200078e0204 */
[----:B------:R-:W-:Y:S01]  /*13730*/  PRMT R18, R55, 0x7632, R18 ;  /* 0x0000763237127816 */ /* 0x000fe20000000012 */
[----:B------:R2:W-:Y:S01]  /*13740*/  @P4 STG.E.U16 desc[UR22][R10.64], R17 ;  /* 0x000000110a004986 */ /* 0x0005e2000c101516 */
[----:B------:R-:W-:Y:S01]  /*13750*/  ISETP.GE.AND P1, PT, R16, UR15, PT ;  /* 0x0000000f10007c0c */ /* 0x000fe2000bf26270 */
[----:B------:R-:W0:Y:S02]  /*13760*/  LDCU UR16, c[0x0][0x398] ;  /* 0x00007300ff1077ac */ /* 0x000e240008000800 */
[----:B------:R1:W-:Y:S01]  /*13770*/  @P5 STG.E.U16 desc[UR22][R12.64], R55 ;  /* 0x000000370c005986 */ /* 0x0003e2000c101516 */
[----:B------:R-:W-:-:S02]  /*13780*/  ISETP.LT.AND P5, PT, R76, UR7, !P2 ;  /* 0x000000074c007c0c */ /* 0x000fc4000d7a1270 */
[----:B------:R-:W-:Y:S01]  /*13790*/  ISETP.LT.AND P4, PT, R72, UR4, !P2 ;  /* 0x0000000448007c0c */ /* 0x000fe2000d781270 */
[----:B------:R-:W-:Y:S01]  /*137a0*/  VIADD R19, R19, UR32 ;  /* 0x0000002013137c36 */ /* 0x000fe20008000000 */
[----:B------:R-:W4:Y:S01]  /*137b0*/  LDL.LU R84, [R1+0xd8] ;  /* 0x0000d80001547983 */ /* 0x000f220000300800 */
[----:B------:R-:W-:Y:S01]  /*137c0*/  VIADD R16, R92, 0x37 ;  /* 0x000000375c107836 */ /* 0x000fe20000000000 */
[----:B------:R-:W0:Y:S02]  /*137d0*/  LDCU UR15, c[0x0][0x398] ;  /* 0x00007300ff0f77ac */ /* 0x000e240008000800 */
[----:B------:R0:W-:Y:S01]  /*137e0*/  @P6 STG.E.U16 desc[UR22][R14.64], R18 ;  /* 0x000000120e006986 */ /* 0x0001e2000c101516 */
[----:B------:R-:W-:Y:S01]  /*137f0*/  ISETP.LT.AND P6, PT, R93, UR36, !P2 ;  /* 0x000000245d007c0c */ /* 0x000fe2000d7c1270 */
[C---:B--2---:R-:W-:Y:S01]  /*13800*/  IMAD.WIDE R10, R19.reuse, 0x2, R8 ;  /* 0x00000002130a7825 */ /* 0x044fe200078e0208 */
[----:B------:R-:W2:Y:S03]  /*13810*/  LDCU UR4, c[0x0][0x398] ;  /* 0x00007300ff0477ac */ /* 0x000ea60008000800 */
[----:B-1----:R-:W-:Y:S01]  /*13820*/  IMAD.WIDE R12, R19, 0x2, R2 ;  /* 0x00000002130c7825 */ /* 0x002fe200078e0202 */
[----:B------:R-:W-:Y:S01]  /*13830*/  ISETP.LT.AND P2, PT, R89, UR38, !P2 ;  /* 0x0000002659007c0c */ /* 0x000fe2000d741270 */
[----:B------:R-:W1:Y:S02]  /*13840*/  LDCU UR7, c[0x0][0x398] ;  /* 0x00007300ff0777ac */ /* 0x000e640008000800 */
[----:B0-----:R-:W-:-:S04]  /*13850*/  IMAD.WIDE R14, R19, 0x2, R6 ;  /* 0x00000002130e7825 */ /* 0x001fc800078e0206 */
[----:B------:R0:W-:Y:S04]  /*13860*/  @P6 STG.E.U16 desc[UR22][R10.64], R20 ;  /* 0x000000140a006986 */ /* 0x0001e8000c101516 */
[----:B------:R1:W-:Y:S01]  /*13870*/  @P5 STG.E.U16 desc[UR22][R12.64], R21 ;  /* 0x000000150c005986 */ /* 0x0003e2000c101516 */
[----:B------:R-:W-:-:S03]  /*13880*/  ISETP.LT.AND P5, PT, R76, UR34, !P3 ;  /* 0x000000224c007c0c */ /* 0x000fc6000dfa1270 */
[----:B------:R-:W-:Y:S01]  /*13890*/  @P4 STG.E.U16 desc[UR22][R14.64], R56 ;  /* 0x000000380e004986 */ /* 0x000fe2000c101516 */
[----:B------:R-:W-:Y:S02]  /*138a0*/  ISETP.LT.AND P4, PT, R93, UR24, !P3 ;  /* 0x000000185d007c0c */ /* 0x000fe4000df81270 */
[----:B------:R-:W-:Y:S01]  /*138b0*/  ISETP.GE.AND P0, PT, R16, UR13, PT ;  /* 0x0000000d10007c0c */ /* 0x000fe2000bf06270 */
[C---:B------:R-:W-:Y:S01]  /*138c0*/  IMAD.WIDE R16, R19.reuse, 0x2, R4 ;  /* 0x0000000213107825 */ /* 0x040fe200078e0204 */
[C---:B0-----:R-:W-:Y:S01]  /*138d0*/  PRMT R20, R0.reuse, 0x7610, R20 ;  /* 0x0000761000147816 */ /* 0x041fe20000000014 */
[----:B------:R-:W0:Y:S02]  /*138e0*/  LDCU UR13, c[0x0][0x398] ;  /* 0x00007300ff0d77ac */ /* 0x000e240008000800 */
[----:B------:R-:W-:Y:S01]  /*138f0*/  VIADD R19, R19, UR32 ;  /* 0x0000002013137c36 */ /* 0x000fe20008000000 */
[----:B-1----:R-:W-:-:S03]  /*13900*/  PRMT R21, R0, 0x7632, R21 ;  /* 0x0000763200157816 */ /* 0x002fc60000000015 */
[----:B------:R-:W-:Y:S01]  /*13910*/  IMAD.WIDE R10, R19, 0x2, R8 ;  /* 0x00000002130a7825 */ /* 0x000fe200078e0208 */
[----:B------:R-:W-:-:S03]  /*13920*/  F2FP.BF16.F32.PACK_AB R0, R85, R87 ;  /* 0x000000575500723e */ /* 0x000fc600000010ff */
[----:B------:R-:W-:Y:S01]  /*13930*/  IMAD.WIDE R12, R19, 0x2, R2 ;  /* 0x00000002130c7825 */ /* 0x000fe200078e0202 */
[----:B------:R-:W-:Y:S04]  /*13940*/  @P2 STG.E.U16 desc[UR22][R16.64], R22 ;  /* 0x0000001610002986 */ /* 0x000fe8000c101516 */
[----:B------:R1:W-:Y:S04]  /*13950*/  @P4 STG.E.U16 desc[UR22][R10.64], R20 ;  /* 0x000000140a004986 */ /* 0x0003e8000c101516 */
[----:B------:R0:W-:Y:S01]  /*13960*/  @P5 STG.E.U16 desc[UR22][R12.64], R21 ;  /* 0x000000150c005986 */ /* 0x0001e2000c101516 */
[----:B-1----:R-:W-:-:S02]  /*13970*/  PRMT R20, R0, 0x7610, R20 ;  /* 0x0000761000147816 */ /* 0x002fc40000000014 */
[----:B0-----:R-:W-:Y:S02]  /*13980*/  PRMT R21, R0, 0x7632, R21 ;  /* 0x0000763200157816 */ /* 0x001fe40000000015 */
[----:B---3--:R-:W-:Y:S02]  /*13990*/  F2FP.BF16.F32.PACK_AB R0, R82, R83 ;  /* 0x000000535200723e */ /* 0x008fe400000010ff */
[----:B------:R-:W3:Y:S04]  /*139a0*/  LDL.LU R82, [R1+0x1e0] ;  /* 0x0001e00001527983 */ /* 0x000ee80000300800 */
[----:B------:R-:W3:Y:S01]  /*139b0*/  LDL.LU R83, [R1+0x2e0] ;  /* 0x0002e00001537983 */ /* 0x000ee20000300800 */
[----:B------:R-:W-:Y:S01]  /*139c0*/  ISETP.LT.AND P6, PT, R72, UR6, !P3 ;  /* 0x0000000648007c0c */ /* 0x000fe2000dfc1270 */
[----:B------:R-:W-:Y:S01]  /*139d0*/  IMAD.WIDE R14, R19, 0x2, R6 ;  /* 0x00000002130e7825 */ /* 0x000fe200078e0206 */
[----:B------:R-:W-:Y:S01]  /*139e0*/  ISETP.LT.AND P4, PT, R89, UR12, !P3 ;  /* 0x0000000c59007c0c */ /* 0x000fe2000df81270 */
[----:B------:R-:W0:Y:S01]  /*139f0*/  LDCU UR6, c[0x0][0x398] ;  /* 0x00007300ff0677ac */ /* 0x000e220008000800 */
[----:B----4-:R-:W-:Y:S01]  /*13a00*/  ISETP.LT.AND P5, PT, R93, UR20, !P1 ;  /* 0x000000145d007c0c */ /* 0x010fe2000cfa1270 */
[----:B------:R-:W-:-:S02]  /*13a10*/  VIADD R18, R92, 0x38 ;  /* 0x000000385c127836 */ /* 0x000fc40000000000 */
[C---:B------:R-:W-:Y:S01]  /*13a20*/  VIADD R17, R19.reuse, UR32 ;  /* 0x0000002013117c36 */ /* 0x040fe20008000000 */
[----:B------:R-:W-:Y:S01]  /*13a30*/  F2FP.BF16.F32.PACK_AB R58, R58, R84 ;  /* 0x000000543a3a723e */ /* 0x000fe200000010ff */
[----:B------:R-:W-:-:S04]  /*13a40*/  IMAD.WIDE R10, R19, 0x2, R4 ;  /* 0x00000002130a7825 */ /* 0x000fc800078e0204 */
[----:B------:R1:W-:Y:S01]  /*13a50*/  @P6 STG.E.U16 desc[UR22][R14.64], R57 ;  /* 0x000000390e006986 */ /* 0x0003e2000c101516 */
[----:B------:R-:W-:Y:S01]  /*13a60*/  ISETP.LT.AND P6, PT, R76, UR11, !P1 ;  /* 0x0000000b4c007c0c */ /* 0x000fe2000cfc1270 */
[----:B------:R-:W4:Y:S01]  /*13a70*/  LDCU UR12, c[0x0][0x398] ;  /* 0x00007300ff0c77ac */ /* 0x000f220008000800 */
[----:B------:R-:W-:Y:S01]  /*13a80*/  ISETP.GE.AND P2, PT, R18, UR31, PT ;  /* 0x0000001f12007c0c */ /* 0x000fe2000bf46270 */
[----:B------:R-:W-:Y:S01]  /*13a90*/  IMAD.WIDE R12, R17, 0x2, R8 ;  /* 0x00000002110c7825 */ /* 0x000fe200078e0208 */
[----:B------:R-:W-:Y:S01]  /*13aa0*/  PRMT R18, R57, 0x7632, R18 ;  /* 0x0000763239127816 */ /* 0x000fe20000000012 */
[----:B------:R-:W0:Y:S04]  /*13ab0*/  LDCU UR11, c[0x0][0x398] ;  /* 0x00007300ff0b77ac */ /* 0x000e280008000800 */
[----:B------:R2:W-:Y:S01]  /*13ac0*/  @P4 STG.E.U16 desc[UR22][R10.64], R18 ;  /* 0x000000120a004986 */ /* 0x0005e2000c101516 */
[----:B-1----:R-:W-:-:S03]  /*13ad0*/  IMAD.WIDE R14, R17, 0x2, R2 ;  /* 0x00000002110e7825 */ /* 0x002fc600078e0202 */
[----:B------:R1:W-:Y:S01]  /*13ae0*/  @P5 STG.E.U16 desc[UR22][R12.64], R20 ;  /* 0x000000140c005986 */ /* 0x0003e2000c101516 */
[----:B------:R-:W-:Y:S02]  /*13af0*/  ISETP.LT.AND P5, PT, R72, UR26, !P1 ;  /* 0x0000001a48007c0c */ /* 0x000fe4000cfa1270 */
[----:B------:R-:W-:Y:S01]  /*13b00*/  ISETP.LT.AND P4, PT, R89, UR10, !P1 ;  /* 0x0000000a59007c0c */ /* 0x000fe2000cf81270 */
[----:B------:R0:W-:Y:S01]  /*13b10*/  @P6 STG.E.U16 desc[UR22][R14.64], R21 ;  /* 0x000000150e006986 */ /* 0x0001e2000c101516 */
[----:B------:R-:W-:Y:S01]  /*13b20*/  ISETP.LT.AND P6, PT, R93, UR15, !P0 ;  /* 0x0000000f5d007c0c */ /* 0x000fe2000c7c1270 */
[----:B------:R-:W-:Y:S01]  /*13b30*/  VIADD R19, R17, UR32 ;  /* 0x0000002011137c36 */ /* 0x000fe20008000000 */
[----:B------:R-:W-:Y:S01]  /*13b40*/  F2FP.BF16.F32.PACK_AB R59, R59, R86 ;  /* 0x000000563b3b723e */ /* 0x000fe200000010ff */
[C---:B--2---:R-:W-:Y:S01]  /*13b50*/  IMAD.WIDE R10, R17.reuse, 0x2, R6 ;  /* 0x00000002110a7825 */ /* 0x044fe200078e0206 */
[----:B------:R-:W-:Y:S01]  /*13b60*/  PRMT R18, R0, 0x7610, R18 ;  /* 0x0000761000127816 */ /* 0x000fe20000000012 */
[----:B------:R-:W2:Y:S01]  /*13b70*/  LDCU UR10, c[0x0][0x398] ;  /* 0x00007300ff0a77ac */ /* 0x000ea20008000800 */
[----:B------:R-:W-:Y:S01]  /*13b80*/  PRMT R0, R58, 0x7632, R0 ;  /* 0x000076323a007816 */ /* 0x000fe20000000000 */
[----:B-1----:R-:W-:Y:S01]  /*13b90*/  IMAD.WIDE R12, R17, 0x2, R4 ;  /* 0x00000002110c7825 */ /* 0x002fe200078e0204 */
[----:B------:R-:W-:Y:S01]  /*13ba0*/  F2FP.BF16.F32.PACK_AB R61, R61, R80 ;  /* 0x000000503d3d723e */ /* 0x000fe200000010ff */
[----:B------:R-:W1:Y:S02]  /*13bb0*/  LDCU UR15, c[0x0][0x398] ;  /* 0x00007300ff0f77ac */ /* 0x000e640008000800 */
[----:B0-----:R-:W-:Y:S01]  /*13bc0*/  IMAD.WIDE R14, R19, 0x2, R8 ;  /* 0x00000002130e7825 */ /* 0x001fe200078e0208 */
[----:B------:R0:W-:Y:S01]  /*13bd0*/  @P5 STG.E.U16 desc[UR22][R10.64], R58 ;  /* 0x0000003a0a005986 */ /* 0x0001e2000c101516 */
[----:B------:R-:W-:Y:S01]  /*13be0*/  ISETP.LT.AND P5, PT, R76, UR9, !P0 ;  /* 0x000000094c007c0c */ /* 0x000fe2000c7a1270 */
[----:B------:R-:W1:Y:S02]  /*13bf0*/  LDCU UR9, c[0x0][0x398] ;  /* 0x00007300ff0977ac */ /* 0x000e640008000800 */
[----:B------:R2:W-:Y:S01]  /*13c00*/  @P4 STG.E.U16 desc[UR22][R12.64], R0 ;  /* 0x000000000c004986 */ /* 0x0005e2000c101516 */
[----:B------:R-:W-:-:S03]  /*13c10*/  PRMT R17, R0, 0x7632, R17 ;  /* 0x0000763200117816 */ /* 0x000fc60000000011 */
[----:B------:R1:W-:Y:S01]  /*13c20*/  @P6 STG.E.U16 desc[UR22][R14.64], R18 ;  /* 0x000000120e006986 */ /* 0x0003e2000c101516 */
[----:B------:R-:W-:Y:S01]  /*13c30*/  ISETP.LT.AND P6, PT, R72, UR13, !P0 ;  /* 0x0000000d48007c0c */ /* 0x000fe2000c7c1270 */
[----:B------:R-:W-:Y:S01]  /*13c40*/  VIADD R16, R92, 0x39 ;  /* 0x000000395c107836 */ /* 0x000fe20000000000 */
[----:B------:R-:W-:Y:S01]  /*13c50*/  ISETP.LT.AND P0, PT, R89, UR14, !P0 ;  /* 0x0000000e59007c0c */ /* 0x000fe2000c701270 */
[C---:B0-----:R-:W-:Y:S01]  /*13c60*/  IMAD.WIDE R10, R19.reuse, 0x2, R2 ;  /* 0x00000002130a7825 */ /* 0x041fe200078e0202 */
[----:B------:R-:W-:Y:S01]  /*13c70*/  F2FP.BF16.F32.PACK_AB R60, R60, R78 ;  /* 0x0000004e3c3c723e */ /* 0x000fe200000010ff */
[----:B------:R-:W0:Y:S02]  /*13c80*/  LDCU UR13, c[0x0][0x398] ;  /* 0x00007300ff0d77ac */ /* 0x000e240008000800 */
[----:B--2---:R-:W-:Y:S01]  /*13c90*/  IMAD.WIDE R12, R19, 0x2, R6 ;  /* 0x00000002130c7825 */ /* 0x004fe200078e0206 */
[----:B------:R2:W-:Y:S01]  /*13ca0*/  @P5 STG.E.U16 desc[UR22][R10.64], R17 ;  /* 0x000000110a005986 */ /* 0x0005e2000c101516 */
[----:B-1----:R-:W-:-:S02]  /*13cb0*/  PRMT R18, R59, 0x7632, R18 ;  /* 0x000076323b127816 */ /* 0x002fc40000000012 */
[----:B------:R-:W-:Y:S02]  /*13cc0*/  IMAD.WIDE R14, R19, 0x2, R4 ;  /* 0x00000002130e7825 */ /* 0x000fe400078e0204 */
[----:B------:R1:W-:Y:S01]  /*13cd0*/  @P6 STG.E.U16 desc[UR22][R12.64], R59 ;  /* 0x0000003b0c006986 */ /* 0x0003e2000c101516 */
[----:B------:R-:W-:Y:S01]  /*13ce0*/  ISETP.LT.AND P6, PT, R93, UR4, !P2 ;  /* 0x000000045d007c0c */ /* 0x000fe2000d7c1270 */
[----:B------:R-:W0:Y:S01]  /*13cf0*/  LDCU UR4, c[0x0][0x398] ;  /* 0x00007300ff0477ac */ /* 0x000e220008000800 */
[----:B------:R-:W-:Y:S01]  /*13d00*/  ISETP.LT.AND P5, PT, R76, UR7, !P2 ;  /* 0x000000074c007c0c */ /* 0x000fe2000d7a1270 */
[----:B------:R4:W-:Y:S01]  /*13d10*/  @P0 STG.E.U16 desc[UR22][R14.64], R18 ;  /* 0x000000120e000986 */ /* 0x0009e2000c101516 */
[----:B------:R-:W-:Y:S01]  /*13d20*/  ISETP.LT.AND P0, PT, R72, UR6, !P2 ;  /* 0x0000000648007c0c */ /* 0x000fe2000d701270 */
[----:B------:R-:W-:Y:S01]  /*13d30*/  VIADD R19, R19, UR32 ;  /* 0x0000002013137c36 */ /* 0x000fe20008000000 */
[----:B------:R-:W-:Y:S01]  /*13d40*/  ISETP.GE.AND P3, PT, R16, UR29, PT ;  /* 0x0000001d10007c0c */ /* 0x000fe2000bf66270 */
[----:B------:R-:W-:Y:S01]  /*13d50*/  VIADD R16, R92, 0x3a ;  /* 0x0000003a5c107836 */ /* 0x000fe20000000000 */
[----:B------:R-:W-:Y:S01]  /*13d60*/  PRMT R22, R60, 0x7632, R22 ;  /* 0x000076323c167816 */ /* 0x000fe20000000016 */
[----:B--2---:R-:W-:Y:S01]  /*13d70*/  IMAD.WIDE R10, R19, 0x2, R8 ;  /* 0x00000002130a7825 */ /* 0x004fe200078e0208 */
[----:B------:R-:W-:Y:S01]  /*13d80*/  ISETP.LT.AND P2, PT, R89, UR16, !P2 ;  /* 0x0000001059007c0c */ /* 0x000fe2000d741270 */
[----:B------:R-:W2:Y:S02]  /*13d90*/  LDCU UR6, c[0x0][0x398] ;  /* 0x00007300ff0677ac */ /* 0x000ea40008000800 */
[C---:B-1----:R-:W-:Y:S01]  /*13da0*/  IMAD.WIDE R12, R19.reuse, 0x2, R2 ;  /* 0x00000002130c7825 */ /* 0x042fe200078e0202 */
[----:B------:R-:W-:Y:S01]  /*13db0*/  ISETP.GE.AND P1, PT, R16, UR27, PT ;  /* 0x0000001b10007c0c */ /* 0x000fe2000bf26270 */
[----:B------:R-:W1:Y:S02]  /*13dc0*/  LDCU UR7, c[0x0][0x398] ;  /* 0x00007300ff0777ac */ /* 0x000e640008000800 */
[----:B----4-:R-:W-:-:S04]  /*13dd0*/  IMAD.WIDE R14, R19, 0x2, R6 ;  /* 0x00000002130e7825 */ /* 0x010fc800078e0206 */
[----:B------:R-:W-:-:S05]  /*13de0*/  VIADD R16, R92, 0x3b ;  /* 0x0000003b5c107836 */ /* 0x000fca0000000000 */
[----:B------:R-:W-:Y:S01]  /*13df0*/  ISETP.GE.AND P4, PT, R16, UR5, PT ;  /* 0x0000000510007c0c */ /* 0x000fe2000bf86270 */
[C---:B------:R-:W-:Y:S01]  /*13e00*/  IMAD.WIDE R16, R19.reuse, 0x2, R4 ;  /* 0x0000000213107825 */ /* 0x040fe200078e0204 */
[----:B------:R-:W4:Y:S03]  /*13e10*/  LDCU UR5, c[0x0][0x398] ;  /* 0x00007300ff0577ac */ /* 0x000f260008000800 */
[----:B------:R-:W-:Y:S02]  /*13e20*/  VIADD R19, R19, UR32 ;  /* 0x0000002013137c36 */ /* 0x000fe40008000000 */
[----:B------:R-:W-:Y:S01]  /*13e30*/  VIADD R18, R92, 0x3c ;  /* 0x0000003c5c127836 */ /* 0x000fe20000000000 */
[----:B---3--:R-:W-:-:S04]  /*13e40*/  F2FP.BF16.F32.PACK_AB R0, R82, R83 ;  /* 0x000000535200723e */ /* 0x008fc800000010ff */
[C---:B------:R-:W-:Y:S02]  /*13e50*/  PRMT R20, R0.reuse, 0x7610, R20 ;  /* 0x0000761000147816 */ /* 0x040fe40000000014 */
[----:B------:R-:W-:Y:S02]  /*13e60*/  PRMT R21, R0, 0x7632, R21 ;  /* 0x0000763200157816 */ /* 0x000fe40000000015 */
[----:B------:R-:W-:Y:S02]  /*13e70*/  F2FP.BF16.F32.PACK_AB R0, R74, R73 ;  /* 0x000000494a00723e */ /* 0x000fe400000010ff */
[----:B------:R-:W3:Y:S04]  /*13e80*/  LDL.LU R74, [R1+0x1ec] ;  /* 0x0001ec00014a7983 */ /* 0x000ee80000300800 */
[----:B------:R-:W3:Y:S04]  /*13e90*/  LDL.LU R73, [R1+0x2ec] ;  /* 0x0002ec0001497983 */ /* 0x000ee80000300800 */
[----:B------:R-:W2:Y:S04]  /*13ea0*/  LDL.LU R80, [R1+0xe8] ;  /* 0x0000e80001507983 */ /* 0x000ea80000300800 */
[----:B------:R0:W-:Y:S04]  /*13eb0*/  @P6 STG.E.U16 desc[UR22][R10.64], R20 ;  /* 0x000000140a006986 */ /* 0x0001e8000c101516 */
[----:B------:R1:W-:Y:S04]  /*13ec0*/  @P5 STG.E.U16 desc[UR22][R12.64], R21 ;  /* 0x000000150c005986 */ /* 0x0003e8000c101516 */
[----:B------:R-:W-:Y:S01]  /*13ed0*/  @P0 STG.E.U16 desc[UR22][R14.64], R60 ;  /* 0x0000003c0e000986 */ /* 0x000fe2000c101516 */
[----:B------:R-:W-:Y:S01]  /*13ee0*/  ISETP.LT.AND P0, PT, R93, UR12, !P3 ;  /* 0x0000000c5d007c0c */ /* 0x000fe2000df01270 */
[----:B------:R-:W2:Y:S01]  /*13ef0*/  LDCU UR12, c[0x0][0x398] ;  /* 0x00007300ff0c77ac */ /* 0x000ea20008000800 */
[----:B0-----:R-:W-:-:S02]  /*13f00*/  PRMT R20, R0, 0x7610, R20 ;  /* 0x0000761000147816 */ /* 0x001fc40000000014 */
[----:B-1----:R-:W-:Y:S02]  /*13f10*/  PRMT R21, R0, 0x7632, R21 ;  /* 0x0000763200157816 */ /* 0x002fe40000000015 */
[----:B------:R-:W-:Y:S02]  /*13f20*/  F2FP.BF16.F32.PACK_AB R0, R81, R77 ;  /* 0x0000004d5100723e */ /* 0x000fe400000010ff */
[----:B------:R-:W2:Y:S01]  /*13f30*/  LDL.LU R81, [R1+0x1f0] ;  /* 0x0001f00001517983 */ /* 0x000ea20000300800 */
[----:B------:R-:W-:-:S03]  /*13f40*/  IMAD.WIDE R10, R19, 0x2, R8 ;  /* 0x00000002130a7825 */ /* 0x000fc600078e0208 */
[----:B------:R-:W2:Y:S04]  /*13f50*/  LDL.LU R77, [R1+0x2f0] ;  /* 0x0002f000014d7983 */ /* 0x000ea80000300800 */
[----:B------:R0:W-:Y:S01]  /*13f60*/  @P2 STG.E.U16 desc[UR22][R16.64], R22 ;  /* 0x0000001610002986 */ /* 0x0001e2000c101516 */
[----:B------:R-:W-:Y:S02]  /*13f70*/  ISETP.LT.AND P2, PT, R76, UR11, !P3 ;  /* 0x0000000b4c007c0c */ /* 0x000fe4000df41270 */
[----:B------:R-:W-:Y:S01]  /*13f80*/  ISETP.LT.AND P6, PT, R72, UR18, !P3 ;  /* 0x0000001248007c0c */ /* 0x000fe2000dfc1270 */
[----:B------:R1:W-:Y:S01]  /*13f90*/  @P0 STG.E.U16 desc[UR22][R10.64], R20 ;  /* 0x000000140a000986 */ /* 0x0003e2000c101516 */
[----:B------:R-:W-:Y:S01]  /*13fa0*/  ISETP.LT.AND P3, PT, R89, UR10, !P3 ;  /* 0x0000000a59007c0c */ /* 0x000fe2000df61270 */
[----:B------:R-:W-:Y:S01]  /*13fb0*/  IMAD.WIDE R12, R19, 0x2, R2 ;  /* 0x00000002130c7825 */ /* 0x000fe200078e0202 */
[----:B------:R-:W-:Y:S01]  /*13fc0*/  ISETP.LT.AND P0, PT, R93, UR15, !P1 ;  /* 0x0000000f5d007c0c */ /* 0x000fe2000cf01270 */
[----:B------:R-:W2:Y:S01]  /*13fd0*/  LDCU UR11, c[0x0][0x398] ;  /* 0x00007300ff0b77ac */ /* 0x000ea20008000800 */
[----:B------:R-:W-:Y:S01]  /*13fe0*/  ISETP.GE.AND P5, PT, R18, UR25, PT ;  /* 0x0000001912007c0c */ /* 0x000fe2000bfa6270 */
[----:B0-----:R-:W-:-:S02]  /*13ff0*/  VIADD R16, R92, 0x3d ;  /* 0x0000003d5c107836 */ /* 0x001fc40000000000 */
[C---:B------:R-:W-:Y:S02]  /*14000*/  VIADD R17, R19.reuse, UR32 ;  /* 0x0000002013117c36 */ /* 0x040fe40008000000 */
[----:B------:R0:W-:Y:S01]  /*14010*/  @P2 STG.E.U16 desc[UR22][R12.64], R21 ;  /* 0x000000150c002986 */ /* 0x0001e2000c101516 */
[----:B------:R-:W-:Y:S01]  /*14020*/  IMAD.WIDE R14, R19, 0x2, R6 ;  /* 0x00000002130e7825 */ /* 0x000fe200078e0206 */
[----:B------:R-:W-:Y:S01]  /*14030*/  PRMT R18, R61, 0x7632, R18 ;  /* 0x000076323d127816 */ /* 0x000fe20000000012 */
[----:B------:R-:W2:Y:S01]  /*14040*/  LDCU UR10, c[0x0][0x398] ;  /* 0x00007300ff0a77ac */ /* 0x000ea20008000800 */
[----:B-1----:R-:W-:Y:S01]  /*14050*/  PRMT R20, R0, 0x7610, R20 ;  /* 0x0000761000147816 */ /* 0x002fe20000000014 */
[----:B------:R-:W-:Y:S01]  /*14060*/  IMAD.WIDE R10, R19, 0x2, R4 ;  /* 0x00000002130a7825 */ /* 0x000fe200078e0204 */
[----:B------:R-:W-:Y:S01]  /*14070*/  ISETP.GE.AND P2, PT, R16, UR21, PT ;  /* 0x0000001510007c0c */ /* 0x000fe2000bf46270 */
[----:B------:R1:W-:Y:S02]  /*14080*/  @P6 STG.E.U16 desc[UR22][R14.64], R61 ;  /* 0x0000003d0e006986 */ /* 0x0003e4000c101516 */
[----:B------:R-:W-:-:S02]  /*14090*/  VIADD R16, R92, 0x3e ;  /* 0x0000003e5c107836 */ /* 0x000fc40000000000 */
[C---:B0-----:R-:W-:Y:S01]  /*140a0*/  IMAD.WIDE R12, R17.reuse, 0x2, R8 ;  /* 0x00000002110c7825 */ /* 0x041fe200078e0208 */
[----:B------:R0:W-:Y:S04]  /*140b0*/  @P3 STG.E.U16 desc[UR22][R10.64], R18 ;  /* 0x000000120a003986 */ /* 0x0001e8000c101516 */
[----:B------:R0:W-:Y:S01]  /*140c0*/  @P0 STG.E.U16 desc[UR22][R12.64], R20 ;  /* 0x000000140c000986 */ /* 0x0001e2000c101516 */
[----:B------:R-:W-:Y:S01]  /*140d0*/  ISETP.GE.AND P0, PT, R16, UR19, PT ;  /* 0x0000001310007c0c */ /* 0x000fe2000bf06270 */
[----:B------:R-:W-:Y:S02]  /*140e0*/  VIADD R16, R92, 0x3f ;  /* 0x0000003f5c107836 */ /* 0x000fe40000000000 */
[----:B------:R-:W2:Y:S01]  /*140f0*/  LDL.LU R92, [R1+0x560] ;  /* 0x00056000015c7983 */ /* 0x000ea20000300800 */
[----:B------:R-:W-:Y:S01]  /*14100*/  ISETP.LT.AND P6, PT, R76, UR9, !P1 ;  /* 0x000000094c007c0c */ /* 0x000fe2000cfc1270 */
[C---:B-1----:R-:W-:Y:S01]  /*14110*/  IMAD.WIDE R14, R17.reuse, 0x2, R2 ;  /* 0x00000002110e7825 */ /* 0x042fe200078e0202 */
[----:B----4-:R-:W-:Y:S01]  /*14120*/  ISETP.LT.AND P3, PT, R72, UR5, !P1 ;  /* 0x0000000548007c0c */ /* 0x010fe2000cf61270 */
[----:B------:R-:W1:Y:S01]  /*14130*/  LDCU UR9, c[0x0][0x398] ;  /* 0x00007300ff0977ac */ /* 0x000e620008000800 */
[----:B------:R-:W-:Y:S01]  /*14140*/  PRMT R21, R0, 0x7632, R21 ;  /* 0x0000763200157816 */ /* 0x000fe20000000015 */
[----:B0-----:R-:W-:Y:S01]  /*14150*/  IMAD.WIDE R10, R17, 0x2, R6 ;  /* 0x00000002110a7825 */ /* 0x001fe200078e0206 */
[----:B------:R-:W-:Y:S01]  /*14160*/  ISETP.LT.AND P1, PT, R89, UR13, !P1 ;  /* 0x0000000d59007c0c */ /* 0x000fe2000cf21270 */
[----:B------:R-:W0:Y:S06]  /*14170*/  LDCU UR5, c[0x0][0x398] ;  /* 0x00007300ff0577ac */ /* 0x000e2c0008000800 */
[----:B------:R4:W-:Y:S01]  /*14180*/  @P6 STG.E.U16 desc[UR22][R14.64], R21 ;  /* 0x000000150e006986 */ /* 0x0009e2000c101516 */
[----:B------:R-:W-:Y:S01]  /*14190*/  ISETP.LT.AND P6, PT, R93, UR4, !P4 ;  /* 0x000000045d007c0c */ /* 0x000fe2000e7c1270 */
[C---:B------:R-:W-:Y:S01]  /*141a0*/  VIADD R19, R17.reuse, UR32 ;  /* 0x0000002011137c36 */ /* 0x040fe20008000000 */
[----:B------:R-:W0:Y:S01]  /*141b0*/  LDCU UR4, c[0x0][0x398] ;  /* 0x00007300ff0477ac */ /* 0x000e220008000800 */
[----:B------:R-:W-:-:S04]  /*141c0*/  IMAD.WIDE R12, R17, 0x2, R4 ;  /* 0x00000002110c7825 */ /* 0x000fc800078e0204 */
[----:B----4-:R-:W-:Y:S01]  /*141d0*/  IMAD.WIDE R14, R19, 0x2, R8 ;  /* 0x00000002130e7825 */ /* 0x010fe200078e0208 */
[----:B------:R-:W-:-:S03]  /*141e0*/  F2FP.BF16.F32.PACK_AB R63, R63, R75 ;  /* 0x0000004b3f3f723e */ /* 0x000fc600000010ff */
[----:B------:R-:W-:Y:S01]  /*141f0*/  VIADD R17, R19, UR32 ;  /* 0x0000002013117c36 */ /* 0x000fe20008000000 */
[----:B------:R-:W-:Y:S02]  /*14200*/  F2FP.BF16.F32.PACK_AB R64, R64, R79 ;  /* 0x0000004f4040723e */ /* 0x000fe400000010ff */
[----:B---3--:R-:W-:Y:S02]  /*14210*/  F2FP.BF16.F32.PACK_AB R0, R74, R73 ;  /* 0x000000494a00723e */ /* 0x008fe400000010ff */
[----:B------:R-:W3:Y:S01]  /*14220*/  LDL.LU R74, [R1+0x1f4] ;  /* 0x0001f400014a7983 */ /* 0x000ee20000300800 */
[----:B--2---:R-:W-:Y:S02]  /*14230*/  F2FP.BF16.F32.PACK_AB R62, R62, R80 ;  /* 0x000000503e3e723e */ /* 0x004fe400000010ff */
[----:B------:R-:W-:Y:S01]  /*14240*/  PRMT R18, R0, 0x7610, R18 ;  /* 0x0000761000127816 */ /* 0x000fe20000000012 */
[----:B------:R-:W3:Y:S01]  /*14250*/  LDL.LU R73, [R1+0x2f4] ;  /* 0x0002f40001497983 */ /* 0x000ee20000300800 */
[----:B------:R-:W-:-:S03]  /*14260*/  PRMT R0, R62, 0x7632, R0 ;  /* 0x000076323e007816 */ /* 0x000fc60000000000 */
[----:B------:R2:W-:Y:S01]  /*14270*/  @P3 STG.E.U16 desc[UR22][R10.64], R62 ;  /* 0x0000003e0a003986 */ /* 0x0005e2000c101516 */
[----:B------:R-:W-:Y:S01]  /*14280*/  ISETP.LT.AND P3, PT, R76, UR6, !P4 ;  /* 0x000000064c007c0c */ /* 0x000fe2000e761270 */
[----:B------:R-:W4:Y:S02]  /*14290*/  LDCU UR6, c[0x0][0x398] ;  /* 0x00007300ff0677ac */ /* 0x000f240008000800 */
[----:B------:R0:W-:Y:S01]  /*142a0*/  @P1 STG.E.U16 desc[UR22][R12.64], R0 ;  /* 0x000000000c001986 */ /* 0x0001e2000c101516 */
[----:B------:R-:W-:-:S03]  /*142b0*/  PRMT R20, R0, 0x7632, R20 ;  /* 0x0000763200147816 */ /* 0x000fc60000000014 */
[----:B------:R1:W-:Y:S01]  /*142c0*/  @P6 STG.E.U16 desc[UR22][R14.64], R18 ;  /* 0x000000120e006986 */ /* 0x0003e2000c101516 */
[----:B------:R-:W-:Y:S01]  /*142d0*/  ISETP.LT.AND P6, PT, R72, UR7, !P4 ;  /* 0x0000000748007c0c */ /* 0x000fe2000e7c1270 */
[----:B------:R-:W2:Y:S01]  /*142e0*/  LDCU UR7, c[0x0][0x398] ;  /* 0x00007300ff0777ac */ /* 0x000ea20008000800 */
[----:B------:R-:W-:Y:S01]  /*142f0*/  ISETP.LT.AND P4, PT, R89, UR11, !P4 ;  /* 0x0000000b59007c0c */ /* 0x000fe2000e781270 */
[C---:B--2---:R-:W-:Y:S01]  /*14300*/  IMAD.WIDE R10, R19.reuse, 0x2, R2 ;  /* 0x00000002130a7825 */ /* 0x044fe200078e0202 */
[----:B------:R-:W2:Y:S03]  /*14310*/  LDL.LU R80, [R1+0x1f8] ;  /* 0x0001f80001507983 */ /* 0x000ea60000300800 */
[----:B0-----:R-:W-:Y:S01]  /*14320*/  IMAD.WIDE R12, R19, 0x2, R6 ;  /* 0x00000002130c7825 */ /* 0x001fe200078e0206 */
[----:B------:R0:W-:Y:S01]  /*14330*/  @P3 STG.E.U16 desc[UR22][R10.64], R20 ;  /* 0x000000140a003986 */ /* 0x0001e2000c101516 */
[----:B------:R-:W-:Y:S01]  /*14340*/  ISETP.LT.AND P3, PT, R93, UR10, !P5 ;  /* 0x0000000a5d007c0c */ /* 0x000fe2000ef61270 */
[----:B------:R-:W3:Y:S01]  /*14350*/  LDCU UR11, c[0x0][0x398] ;  /* 0x00007300ff0b77ac */ /* 0x000ee20008000800 */
[----:B-1----:R-:W-:Y:S01]  /*14360*/  PRMT R18, R63, 0x7632, R18 ;  /* 0x000076323f127816 */ /* 0x002fe20000000012 */
[----:B------:R-:W-:Y:S01]  /*14370*/  IMAD.WIDE R14, R19, 0x2, R4 ;  /* 0x00000002130e7825 */ /* 0x000fe200078e0204 */
[----:B------:R-:W-:Y:S01]  /*14380*/  F2FP.BF16.F32.PACK_AB R0, R81, R77 ;  /* 0x0000004d5100723e */ /* 0x000fe200000010ff */
[----:B------:R1:W-:Y:S01]  /*14390*/  @P6 STG.E.U16 desc[UR22][R12.64], R63 ;  /* 0x0000003f0c006986 */ /* 0x0003e2000c101516 */
[----:B------:R-:W-:Y:S01]  /*143a0*/  ISETP.LT.AND P6, PT, R76, UR9, !P5 ;  /* 0x000000094c007c0c */ /* 0x000fe2000efc1270 */
[----:B------:R-:W4:Y:S02]  /*143b0*/  LDCU UR9, c[0x0][0x398] ;  /* 0x00007300ff0977ac */ /* 0x000f240008000800 */
[----:B------:R1:W-:Y:S01]  /*143c0*/  @P4 STG.E.U16 desc[UR22][R14.64], R18 ;  /* 0x000000120e004986 */ /* 0x0003e2000c101516 */
[----:B------:R-:W-:Y:S01]  /*143d0*/  ISETP.LT.AND P4, PT, R72, UR12, !P5 ;  /* 0x0000000c48007c0c */ /* 0x000fe2000ef81270 */
[----:B0-----:R-:W-:Y:S01]  /*143e0*/  IMAD.WIDE R10, R17, 0x2, R8 ;  /* 0x00000002110a7825 */ /* 0x001fe200078e0208 */
[C---:B------:R-:W-:Y:S01]  /*143f0*/  PRMT R20, R0.reuse, 0x7610, R20 ;  /* 0x0000761000147816 */ /* 0x040fe20000000014 */
[----:B------:R-:W2:Y:S01]  /*14400*/  LDL.LU R75, [R1+0x2f8] ;  /* 0x0002f800014b7983 */ /* 0x000ea20000300800 */
[----:B------:R-:W0:Y:S03]  /*14410*/  LDCU UR12, c[0x0][0x398] ;  /* 0x00007300ff0c77ac */ /* 0x000e260008000800 */
[----:B------:R-:W-:Y:S01]  /*14420*/  @P3 STG.E.U16 desc[UR22][R10.64], R20 ;  /* 0x000000140a003986 */ /* 0x000fe2000c101516 */
[----:B------:R-:W-:Y:S01]  /*14430*/  ISETP.LT.AND P3, PT, R89, UR4, !P5 ;  /* 0x0000000459007c0c */ /* 0x000fe2000ef61270 */
[C---:B-1----:R-:W-:Y:S01]  /*14440*/  IMAD.WIDE R12, R17.reuse, 0x2, R2 ;  /* 0x00000002110c7825 */ /* 0x042fe200078e0202 */
[----:B------:R-:W-:Y:S01]  /*14450*/  PRMT R21, R0, 0x7632, R21 ;  /* 0x0000763200157816 */ /* 0x000fe20000000015 */
[----:B------:R-:W1:Y:S01]  /*14460*/  LDCU UR4, c[0x0][0x398] ;  /* 0x00007300ff0477ac */ /* 0x000e620008000800 */
[----:B------:R-:W-:Y:S01]  /*14470*/  ISETP.GE.AND P1, PT, R16, UR17, PT ;  /* 0x0000001110007c0c */ /* 0x000fe2000bf26270 */
[----:B------:R-:W-:-:S02]  /*14480*/  IMAD.WIDE R14, R17, 0x2, R6 ;  /* 0x00000002110e7825 */ /* 0x000fc400078e0206 */
[----:B------:R0:W-:Y:S01]  /*14490*/  @P6 STG.E.U16 desc[UR22][R12.64], R21 ;  /* 0x000000150c006986 */ /* 0x0001e2000c101516 */
[----:B------:R-:W1:Y:S01]  /*144a0*/  LDCU UR10, c[0x0][0x398] ;  /* 0x00007300ff0a77ac */ /* 0x000e620008000800 */
[C---:B------:R-:W-:Y:S02]  /*144b0*/  VIADD R19, R17.reuse, UR32 ;  /* 0x0000002011137c36 */ /* 0x040fe40008000000 */
[----:B------:R-:W-:Y:S01]  /*144c0*/  IMAD.WIDE R16, R17, 0x2, R4 ;  /* 0x0000000211107825 */ /* 0x000fe200078e0204 */
[----:B------:R-:W-:Y:S01]  /*144d0*/  @P4 STG.E.U16 desc[UR22][R14.64], R64 ;  /* 0x000000400e004986 */ /* 0x000fe2000c101516 */
[C---:B------:R-:W-:Y:S01]  /*144e0*/  ISETP.LT.AND P5, PT, R93.reuse, UR5, !P2 ;  /* 0x000000055d007c0c */ /* 0x040fe2000d7a1270 */
[----:B------:R-:W1:Y:S01]  /*144f0*/  LDCU UR5, c[0x0][0x398] ;  /* 0x00007300ff0577ac */ /* 0x000e620008000800 */
[----:B0-----:R-:W-:Y:S02]  /*14500*/  PRMT R13, R64, 0x7632, R13 ;  /* 0x00007632400d7816 */ /* 0x001fe4000000000d */
[----:B------:R-:W-:-:S03]  /*14510*/  ISETP.LT.AND P4, PT, R93, UR12, !P1 ;  /* 0x0000000c5d007c0c */ /* 0x000fc6000cf81270 */
[----:B------:R0:W-:Y:S01]  /*14520*/  @P3 STG.E.U16 desc[UR22][R16.64], R13 ;  /* 0x0000000d10003986 */ /* 0x0001e2000c101516 */
[----:B----4-:R-:W-:Y:S02]  /*14530*/  ISETP.LT.AND P3, PT, R93, UR9, !P0 ;  /* 0x000000095d007c0c */ /* 0x010fe4000c761270 */
[----:B------:R-:W-:Y:S01]  /*14540*/  F2FP.BF16.F32.PACK_AB R65, R65, R92 ;  /* 0x0000005c4141723e */ /* 0x000fe200000010ff */
[----:B------:R-:W4:Y:S01]  /*14550*/  LDL.LU R93, [R1+0x55c] ;  /* 0x00055c00015d7983 */ /* 0x000f220000300800 */
[----:B------:R-:W-:Y:S01]  /*14560*/  ISETP.LT.AND P6, PT, R76, UR6, !P2 ;  /* 0x000000064c007c0c */ /* 0x000fe2000d7c1270 */
[C---:B------:R-:W-:Y:S01]  /*14570*/  IMAD.WIDE R10, R19.reuse, 0x2, R8 ;  /* 0x00000002130a7825 */ /* 0x040fe200078e0208 */
[----:B------:R-:W1:Y:S01]  /*14580*/  LDCU UR6, c[0x0][0x398] ;  /* 0x00007300ff0677ac */ /* 0x000e620008000800 */
[----:B------:R-:W4:Y:S01]  /*14590*/  LDL.LU R92, [R1+0x558] ;  /* 0x00055800015c7983 */ /* 0x000f220000300800 */
[----:B------:R-:W1:Y:S01]  /*145a0*/  LDCU UR9, c[0x0][0x398] ;  /* 0x00007300ff0977ac */ /* 0x000e620008000800 */
[----:B0-----:R-:W-:-:S04]  /*145b0*/  IMAD.WIDE R12, R19, 0x2, R2 ;  /* 0x00000002130c7825 */ /* 0x001fc800078e0202 */
[----:B------:R-:W-:-:S04]  /*145c0*/  VIADD R21, R19, UR32 ;  /* 0x0000002013157c36 */ /* 0x000fc80008000000 */
[----:B------:R-:W-:Y:S01]  /*145d0*/  IMAD.WIDE R16, R21, 0x2, R8 ;  /* 0x0000000215107825 */ /* 0x000fe200078e0208 */
[----:B------:R-:W-:Y:S02]  /*145e0*/  F2FP.BF16.F32.PACK_AB R66, R66, R91 ;  /* 0x0000005b4242723e */ /* 0x000fe400000010ff */
[----:B------:R-:W-:Y:S02]  /*145f0*/  F2FP.BF16.F32.PACK_AB R67, R67, R90 ;  /* 0x0000005a4343723e */ /* 0x000fe400000010ff */
[----:B---3--:R-:W-:-:S04]  /*14600*/  F2FP.BF16.F32.PACK_AB R0, R74, R73 ;  /* 0x000000494a00723e */ /* 0x008fc800000010ff */
[----:B------:R-:W-:-:S05]  /*14610*/  PRMT R15, R0, 0x7610, R15 ;  /* 0x00007610000f7816 */ /* 0x000fca000000000f */
[----:B------:R0:W-:Y:S01]  /*14620*/  @P5 STG.E.U16 desc[UR22][R10.64], R15 ;  /* 0x0000000f0a005986 */ /* 0x0001e2000c101516 */
[----:B------:R-:W-:Y:S01]  /*14630*/  ISETP.LT.AND P5, PT, R72, UR7, !P2 ;  /* 0x0000000748007c0c */ /* 0x000fe2000d7a1270 */
[----:B------:R-:W3:Y:S01]  /*14640*/  LDCU UR7, c[0x0][0x398] ;  /* 0x00007300ff0777ac */ /* 0x000ee20008000800 */
[----:B------:R-:W-:Y:S02]  /*14650*/  ISETP.LT.AND P2, PT, R89, UR11, !P2 ;  /* 0x0000000b59007c0c */ /* 0x000fe4000d741270 */
[----:B0-----:R-:W-:Y:S01]  /*14660*/  PRMT R11, R0, 0x7632, R11 ;  /* 0x00007632000b7816 */ /* 0x001fe2000000000b */
[----:B------:R-:W-:-:S04]  /*14670*/  IMAD.WIDE R14, R19, 0x2, R4 ;  /* 0x00000002130e7825 */ /* 0x000fc800078e0204 */
[----:B------:R0:W-:Y:S01]  /*14680*/  @P6 STG.E.U16 desc[UR22][R12.64], R11 ;  /* 0x0000000b0c006986 */ /* 0x0001e2000c101516 */
[----:B--2---:R-:W-:Y:S01]  /*14690*/  F2FP.BF16.F32.PACK_AB R0, R80, R75 ;  /* 0x0000004b5000723e */ /* 0x004fe200000010ff */
[----:B0-----:R-:W-:-:S03]  /*146a0*/  IMAD.WIDE R10, R19, 0x2, R6 ;  /* 0x00000002130a7825 */ /* 0x001fc600078e0206 */
[----:B------:R-:W-:Y:S02]  /*146b0*/  PRMT R13, R0, 0x7610, R13 ;  /* 0x00007610000d7816 */ /* 0x000fe4000000000d */
[----:B------:R-:W-:Y:S01]  /*146c0*/  PRMT R0, R65, 0x7632, R0 ;  /* 0x0000763241007816 */ /* 0x000fe20000000000 */
[----:B------:R0:W-:Y:S01]  /*146d0*/  @P5 STG.E.U16 desc[UR22][R10.64], R65 ;  /* 0x000000410a005986 */ /* 0x0001e2000c101516 */
[----:B-1----:R-:W-:-:S03]  /*146e0*/  ISETP.LT.AND P5, PT, R76, UR4, !P0 ;  /* 0x000000044c007c0c */ /* 0x002fc6000c7a1270 */
[----:B------:R-:W-:Y:S04]  /*146f0*/  @P2 STG.E.U16 desc[UR22][R14.64], R0 ;  /* 0x000000000e002986 */ /* 0x000fe8000c101516 */
[----:B------:R1:W-:Y:S01]  /*14700*/  @P3 STG.E.U16 desc[UR22][R16.64], R13 ;  /* 0x0000000d10003986 */ /* 0x0003e2000c101516 */
[----:B------:R-:W-:Y:S02]  /*14710*/  ISETP.LT.AND P3, PT, R72, UR5, !P0 ;  /* 0x0000000548007c0c */ /* 0x000fe4000c761270 */
[----:B------:R-:W-:Y:S02]  /*14720*/  ISETP.LT.AND P0, PT, R89, UR10, !P0 ;  /* 0x0000000a59007c0c */ /* 0x000fe4000c701270 */
[----:B------:R-:W-:Y:S01]  /*14730*/  ISETP.LT.AND P6, PT, R76, UR6, !P1 ;  /* 0x000000064c007c0c */ /* 0x000fe2000cfc1270 */
[----:B0-----:R-:W-:Y:S01]  /*14740*/  IMAD.WIDE R10, R21, 0x2, R2 ;  /* 0x00000002150a7825 */ /* 0x001fe200078e0202 */
[----:B------:R-:W-:-:S02]  /*14750*/  ISETP.LT.AND P2, PT, R72, UR9, !P1 ;  /* 0x0000000948007c0c */ /* 0x000fc4000cf41270 */
[----:B---3--:R-:W-:Y:S01]  /*14760*/  ISETP.LT.AND P1, PT, R89, UR7, !P1 ;  /* 0x0000000759007c0c */ /* 0x008fe2000cf21270 */
[C---:B------:R-:W-:Y:S01]  /*14770*/  VIADD R19, R21.reuse, UR32 ;  /* 0x0000002015137c36 */ /* 0x040fe20008000000 */
[----:B------:R-:W-:Y:S01]  /*14780*/  PRMT R18, R0, 0x7632, R18 ;  /* 0x0000763200127816 */ /* 0x000fe20000000012 */
[----:B-1----:R-:W-:Y:S01]  /*14790*/  IMAD.WIDE R12, R21, 0x2, R6 ;  /* 0x00000002150c7825 */ /* 0x002fe200078e0206 */
[----:B------:R-:W-:-:S03]  /*147a0*/  PRMT R0, R66, 0x7632, R0 ;  /* 0x0000763242007816 */ /* 0x000fc60000000000 */
[----:B------:R-:W-:Y:S01]  /*147b0*/  IMAD.WIDE R14, R21, 0x2, R4 ;  /* 0x00000002150e7825 */ /* 0x000fe200078e0204 */
[----:B------:R0:W-:Y:S01]  /*147c0*/  @P5 STG.E.U16 desc[UR22][R10.64], R18 ;  /* 0x000000120a005986 */ /* 0x0001e2000c101516 */
[----:B----4-:R-:W-:Y:S02]  /*147d0*/  F2FP.BF16.F32.PACK_AB R17, R93, R92 ;  /* 0x0000005c5d11723e */ /* 0x010fe400000010ff */
[C---:B------:R-:W-:Y:S01]  /*147e0*/  IMAD.WIDE R8, R19.reuse, 0x2, R8 ;  /* 0x0000000213087825 */ /* 0x040fe200078e0208 */
[----:B------:R1:W-:Y:S03]  /*147f0*/  @P3 STG.E.U16 desc[UR22][R12.64], R66 ;  /* 0x000000420c003986 */ /* 0x0003e6000c101516 */
[----:B------:R-:W-:Y:S01]  /*14800*/  IMAD.WIDE R2, R19, 0x2, R2 ;  /* 0x0000000213027825 */ /* 0x000fe200078e0202 */
[----:B0-----:R-:W-:-:S03]  /*14810*/  PRMT R11, R17, 0x7632, R11 ;  /* 0x00007632110b7816 */ /* 0x001fc6000000000b */
[C---:B------:R-:W-:Y:S01]  /*14820*/  IMAD.WIDE R6, R19.reuse, 0x2, R6 ;  /* 0x0000000213067825 */ /* 0x040fe200078e0206 */
[----:B------:R0:W-:Y:S03]  /*14830*/  @P0 STG.E.U16 desc[UR22][R14.64], R0 ;  /* 0x000000000e000986 */ /* 0x0001e6000c101516 */
[----:B------:R-:W-:Y:S01]  /*14840*/  IMAD.WIDE R4, R19, 0x2, R4 ;  /* 0x0000000213047825 */ /* 0x000fe200078e0204 */
[----:B-1----:R-:W-:Y:S01]  /*14850*/  PRMT R13, R67, 0x7632, R13 ;  /* 0x00007632430d7816 */ /* 0x002fe2000000000d */
[----:B------:R0:W-:Y:S04]  /*14860*/  @P4 STG.E.U16 desc[UR22][R8.64], R17 ;  /* 0x0000001108004986 */ /* 0x0001e8000c101516 */
[----:B------:R0:W-:Y:S04]  /*14870*/  @P6 STG.E.U16 desc[UR22][R2.64], R11 ;  /* 0x0000000b02006986 */ /* 0x0001e8000c101516 */
[----:B------:R0:W-:Y:S04]  /*14880*/  @P2 STG.E.U16 desc[UR22][R6.64], R67 ;  /* 0x0000004306002986 */ /* 0x0001e8000c101516 */
[----:B------:R0:W-:Y:S01]  /*14890*/  @P1 STG.E.U16 desc[UR22][R4.64], R13 ;  /* 0x0000000d04001986 */ /* 0x0001e2000c101516 */
[----:B------:R-:W-:Y:S06]  /*148a0*/  BAR.SYNC.DEFER_BLOCKING 0x0 ;  /* 0x0000000000007b1d */ /* 0x000fec0000010000 */
[----:B------:R-:W-:Y:S05]  /*148b0*/  BRA.U UP0, `(.L_x_13) ;  /* 0x0000000100a07547 */ /* 0x000fea000b800000 */
[----:B------:R-:W1:Y:S01]  /*148c0*/  S2UR UR5, SR_CgaCtaId ;  /* 0x00000000000579c3 */ /* 0x000e620000008800 */
[----:B------:R-:W-:Y:S01]  /*148d0*/  NOP ;  /* 0x0000000000007918 */ /* 0x000fe20000000000 */
[----:B------:R-:W-:Y:S01]  /*148e0*/  UMOV UR4, 0x50 ;  /* 0x0000005000047882 */ /* 0x000fe20000000000 */
[----:B0-----:R-:W-:Y:S02]  /*148f0*/  IMAD.U32 R0, RZ, RZ, UR8 ;  /* 0x00000008ff007e24 */ /* 0x001fe4000f8e00ff */
[----:B------:R-:W-:Y:S02]  /*14900*/  IMAD.MOV.U32 R3, RZ, RZ, 0xff ;  /* 0x000000ffff037424 */ /* 0x000fe400078e00ff */
[----:B------:R-:W-:Y:S01]  /*14910*/  IMAD.MOV.U32 R7, RZ, RZ, 0x1 ;  /* 0x00000001ff077424 */ /* 0x000fe200078e00ff */
[----:B------:R-:W-:-:S04]  /*14920*/  LOP3.LUT R0, R0, 0xffff, RZ, 0xc0, !PT ;  /* 0x0000ffff00007812 */ /* 0x000fc800078ec0ff */
[----:B------:R-:W-:-:S05]  /*14930*/  SHF.R.U32.HI R0, RZ, 0x5, R0 ;  /* 0x00000005ff007819 */ /* 0x000fca0000011600 */
[----:B------:R-:W-:Y:S01]  /*14940*/  VIADD R2, R0, 0x10 ;  /* 0x0000001000027836 */ /* 0x000fe20000000000 */
[----:B------:R-:W-:Y:S01]  /*14950*/  SHF.L.U32 R0, R3, R0, RZ ;  /* 0x0000000003007219 */ /* 0x000fe200000006ff */
[----:B-1----:R-:W-:-:S03]  /*14960*/  ULEA UR6, UR5, UR4, 0x18 ;  /* 0x0000000405067291 */ /* 0x002fc6000f8ec0ff */
[----:B------:R-:W-:-:S04]  /*14970*/  SHF.L.U32 R3, R7, R2, RZ ;  /* 0x0000000207037219 */ /* 0x000fc800000006ff */
[----:B------:R-:W-:Y:S02]  /*14980*/  LOP3.LUT R0, R3, R0, RZ, 0xfc, !PT ;  /* 0x0000000003007212 */ /* 0x000fe400078efcff */
[----:B------:R-:W0:Y:S02]  /*14990*/  LDS R5, [UR6] ;  /* 0x00000006ff057984 */ /* 0x000e240008000800 */
[C---:B------:R-:W-:Y:S02]  /*149a0*/  LOP3.LUT R2, R0.reuse, 0xffff, RZ, 0xc0, !PT ;  /* 0x0000ffff00027812 */ /* 0x040fe400078ec0ff */
[----:B0-----:R-:W-:-:S04]  /*149b0*/  LOP3.LUT R3, R0, 0xffff, R5, 0x80, !PT ;  /* 0x0000ffff00037812 */ /* 0x001fc800078e8005 */
[----:B------:R-:W-:-:S13]  /*149c0*/  ISETP.NE.AND P0, PT, R3, R2, PT ;  /* 0x000000020300720c */ /* 0x000fda0003f05270 */
[----:B------:R-:W-:Y:S05]  /*149d0*/  @P0 BRA `(.L_x_14) ;  /* 0x0000000000500947 */ /* 0x000fea0003800000 */
[----:B------:R-:W-:Y:S02]  /*149e0*/  SHF.R.U32.HI R5, RZ, 0x10, R5 ;  /* 0x00000010ff057819 */ /* 0x000fe40000011605 */
[----:B------:R-:W-:-:S04]  /*149f0*/  SHF.R.U32.HI R2, RZ, 0x10, R0 ;  /* 0x00000010ff027819 */ /* 0x000fc80000011600 */
[----:B------:R-:W-:-:S04]  /*14a00*/  LOP3.LUT R5, R5, R2, RZ, 0xc0, !PT ;  /* 0x0000000205057212 */ /* 0x000fc800078ec0ff */
[----:B------:R-:W-:-:S13]  /*14a10*/  ISETP.NE.AND P0, PT, R5, R2, PT ;  /* 0x000000020500720c */ /* 0x000fda0003f05270 */
[----:B------:R-:W-:Y:S05]  /*14a20*/  @P0 BRA `(.L_x_15) ;  /* 0x0000000000300947 */ /* 0x000fea0003800000 */
[----:B------:R-:W-:Y:S01]  /*14a30*/  R2UR UR4, R0 ;  /* 0x00000000000472ca */ /* 0x000fe200000e0000 */
[----:B------:R-:W-:Y:S01]  /*14a40*/  VOTEU.ANY UR5, UPT, PT ;  /* 0x0000000000057886 */ /* 0x000fe200038e0100 */
[----:B------:R-:W0:Y:S01]  /*14a50*/  S2R R0, SR_LANEID ;  /* 0x0000000000007919 */ /* 0x000e220000000000 */
[----:B------:R-:W-:-:S10]  /*14a60*/  UFLO.U32 UR5, UR5 ;  /* 0x00000005000572bd */ /* 0x000fd400080e0000 */
[----:B------:R-:W-:-:S06]  /*14a70*/  ULOP3.LUT UR4, URZ, UR4, URZ, 0x33, !UPT ;  /* 0x00000004ff047292 */ /* 0x000fcc000f8e33ff */
[----:B------:R-:W-:-:S04]  /*14a80*/  IMAD.U32 R2, RZ, RZ, UR4 ;  /* 0x00000004ff027e24 */ /* 0x000fc8000f8e00ff */
[----:B------:R-:W1:Y:S02]  /*14a90*/  REDUX UR7, R2 ;  /* 0x00000000020773c4 */ /* 0x000e640000000000 */
[----:B------:R2:W-:Y:S01]  /*14aa0*/  UTCATOMSWS.AND URZ, UR4 ;  /* 0x0000000400ff79e3 */ /* 0x0005e20008000000 */
[----:B0-----:R-:W-:Y:S01]  /*14ab0*/  ISETP.EQ.U32.AND P0, PT, R0, UR5, PT ;  /* 0x0000000500007c0c */ /* 0x001fe2000bf02070 */
[----:B-1----:R-:W-:-:S12]  /*14ac0*/  IMAD.U32 R0, RZ, RZ, UR7 ;  /* 0x00000007ff007e24 */ /* 0x002fd8000f8e00ff */
[----:B------:R2:W-:Y:S01]  /*14ad0*/  @P0 ATOMS.AND RZ, [UR6], R0 ;  /* 0x00000000ffff098c */ /* 0x0005e2000a800006 */
[----:B------:R-:W-:Y:S05]  /*14ae0*/  BRA `(.L_x_13) ;  /* 0x0000000000147947 */ /* 0x000fea0003800000 */
.L_x_15:
[----:B------:R-:W-:-:S07]  /*14af0*/  MOV R2, 0x14b10 ;  /* 0x00014b1000027802 */ /* 0x000fce0000000f00 */
[----:B------:R-:W-:Y:S05]  /*14b00*/  CALL.REL.NOINC `($__internal_0_$__cuda_sm10x_tcgen05_guardrail_trap_col_being_dealloced_not_returned_by_alloc) ;  /* 0x0000000000387944 */ /* 0x000fea0003c00000 */
[----:B------:R-:W-:Y:S05]  /*14b10*/  BRA `(.L_x_13) ;  /* 0x0000000000087947 */ /* 0x000fea0003800000 */
.L_x_14:
[----:B------:R-:W-:-:S07]  /*14b20*/  MOV R2, 0x14b40 ;  /* 0x00014b4000027802 */ /* 0x000fce0000000f00 */
[----:B------:R-:W-:Y:S05]  /*14b30*/  CALL.REL.NOINC `($__internal_2_$__cuda_sm10x_tcgen05_guardrail_trap_unallocated_columns_being_dealloced) ;  /* 0x0000000000447944 */ /* 0x000fea0003c00000 */
.L_x_13:
[----:B------:R-:W-:Y:S01]  /*14b40*/  NOP ;  /* 0x0000000000007918 */ /* 0x000fe20000000000 */
[----:B--2---:R-:W-:Y:S05]  /*14b50*/  EXIT ;  /* 0x000000000000794d */ /* 0x004fea0003800000 */
.L_x_8:
[----:B-----5:R1:W-:Y:S04]  /*14b60*/  STL [R1+0x558], R0 ;  /* 0x0005580001007387 */ /* 0x0203e80000100800 */
[----:B-1----:R-:W2:Y:S02]  /*14b70*/  LDL R0, [R1+0x324] ;  /* 0x0003240001007983 */ /* 0x002ea40000100800 */
[----:B--2---:R1:W2:Y:S02]  /*14b80*/  SYNCS.PHASECHK.TRANS64.TRYWAIT P2, [UR11], R0 ;  /* 0x00000000ff0075a7 */ /* 0x0042a4000804110b */
[----:B-1----:R1:W5:Y:S02]  /*14b90*/  LDL.LU R0, [R1+0x558] ;  /* 0x0005580001007983 */ /* 0x0023640000300800 */
[----:B-12---:R-:W-:Y:S05]  /*14ba0*/  @!P2 BRA `(.L_x_8) ;  /* 0xfffffffc00eca947 */ /* 0x006fea000383ffff */
[----:B------:R-:W-:Y:S05]  /*14bb0*/  BRA `(.L_x_16) ;  /* 0xffffff2000247947 */ /* 0x000fea000383ffff */
.L_x_12:
[----:B------:R-:W0:Y:S02]  /*14bc0*/  SYNCS.PHASECHK.TRANS64.TRYWAIT P0, [UR11], R0 ;  /* 0x00000000ff0075a7 */ /* 0x000e24000800110b */
[----:B0-----:R-:W-:Y:S05]  /*14bd0*/  @!P0 BRA `(.L_x_12) ;  /* 0xfffffffc00f88947 */ /* 0x001fea000383ffff */
[----:B------:R-:W-:Y:S05]  /*14be0*/  BRA `(.L_x_11) ;  /* 0xffffff8400947947 */ /* 0x000fea000383ffff */
        .weak           $__internal_0_$__cuda_sm10x_tcgen05_guardrail_trap_col_being_dealloced_not_returned_by_alloc
        .type           $__internal_0_$__cuda_sm10x_tcgen05_guardrail_trap_col_being_dealloced_not_returned_by_alloc,@function
        .size           $__internal_0_$__cuda_sm10x_tcgen05_guardrail_trap_col_being_dealloced_not_returned_by_alloc,($__internal_1_$__cuda_sm10x_tcgen05_guardrail_trap_phase_invalid_during_alloc - $__internal_0_$__cuda_sm10x_tcgen05_guardrail_trap_col_being_dealloced_not_returned_by_alloc)
$__internal_0_$__cuda_sm10x_tcgen05_guardrail_trap_col_being_dealloced_not_returned_by_alloc:
[----:B------:R-:W-:Y:S05]  /*14bf0*/  BPT.TRAP 0x1 ;  /* 0x000000040000795c */ /* 0x000fea0000300000 */
[----:B------:R-:W-:-:S04]  /*14c00*/  IMAD.MOV.U32 R3, RZ, RZ, 0x0 ;  /* 0x00000000ff037424 */ /* 0x000fc800078e00ff */
[----:B------:R-:W-:Y:S05]  /*14c10*/  RET.REL.NODEC R2 `(matmul_kernel) ;  /* 0xfffffeb002f87950 */ /* 0x000fea0003c3ffff */
        .weak           $__internal_1_$__cuda_sm10x_tcgen05_guardrail_trap_phase_invalid_during_alloc
        .type           $__internal_1_$__cuda_sm10x_tcgen05_guardrail_trap_phase_invalid_during_alloc,@function
        .size           $__internal_1_$__cuda_sm10x_tcgen05_guardrail_trap_phase_invalid_during_alloc,($__internal_2_$__cuda_sm10x_tcgen05_guardrail_trap_unallocated_columns_being_dealloced - $__internal_1_$__cuda_sm10x_tcgen05_guardrail_trap_phase_invalid_during_alloc)
$__internal_1_$__cuda_sm10x_tcgen05_guardrail_trap_phase_invalid_during_alloc:
[----:B------:R-:W-:Y:S05]  /*14c20*/  BPT.TRAP 0x1 ;  /* 0x000000040000795c */ /* 0x000fea0000300000 */
[----:B------:R-:W-:-:S04]  /*14c30*/  IMAD.MOV.U32 R3, RZ, RZ, 0x0 ;  /* 0x00000000ff037424 */ /* 0x000fc800078e00ff */
[----:B------:R-:W-:Y:S05]  /*14c40*/  RET.REL.NODEC R2 `(matmul_kernel) ;  /* 0xfffffeb002ec7950 */ /* 0x000fea0003c3ffff */
        .weak           $__internal_2_$__cuda_sm10x_tcgen05_guardrail_trap_unallocated_columns_being_dealloced
        .type           $__internal_2_$__cuda_sm10x_tcgen05_guardrail_trap_unallocated_columns_being_dealloced,@function
        .size           $__internal_2_$__cuda_sm10x_tcgen05_guardrail_trap_unallocated_columns_being_dealloced,(.L_x_20 - $__internal_2_$__cuda_sm10x_tcgen05_guardrail_trap_unallocated_columns_being_dealloced)
$__internal_2_$__cuda_sm10x_tcgen05_guardrail_trap_unallocated_columns_being_dealloced:
[----:B------:R-:W-:Y:S05]  /*14c50*/  BPT.TRAP 0x1 ;  /* 0x000000040000795c */ /* 0x000fea0000300000 */
[----:B------:R-:W-:-:S04]  /*14c60*/  IMAD.MOV.U32 R3, RZ, RZ, 0x0 ;  /* 0x00000000ff037424 */ /* 0x000fc800078e00ff */
[----:B------:R-:W-:Y:S05]  /*14c70*/  RET.REL.NODEC R2 `(matmul_kernel) ;  /* 0xfffffeb002e07950 */ /* 0x000fea0003c3ffff */
.L_x_17:
[----:B------:R-:W-:-:S00]  /*14c80*/  BRA `(.L_x_17) ;  /* 0xfffffffc00fc7947 */ /* 0x000fc0000383ffff */
[----:B------:R-:W-:-:S00]  /*14c90*/  NOP ;  /* 0x0000000000007918 */ /* 0x000fc00000000000 */
        /* <DEDUP_REMOVED lines=14> */
.L_x_20:


//--------------------- .nv.shared.matmul_kernel  --------------------------
	.section	.nv.shared.matmul_kernel,"aw",@nobits
	.sectionflags	@""
	.align	16
	.zero		1024


//--------------------- .nv.shared.reserved.0     --------------------------
	.section	.nv.shared.reserved.0,"aw",@nobits
	.align	8
	.weak		__nv_reservedSMEM_offset_0_alias
	.size		__nv_reservedSMEM_offset_0_alias, 0, 64
	.other		__nv_reservedSMEM_offset_0_alias,@"STO_CUDA_RESERVED_SHARED STV_DEFAULT"
__nv_reservedSMEM_offset_0_alias:
	.zero		0
.nv.shared.reserved.0:
	.zero		64
	.weak		__nv_reservedSMEM_allocation_phase
	.type		__nv_reservedSMEM_allocation_phase,@object
	.size		__nv_reservedSMEM_allocation_phase,(.L_0 - __nv_reservedSMEM_allocation_phase)
__nv_reservedSMEM_allocation_phase:
	.zero		1
.L_0:
	.zero		7
	.weak		__nv_reservedSMEM_devtool_atexit_pc
	.type		__nv_reservedSMEM_devtool_atexit_pc,@object
	.size		__nv_reservedSMEM_devtool_atexit_pc,(__nv_reservedSMEM_allocation_mask - __nv_reservedSMEM_devtool_atexit_pc)
__nv_reservedSMEM_devtool_atexit_pc:
	.zero		8
	.weak		__nv_reservedSMEM_allocation_mask
	.type		__nv_reservedSMEM_allocation_mask,@object
	.size		__nv_reservedSMEM_allocation_mask,(.L_2 - __nv_reservedSMEM_allocation_mask)
__nv_reservedSMEM_allocation_mask:
	.zero		4
.L_2:


//--------------------- .nv.constant0.matmul_kernel --------------------------
	.section	.nv.constant0.matmul_kernel,"a",@progbits
	.sectionflags	@""
	.align	4
.nv.constant0.matmul_kernel:
	.zero		976


//--------------------- SYMBOLS --------------------------

	.type		.nv.reservedSmem.offset0,@object
	.size		.nv.reservedSmem.offset0,0x4
	.type		.nv.reservedSmem.cap,@object
	.size		.nv.reservedSmem.cap,0x4
